	.target	sm_90a

	.elftype	@"ET_EXEC"


//--------------------- .note.nv.tkinfo           --------------------------
	.section	.note.nv.tkinfo,"",@"SHT_NOTE"
	.sectionflags	@"SHF_NOTE_NV_TKINFO"
	.tkinfo
        /*0018*/ 	.word	0x00000002
        /*0030*/ 	.string	""
        /*0030*/ 	.string	"ptxas"
        /*0030*/ 	.string	"Cuda compilation tools, release 13.0, V13.0.88"
        /*0030*/ 	.string	"Build cuda_13.0.r13.0/compiler.36424714_0"
        /*0030*/ 	.string	"-v  -suppress-debug-info  -lineinfo  -arch sm_90a "



//--------------------- .note.nv.cuinfo           --------------------------
	.section	.note.nv.cuinfo,"",@"SHT_NOTE"
	.sectionflags	@"SHF_NOTE_NV_CUINFO"
        /*0018*/ 	.short	0x0002
        /*001a*/ 	.short	0x005a
        /*001c*/ 	.short	0x0082
	.zero		2


//--------------------- .nv.info                  --------------------------
	.section	.nv.info,"",@"SHT_CUDA_INFO"
	.align	4


	//----- nvinfo : EIATTR_REGCOUNT
	.align		4
        /*0000*/ 	.byte	0x04, 0x2f
        /*0002*/ 	.short	(.L_1 - .L_0)
	.align		4
.L_0:
        /*0004*/ 	.word	index@(matmul_kernel)
        /*0008*/ 	.word	0x00000020


	//----- nvinfo : EIATTR_FRAME_SIZE
	.align		4
.L_1:
        /*000c*/ 	.byte	0x04, 0x11
        /*000e*/ 	.short	(.L_3 - .L_2)
	.align		4
.L_2:
        /*0010*/ 	.word	index@(matmul_kernel)
        /*0014*/ 	.word	0x00001a38


	//----- nvinfo : EIATTR_MIN_STACK_SIZE
	.align		4
.L_3:
        /*0018*/ 	.byte	0x04, 0x12
        /*001a*/ 	.short	(.L_5 - .L_4)
	.align		4
.L_4:
        /*001c*/ 	.word	index@(matmul_kernel)
        /*0020*/ 	.word	0x00001a38
.L_5:


//--------------------- .nv.compat                --------------------------
	.section	.nv.compat,"",@"SHT_CUDA_COMPAT_INFO"
	.align	4
        /*0000*/ 	.byte	0x02, 0x09, 0x01, 0x00, 0x02, 0x02, 0x01, 0x00, 0x02, 0x05, 0x05, 0x00, 0x03, 0x07, 0x01, 0x01
        /*0010*/ 	.byte	0x02, 0x03, 0x00, 0x00, 0x02, 0x06, 0x01, 0x00, 0x04, 0x0b, 0x08, 0x00, 0x00, 0x00, 0x00, 0x00
        /*0020*/ 	.byte	0x00, 0x00, 0x00, 0x00


//--------------------- .nv.info.matmul_kernel    --------------------------
	.section	.nv.info.matmul_kernel,"",@"SHT_CUDA_INFO"
	.sectionflags	@""
	.align	4


	//----- nvinfo : EIATTR_CUDA_API_VERSION
	.align		4
        /*0000*/ 	.byte	0x04, 0x37
        /*0002*/ 	.short	(.L_7 - .L_6)
.L_6:
        /*0004*/ 	.word	0x00000082


	//----- nvinfo : EIATTR_KPARAM_INFO
	.align		4
.L_7:
        /*0008*/ 	.byte	0x04, 0x17
        /*000a*/ 	.short	(.L_9 - .L_8)
.L_8:
        /*000c*/ 	.word	0x00000000
        /*0010*/ 	.short	0x000d
        /*0012*/ 	.short	0x0048
        /*0014*/ 	.byte	0x00, 0xf4, 0x21, 0x00


	//----- nvinfo : EIATTR_KPARAM_INFO
	.align		4
.L_9:
        /*0018*/ 	.byte	0x04, 0x17
        /*001a*/ 	.short	(.L_11 - .L_10)
.L_10:
        /*001c*/ 	.word	0x00000000
        /*0020*/ 	.short	0x000c
        /*0022*/ 	.short	0x0040
        /*0024*/ 	.byte	0x00, 0xf4, 0x21, 0x00


	//----- nvinfo : EIATTR_KPARAM_INFO
	.align		4
.L_11:
        /*0028*/ 	.byte	0x04, 0x17
        /*002a*/ 	.short	(.L_13 - .L_12)
.L_12:
        /*002c*/ 	.word	0x00000000
        /*0030*/ 	.short	0x000b
        /*0032*/ 	.short	0x0038
        /*0034*/ 	.byte	0x00, 0xf0, 0x11, 0x00


	//----- nvinfo : EIATTR_KPARAM_INFO
	.align		4
.L_13:
        /*0038*/ 	.byte	0x04, 0x17
        /*003a*/ 	.short	(.L_15 - .L_14)
.L_14:
        /*003c*/ 	.word	0x00000000
        /*0040*/ 	.short	0x000a
        /*0042*/ 	.short	0x0034
        /*0044*/ 	.byte	0x00, 0xf0, 0x11, 0x00


	//----- nvinfo : EIATTR_KPARAM_INFO
	.align		4
.L_15:
        /*0048*/ 	.byte	0x04, 0x17
        /*004a*/ 	.short	(.L_17 - .L_16)
.L_16:
        /*004c*/ 	.word	0x00000000
        /*0050*/ 	.short	0x0009
        /*0052*/ 	.short	0x0030
        /*0054*/ 	.byte	0x00, 0xf0, 0x11, 0x00


	//----- nvinfo : EIATTR_KPARAM_INFO
	.align		4
.L_17:
        /*0058*/ 	.byte	0x04, 0x17
        /*005a*/ 	.short	(.L_19 - .L_18)
.L_18:
        /*005c*/ 	.word	0x00000000
        /*0060*/ 	.short	0x0008
        /*0062*/ 	.short	0x002c
        /*0064*/ 	.byte	0x00, 0xf0, 0x11, 0x00


	//----- nvinfo : EIATTR_KPARAM_INFO
	.align		4
.L_19:
        /*0068*/ 	.byte	0x04, 0x17
        /*006a*/ 	.short	(.L_21 - .L_20)
.L_20:
        /*006c*/ 	.word	0x00000000
        /*0070*/ 	.short	0x0007
        /*0072*/ 	.short	0x0028
        /*0074*/ 	.byte	0x00, 0xf0, 0x11, 0x00


	//----- nvinfo : EIATTR_KPARAM_INFO
	.align		4
.L_21:
        /*0078*/ 	.byte	0x04, 0x17
        /*007a*/ 	.short	(.L_23 - .L_22)
.L_22:
        /*007c*/ 	.word	0x00000000
        /*0080*/ 	.short	0x0006
        /*0082*/ 	.short	0x0024
        /*0084*/ 	.byte	0x00, 0xf0, 0x11, 0x00


	//----- nvinfo : EIATTR_KPARAM_INFO
	.align		4
.L_23:
        /*0088*/ 	.byte	0x04, 0x17
        /*008a*/ 	.short	(.L_25 - .L_24)
.L_24:
        /*008c*/ 	.word	0x00000000
        /*0090*/ 	.short	0x0005
        /*0092*/ 	.short	0x0020
        /*0094*/ 	.byte	0x00, 0xf0, 0x11, 0x00


	//----- nvinfo : EIATTR_KPARAM_INFO
	.align		4
.L_25:
        /*0098*/ 	.byte	0x04, 0x17
        /*009a*/ 	.short	(.L_27 - .L_26)
.L_26:
        /*009c*/ 	.word	0x00000000
        /*00a0*/ 	.short	0x0004
        /*00a2*/ 	.short	0x001c
        /*00a4*/ 	.byte	0x00, 0xf0, 0x11, 0x00


	//----- nvinfo : EIATTR_KPARAM_INFO
	.align		4
.L_27:
        /*00a8*/ 	.byte	0x04, 0x17
        /*00aa*/ 	.short	(.L_29 - .L_28)
.L_28:
        /*00ac*/ 	.word	0x00000000
        /*00b0*/ 	.short	0x0003
        /*00b2*/ 	.short	0x0018
        /*00b4*/ 	.byte	0x00, 0xf0, 0x11, 0x00


	//----- nvinfo : EIATTR_KPARAM_INFO
	.align		4
.L_29:
        /*00b8*/ 	.byte	0x04, 0x17
        /*00ba*/ 	.short	(.L_31 - .L_30)
.L_30:
        /*00bc*/ 	.word	0x00000000
        /*00c0*/ 	.short	0x0002
        /*00c2*/ 	.short	0x0010
        /*00c4*/ 	.byte	0x00, 0xf4, 0x21, 0x00


	//----- nvinfo : EIATTR_KPARAM_INFO
	.align		4
.L_31:
        /*00c8*/ 	.byte	0x04, 0x17
        /*00ca*/ 	.short	(.L_33 - .L_32)
.L_32:
        /*00cc*/ 	.word	0x00000000
        /*00d0*/ 	.short	0x0001
        /*00d2*/ 	.short	0x0008
        /*00d4*/ 	.byte	0x00, 0xf4, 0x21, 0x00


	//----- nvinfo : EIATTR_KPARAM_INFO
	.align		4
.L_33:
        /*00d8*/ 	.byte	0x04, 0x17
        /*00da*/ 	.short	(.L_35 - .L_34)
.L_34:
        /*00dc*/ 	.word	0x00000000
        /*00e0*/ 	.short	0x0000
        /*00e2*/ 	.short	0x0000
        /*00e4*/ 	.byte	0x00, 0xf4, 0x21, 0x00


	//----- nvinfo : EIATTR_SPARSE_MMA_MASK
	.align		4
.L_35:
        /*00e8*/ 	.byte	0x03, 0x50
        /*00ea*/ 	.short	0x0000


	//----- nvinfo : EIATTR_MAXREG_COUNT
	.align		4
        /*00ec*/ 	.byte	0x03, 0x1b
        /*00ee*/ 	.short	0x00ff


	//----- nvinfo : EIATTR_NUM_BARRIERS
	.align		4
        /*00f0*/ 	.byte	0x02, 0x4c
        /*00f2*/ 	.byte	0x01
	.zero		1


	//----- nvinfo : EIATTR_ANNOTATIONS
	.align		4
        /*00f4*/ 	.byte	0x04, 0x55
        /*00f6*/ 	.short	(.L_37 - .L_36)


	//   ....[0]....
.L_36:
        /*00f8*/ 	.word	0x00000001
        /*00fc*/ 	.byte	0xc0, 0x05, 0x00, 0x00, 0x01, 0x00, 0x00, 0x00, 0xf0, 0x05, 0x00, 0x00, 0x01, 0x00, 0x00, 0x00
        /* <DEDUP_REMOVED lines=3487> */
        /*dafc*/ 	.byte	0x10, 0xac, 0x03, 0x00


	//----- nvinfo : EIATTR_MERCURY_ISA_VERSION
	.align		4
.L_37:
        /*db00*/ 	.byte	0x03, 0x5f
        /*db02*/ 	.short	0x0101


	//----- nvinfo : EIATTR_EXIT_INSTR_OFFSETS
	.align		4
        /*db04*/ 	.byte	0x04, 0x1c
        /*db06*/ 	.short	(.L_39 - .L_38)


	//   ....[0]....
.L_38:
        /*db08*/ 	.word	0x0003b050


	//   ....[1]....
        /*db0c*/ 	.word	0x0003b080


	//----- nvinfo : EIATTR_REQNTID
	.align		4
.L_39:
        /*db10*/ 	.byte	0x04, 0x10
        /*db12*/ 	.short	(.L_41 - .L_40)
.L_40:
        /*db14*/ 	.word	0x00000080
        /*db18*/ 	.word	0x00000001
        /*db1c*/ 	.word	0x00000001


	//----- nvinfo : EIATTR_CBANK_PARAM_SIZE
	.align		4
.L_41:
        /*db20*/ 	.byte	0x03, 0x19
        /*db22*/ 	.short	0x0050


	//----- nvinfo : EIATTR_PARAM_CBANK
	.align		4
        /*db24*/ 	.byte	0x04, 0x0a
        /*db26*/ 	.short	(.L_43 - .L_42)
	.align		4
.L_42:
        /*db28*/ 	.word	index@(.nv.constant0.matmul_kernel)
        /*db2c*/ 	.short	0x0210
        /*db2e*/ 	.short	0x0050


	//----- nvinfo : EIATTR_SW_WAR
	.align		4
.L_43:
        /*db30*/ 	.byte	0x04, 0x36
        /*db32*/ 	.short	(.L_45 - .L_44)
.L_44:
        /*db34*/ 	.word	0x00000008
.L_45:


//--------------------- .nv.callgraph             --------------------------
	.section	.nv.callgraph,"",@"SHT_CUDA_CALLGRAPH"
	.align	4
	.sectionentsize	8
	.align		4
        /*0000*/ 	.word	0x00000000
	.align		4
        /*0004*/ 	.word	0xffffffff
	.align		4
        /*0008*/ 	.word	0x00000000
	.align		4
        /*000c*/ 	.word	0xfffffffe
	.align		4
        /*0010*/ 	.word	0x00000000
	.align		4
        /*0014*/ 	.word	0xfffffffd
	.align		4
        /*0018*/ 	.word	0x00000000
	.align		4
        /*001c*/ 	.word	0xfffffffc


//--------------------- .text.matmul_kernel       --------------------------
	.section	.text.matmul_kernel,"ax",@progbits
	.align	128
        .global         matmul_kernel
        .type           matmul_kernel,@function
        .size           matmul_kernel,(.L_x_4 - matmul_kernel)
        .other          matmul_kernel,@"STO_CUDA_ENTRY STV_DEFAULT"
matmul_kernel:
.text.matmul_kernel:
[----:B------:R-:W0:Y:S08]  /*0000*/  LDC R1, c[0x0][0x28] ;  /* 0x00000a00ff017b82 */ /* 0x000e300000000800 */
[----:B------:R-:W1:Y:S01]  /*0010*/  LDC.64 R10, c[0x0][0x228] ;  /* 0x00008a00ff0a7b82 */ /* 0x000e620000000a00 */
[----:B------:R-:W2:Y:S01]  /*0020*/  S2R R14, SR_TID.X ;  /* 0x00000000000e7919 */ /* 0x000ea20000002100 */
[----:B0-----:R-:W-:Y:S01]  /*0030*/  VIADD R1, R1, 0xffffe5c8 ;  /* 0xffffe5c801017836 */ /* 0x001fe20000000000 */
[----:B------:R-:W-:Y:S01]  /*0040*/  UMOV UR4, 0x400 ;  /* 0x0000040000047882 */ /* 0x000fe20000000000 */
[----:B------:R-:W-:-:S04]  /*0050*/  ULDC.64 UR10, c[0x0][0x208] ;  /* 0x00008200000a7ab9 */ /* 0x000fc80000000a00 */
[----:B------:R-:W0:Y:S01]  /*0060*/  S2UR UR5, SR_CgaCtaId ;  /* 0x00000000000579c3 */ /* 0x000e220000008800 */
[----:B-1----:R-:W-:-:S05]  /*0070*/  VIADD R0, R11, 0x1ff ;  /* 0x000001ff0b007836 */ /* 0x002fca0000000000 */
[----:B------:R-:W-:Y:S01]  /*0080*/  SHF.R.S32.HI R3, RZ, 0x1f, R0 ;  /* 0x0000001fff037819 */ /* 0x000fe20000011400 */
[----:B0-----:R-:W-:-:S03]  /*0090*/  ULEA UR5, UR5, UR4, 0x18 ;  /* 0x0000000405057291 */ /* 0x001fc6000f8ec03f */
[----:B------:R-:W-:-:S04]  /*00a0*/  LEA.HI R3, R3, R0, RZ, 0x9 ;  /* 0x0000000003037211 */ /* 0x000fc800078f48ff */
[----:B------:R-:W-:Y:S02]  /*00b0*/  SHF.R.S32.HI R0, RZ, 0x9, R3 ;  /* 0x00000009ff007819 */ /* 0x000fe40000011403 */
[----:B------:R-:W0:Y:S03]  /*00c0*/  S2R R3, SR_CTAID.X ;  /* 0x0000000000037919 */ /* 0x000e260000002500 */
[----:B------:R-:W-:-:S05]  /*00d0*/  IMAD.SHL.U32 R0, R0, 0x8, RZ ;  /* 0x0000000800007824 */ /* 0x000fca00078e00ff */
[-C--:B------:R-:W-:Y:S02]  /*00e0*/  IABS R7, R0.reuse ;  /* 0x0000000000077213 */ /* 0x080fe40000000000 */
[----:B------:R-:W-:Y:S02]  /*00f0*/  IABS R12, R0 ;  /* 0x00000000000c7213 */ /* 0x000fe40000000000 */
[----:B------:R-:W1:Y:S08]  /*0100*/  I2F.RP R2, R7 ;  /* 0x0000000700027306 */ /* 0x000e700000209400 */
[----:B-1----:R-:W1:Y:S01]  /*0110*/  MUFU.RCP R2, R2 ;  /* 0x0000000200027308 */ /* 0x002e620000001000 */
[----:B0-----:R-:W-:Y:S01]  /*0120*/  IABS R8, R3 ;  /* 0x0000000300087213 */ /* 0x001fe20000000000 */
[----:B-1----:R-:W-:-:S02]  /*0130*/  VIADD R4, R2, 0xffffffe ;  /* 0x0ffffffe02047836 */ /* 0x002fc40000000000 */
[----:B------:R-:W-:-:S04]  /*0140*/  IMAD.MOV R2, RZ, RZ, -R12 ;  /* 0x000000ffff027224 */ /* 0x000fc800078e0a0c */
[----:B------:R0:W1:Y:S02]  /*0150*/  F2I.FTZ.U32.TRUNC.NTZ R5, R4 ;  /* 0x0000000400057305 */ /* 0x000064000021f000 */
[----:B0-----:R-:W-:Y:S02]  /*0160*/  IMAD.MOV.U32 R4, RZ, RZ, RZ ;  /* 0x000000ffff047224 */ /* 0x001fe400078e00ff */
[----:B-1----:R-:W-:-:S04]  /*0170*/  IMAD.MOV R6, RZ, RZ, -R5 ;  /* 0x000000ffff067224 */ /* 0x002fc800078e0a05 */
[----:B------:R-:W-:Y:S02]  /*0180*/  IMAD R9, R6, R7, RZ ;  /* 0x0000000706097224 */ /* 0x000fe400078e02ff */
[----:B------:R-:W-:Y:S02]  /*0190*/  IMAD.MOV.U32 R6, RZ, RZ, R8 ;  /* 0x000000ffff067224 */ /* 0x000fe400078e0008 */
[----:B------:R-:W-:-:S06]  /*01a0*/  IMAD.HI.U32 R5, R5, R9, R4 ;  /* 0x0000000905057227 */ /* 0x000fcc00078e0004 */
[----:B------:R-:W-:-:S04]  /*01b0*/  IMAD.HI.U32 R5, R5, R6, RZ ;  /* 0x0000000605057227 */ /* 0x000fc800078e00ff */
[----:B------:R-:W-:-:S05]  /*01c0*/  IMAD R2, R5, R2, R6 ;  /* 0x0000000205027224 */ /* 0x000fca00078e0206 */
[----:B------:R-:W-:-:S13]  /*01d0*/  ISETP.GT.U32.AND P1, PT, R7, R2, PT ;  /* 0x000000020700720c */ /* 0x000fda0003f24070 */
[----:B------:R-:W-:Y:S02]  /*01e0*/  @!P1 IMAD.IADD R2, R2, 0x1, -R7 ;  /* 0x0000000102029824 */ /* 0x000fe400078e0a07 */
[----:B------:R-:W-:Y:S01]  /*01f0*/  @!P1 VIADD R5, R5, 0x1 ;  /* 0x0000000105059836 */ /* 0x000fe20000000000 */
[----:B------:R-:W-:Y:S02]  /*0200*/  ISETP.NE.AND P1, PT, R0, RZ, PT ;  /* 0x000000ff0000720c */ /* 0x000fe40003f25270 */
[----:B------:R-:W-:Y:S02]  /*0210*/  ISETP.GE.U32.AND P0, PT, R2, R7, PT ;  /* 0x000000070200720c */ /* 0x000fe40003f06070 */
[----:B------:R-:W-:-:S04]  /*0220*/  LOP3.LUT R2, R3, R0, RZ, 0x3c, !PT ;  /* 0x0000000003027212 */ /* 0x000fc800078e3cff */
[----:B------:R-:W-:Y:S01]  /*0230*/  ISETP.GE.AND P2, PT, R2, RZ, PT ;  /* 0x000000ff0200720c */ /* 0x000fe20003f46270 */
[----:B------:R-:W-:-:S06]  /*0240*/  VIADD R2, R10, 0x1f ;  /* 0x0000001f0a027836 */ /* 0x000fcc0000000000 */
[----:B------:R-:W-:-:S04]  /*0250*/  @P0 VIADD R5, R5, 0x1 ;  /* 0x0000000105050836 */ /* 0x000fc80000000000 */
[----:B------:R-:W-:Y:S01]  /*0260*/  IMAD.MOV.U32 R4, RZ, RZ, R5 ;  /* 0x000000ffff047224 */ /* 0x000fe200078e0005 */
[----:B------:R-:W-:-:S03]  /*0270*/  SHF.R.S32.HI R5, RZ, 0x1f, R2 ;  /* 0x0000001fff057819 */ /* 0x000fc60000011402 */
[----:B------:R-:W-:Y:S01]  /*0280*/  @!P2 IMAD.MOV R4, RZ, RZ, -R4 ;  /* 0x000000ffff04a224 */ /* 0x000fe200078e0a04 */
[----:B------:R-:W-:Y:S02]  /*0290*/  @!P1 LOP3.LUT R4, RZ, R0, RZ, 0x33, !PT ;  /* 0x00000000ff049212 */ /* 0x000fe400078e33ff */
[----:B------:R-:W-:-:S03]  /*02a0*/  LEA.HI R5, R5, R2, RZ, 0x5 ;  /* 0x0000000205057211 */ /* 0x000fc600078f28ff */
[----:B------:R-:W-:Y:S02]  /*02b0*/  IMAD.SHL.U32 R2, R4, 0x8, RZ ;  /* 0x0000000804027824 */ /* 0x000fe400078e00ff */
[----:B------:R-:W-:-:S03]  /*02c0*/  IMAD.MOV R4, RZ, RZ, -R4 ;  /* 0x000000ffff047224 */ /* 0x000fc600078e0a04 */
[----:B------:R-:W-:Y:S01]  /*02d0*/  LEA.HI.SX32 R5, R5, -R2, 0x1b ;  /* 0x8000000205057211 */ /* 0x000fe200078fdaff */
[----:B------:R-:W-:Y:S02]  /*02e0*/  IMAD R13, R0, R4, R3 ;  /* 0x00000004000d7224 */ /* 0x000fe400078e0203 */
[----:B------:R-:W-:Y:S01]  /*02f0*/  IMAD.MOV.U32 R4, RZ, RZ, RZ ;  /* 0x000000ffff047224 */ /* 0x000fe200078e00ff */
[----:B------:R-:W-:-:S04]  /*0300*/  VIMNMX R6, R5, 0x8, PT ;  /* 0x0000000805067848 */ /* 0x000fc80003fe0100 */
[-C--:B------:R-:W-:Y:S02]  /*0310*/  IABS R8, R6.reuse ;  /* 0x0000000600087213 */ /* 0x080fe40000000000 */
[----:B------:R-:W-:Y:S02]  /*0320*/  IABS R0, R6 ;  /* 0x0000000600007213 */ /* 0x000fe40000000000 */
[----:B------:R-:W0:Y:S08]  /*0330*/  I2F.RP R7, R8 ;  /* 0x0000000800077306 */ /* 0x000e300000209400 */
[----:B0-----:R-:W0:Y:S02]  /*0340*/  MUFU.RCP R7, R7 ;  /* 0x0000000700077308 */ /* 0x001e240000001000 */
[----:B0-----:R-:W-:-:S06]  /*0350*/  VIADD R5, R7, 0xffffffe ;  /* 0x0ffffffe07057836 */ /* 0x001fcc0000000000 */
[----:B------:R-:W0:Y:S02]  /*0360*/  F2I.FTZ.U32.TRUNC.NTZ R5, R5 ;  /* 0x0000000500057305 */ /* 0x000e24000021f000 */
[----:B0-----:R-:W-:-:S04]  /*0370*/  IMAD.MOV R9, RZ, RZ, -R5 ;  /* 0x000000ffff097224 */ /* 0x001fc800078e0a05 */
[----:B------:R-:W-:Y:S01]  /*0380*/  IMAD.MOV.U32 R3, RZ, RZ, R9 ;  /* 0x000000ffff037224 */ /* 0x000fe200078e0009 */
[----:B------:R-:W-:-:S03]  /*0390*/  IABS R9, R13 ;  /* 0x0000000d00097213 */ /* 0x000fc60000000000 */
[----:B------:R-:W-:-:S04]  /*03a0*/  IMAD R3, R3, R8, RZ ;  /* 0x0000000803037224 */ /* 0x000fc800078e02ff */
[----:B------:R-:W-:Y:S01]  /*03b0*/  IMAD.HI.U32 R4, R5, R3, R4 ;  /* 0x0000000305047227 */ /* 0x000fe200078e0004 */
[----:B--2---:R-:W-:-:S03]  /*03c0*/  SHF.R.U32.HI R5, RZ, 0x5, R14 ;  /* 0x00000005ff057819 */ /* 0x004fc6000001160e */
[----:B------:R-:W-:Y:S01]  /*03d0*/  IMAD.MOV R3, RZ, RZ, -R0 ;  /* 0x000000ffff037224 */ /* 0x000fe200078e0a00 */
[----:B------:R-:W-:Y:S01]  /*03e0*/  SGXT.U32 R5, R5, 0x2 ;  /* 0x000000020505781a */ /* 0x000fe20000000000 */
[----:B------:R-:W-:Y:S02]  /*03f0*/  IMAD.HI.U32 R0, R4, R9, RZ ;  /* 0x0000000904007227 */ /* 0x000fe400078e00ff */
[----:B------:R-:W0:Y:S02]  /*0400*/  LDC R4, c[0x0][0x230] ;  /* 0x00008c00ff047b82 */ /* 0x000e240000000800 */
[----:B------:R-:W-:-:S05]  /*0410*/  IMAD R3, R0, R3, R9 ;  /* 0x0000000300037224 */ /* 0x000fca00078e0209 */
[----:B------:R-:W-:-:S13]  /*0420*/  ISETP.GT.U32.AND P1, PT, R8, R3, PT ;  /* 0x000000030800720c */ /* 0x000fda0003f24070 */
[----:B------:R-:W-:Y:S02]  /*0430*/  @!P1 IMAD.IADD R3, R3, 0x1, -R8 ;  /* 0x0000000103039824 */ /* 0x000fe400078e0a08 */
[----:B------:R-:W-:Y:S01]  /*0440*/  @!P1 VIADD R0, R0, 0x1 ;  /* 0x0000000100009836 */ /* 0x000fe20000000000 */
[----:B------:R-:W-:Y:S01]  /*0450*/  ISETP.NE.AND P1, PT, R6, RZ, PT ;  /* 0x000000ff0600720c */ /* 0x000fe20003f25270 */
[----:B0-----:R-:W-:Y:S01]  /*0460*/  VIADD R4, R4, 0x3f ;  /* 0x0000003f04047836 */ /* 0x001fe20000000000 */
[----:B------:R-:W-:Y:S02]  /*0470*/  ISETP.GE.U32.AND P0, PT, R3, R8, PT ;  /* 0x000000080300720c */ /* 0x000fe40003f06070 */
[----:B------:R-:W-:Y:S02]  /*0480*/  LOP3.LUT R3, R13, R6, RZ, 0x3c, !PT ;  /* 0x000000060d037212 */ /* 0x000fe400078e3cff */
[----:B------:R-:W-:Y:S02]  /*0490*/  LOP3.LUT R8, R14, 0x40, RZ, 0xc0, !PT ;  /* 0x000000400e087812 */ /* 0x000fe400078ec0ff */
[----:B------:R-:W-:-:S07]  /*04a0*/  ISETP.GE.AND P2, PT, R3, RZ, PT ;  /* 0x000000ff0300720c */ /* 0x000fce0003f46270 */
[----:B------:R-:W-:Y:S01]  /*04b0*/  @P0 VIADD R0, R0, 0x1 ;  /* 0x0000000100000836 */ /* 0x000fe20000000000 */
[----:B------:R-:W-:Y:S02]  /*04c0*/  ISETP.GT.AND P0, PT, R4, 0x3f, PT ;  /* 0x0000003f0400780c */ /* 0x000fe40003f04270 */
[C---:B------:R-:W-:Y:S02]  /*04d0*/  LOP3.LUT R4, R5.reuse, 0x4, RZ, 0xfc, !PT ;  /* 0x0000000405047812 */ /* 0x040fe400078efcff */
[C---:B------:R-:W-:Y:S01]  /*04e0*/  LOP3.LUT R4, R5.reuse, 0x10, RZ, 0xfc, !PT ;  /* 0x0000001005047812 */ /* 0x040fe200078efcff */
[----:B------:R-:W-:Y:S01]  /*04f0*/  @!P2 IMAD.MOV R0, RZ, RZ, -R0 ;  /* 0x000000ffff00a224 */ /* 0x000fe200078e0a00 */
[----:B------:R-:W-:Y:S02]  /*0500*/  @!P1 LOP3.LUT R0, RZ, R6, RZ, 0x33, !PT ;  /* 0x00000006ff009212 */ /* 0x000fe400078e33ff */
[C---:B------:R-:W-:Y:S02]  /*0510*/  LOP3.LUT R4, R5.reuse, 0x1c, RZ, 0xfc, !PT ;  /* 0x0000001c05047812 */ /* 0x040fe400078efcff */
[C---:B------:R-:W-:Y:S01]  /*0520*/  LOP3.LUT R4, R5.reuse, 0x28, RZ, 0xfc, !PT ;  /* 0x0000002805047812 */ /* 0x040fe200078efcff */
[----:B------:R-:W-:Y:S01]  /*0530*/  IMAD.MOV R3, RZ, RZ, -R0 ;  /* 0x000000ffff037224 */ /* 0x000fe200078e0a00 */
[----:B------:R-:W-:Y:S01]  /*0540*/  LOP3.LUT R4, R5, 0x34, RZ, 0xfc, !PT ;  /* 0x0000003405047812 */ /* 0x000fe200078efcff */
[----:B------:R-:W-:-:S02]  /*0550*/  IMAD.SHL.U32 R28, R0, 0x200, RZ ;  /* 0x00000200001c7824 */ /* 0x000fc400078e00ff */
[----:B------:R-:W-:-:S04]  /*0560*/  IMAD R3, R6, R3, R13 ;  /* 0x0000000306037224 */ /* 0x000fc800078e020d */
[----:B------:R-:W-:Y:S01]  /*0570*/  IMAD.IADD R3, R2, 0x1, R3 ;  /* 0x0000000102037824 */ /* 0x000fe200078e0203 */
[----:B------:R-:W-:-:S05]  /*0580*/  LOP3.LUT R2, R14, 0x1f, RZ, 0xc0, !PT ;  /* 0x0000001f0e027812 */ /* 0x000fca00078ec0ff */
[----:B------:R-:W-:Y:S01]  /*0590*/  IMAD R2, R3, 0x20, R2 ;  /* 0x0000002003027824 */ /* 0x000fe200078e0202 */
[C---:B------:R-:W-:Y:S02]  /*05a0*/  LOP3.LUT R3, R5.reuse, 0x8, RZ, 0xfc, !PT ;  /* 0x0000000805037812 */ /* 0x040fe400078efcff */
[C---:B------:R-:W-:Y:S02]  /*05b0*/  LOP3.LUT R3, R5.reuse, 0x14, RZ, 0xfc, !PT ;  /* 0x0000001405037812 */ /* 0x040fe400078efcff */
[----:B------:R0:W-:Y:S01]  /*05c0*/  STL [R1+0xc74], R2 ;  /* 0x000c740201007387 */ /* 0x0001e20000100800 */
[C---:B------:R-:W-:Y:S02]  /*05d0*/  LOP3.LUT R3, R5.reuse, 0x20, RZ, 0xfc, !PT ;  /* 0x0000002005037812 */ /* 0x040fe400078efcff */
[C---:B------:R-:W-:Y:S01]  /*05e0*/  LOP3.LUT R3, R5.reuse, 0x2c, RZ, 0xfc, !PT ;  /* 0x0000002c05037812 */ /* 0x040fe200078efcff */
[----:B------:R1:W-:Y:S01]  /*05f0*/  STL [R1+0x2c4], R28 ;  /* 0x0002c41c01007387 */ /* 0x0003e20000100800 */
[----:B------:R-:W-:-:S02]  /*0600*/  LOP3.LUT R3, R5, 0x38, RZ, 0xfc, !PT ;  /* 0x0000003805037812 */ /* 0x000fc400078efcff */
[C---:B0-----:R-:W-:Y:S02]  /*0610*/  LOP3.LUT R2, R5.reuse, 0xc, RZ, 0xfc, !PT ;  /* 0x0000000c05027812 */ /* 0x041fe400078efcff */
[C---:B------:R-:W-:Y:S02]  /*0620*/  LOP3.LUT R2, R5.reuse, 0x18, RZ, 0xfc, !PT ;  /* 0x0000001805027812 */ /* 0x040fe400078efcff */
[C---:B------:R-:W-:Y:S02]  /*0630*/  LOP3.LUT R2, R5.reuse, 0x24, RZ, 0xfc, !PT ;  /* 0x0000002405027812 */ /* 0x040fe400078efcff */
[C---:B------:R-:W-:Y:S02]  /*0640*/  LOP3.LUT R2, R5.reuse, 0x30, RZ, 0xfc, !PT ;  /* 0x0000003005027812 */ /* 0x040fe400078efcff */
[----:B------:R-:W-:Y:S01]  /*0650*/  LOP3.LUT R2, R5, 0x3c, RZ, 0xfc, !PT ;  /* 0x0000003c05027812 */ /* 0x000fe200078efcff */
[----:B-1----:R-:W-:Y:S06]  /*0660*/  @P0 BRA `(.L_x_0) ;  /* 0x0000000000dc0947 */ /* 0x002fec0003800000 */
[----:B------:R-:W-:Y:S01]  /*0670*/  IMAD.SHL.U32 R0, R14, 0x20, RZ ;  /* 0x000000200e007824 */ /* 0x000fe200078e00ff */
[----:B------:R-:W-:Y:S02]  /*0680*/  CS2R R24, SRZ ;  /* 0x0000000000187805 */ /* 0x000fe4000001ff00 */
[----:B------:R-:W-:Y:S02]  /*0690*/  CS2R R26, SRZ ;  /* 0x00000000001a7805 */ /* 0x000fe4000001ff00 */
[----:B------:R-:W-:Y:S02]  /*06a0*/  CS2R R20, SRZ ;  /* 0x0000000000147805 */ /* 0x000fe4000001ff00 */
[----:B------:R-:W-:Y:S01]  /*06b0*/  CS2R R22, SRZ ;  /* 0x0000000000167805 */ /* 0x000fe2000001ff00 */
[----:B------:R0:W-:Y:S01]  /*06c0*/  STL [R1+0xc70], R0 ;  /* 0x000c700001007387 */ /* 0x0001e20000100800 */
[----:B------:R-:W-:Y:S02]  /*06d0*/  CS2R R16, SRZ ;  /* 0x0000000000107805 */ /* 0x000fe4000001ff00 */
[----:B------:R-:W-:-:S02]  /*06e0*/  CS2R R18, SRZ ;  /* 0x0000000000127805 */ /* 0x000fc4000001ff00 */
[----:B------:R-:W-:Y:S01]  /*06f0*/  CS2R R12, SRZ ;  /* 0x00000000000c7805 */ /* 0x000fe2000001ff00 */
[----:B------:R0:W-:Y:S01]  /*0700*/  STL [R1], RZ ;  /* 0x000000ff01007387 */ /* 0x0001e20000100800 */
[----:B------:R-:W-:Y:S02]  /*0710*/  CS2R R14, SRZ ;  /* 0x00000000000e7805 */ /* 0x000fe4000001ff00 */
[----:B------:R-:W-:Y:S02]  /*0720*/  CS2R R8, SRZ ;  /* 0x0000000000087805 */ /* 0x000fe4000001ff00 */
[----:B------:R-:W-:Y:S01]  /*0730*/  CS2R R10, SRZ ;  /* 0x00000000000a7805 */ /* 0x000fe2000001ff00 */
[----:B------:R0:W-:Y:S01]  /*0740*/  STL [R1+0x4], RZ ;  /* 0x000004ff01007387 */ /* 0x0001e20000100800 */
[----:B------:R-:W-:Y:S02]  /*0750*/  CS2R R4, SRZ ;  /* 0x0000000000047805 */ /* 0x000fe4000001ff00 */
[----:B------:R-:W-:Y:S01]  /*0760*/  CS2R R6, SRZ ;  /* 0x0000000000067805 */ /* 0x000fe2000001ff00 */
[----:B------:R0:W-:Y:S04]  /*0770*/  STL [R1+0x8], RZ ;  /* 0x000008ff01007387 */ /* 0x0001e80000100800 */
        /* <DEDUP_REMOVED lines=36> */
[----:B------:R0:W-:Y:S01]  /*09c0*/  STL [R1+0x9c], RZ ;  /* 0x00009cff01007387 */ /* 0x0001e20000100800 */
[----:B------:R-:W-:Y:S05]  /*09d0*/  BRA `(.L_x_1) ;  /* 0x0000034800b47947 */ /* 0x000fea0003800000 */
.L_x_0:
[----:B------:R-:W-:Y:S01]  /*09e0*/  IABS R21, R11 ;  /* 0x0000000b00157213 */ /* 0x000fe20000000000 */
[----:B------:R0:W-:Y:S01]  /*09f0*/  STL [R1+0xdcc], R11 ;  /* 0x000dcc0b01007387 */ /* 0x0001e20000100800 */
[C---:B------:R-:W-:Y:S01]  /*0a00*/  LEA.HI R22, R8.reuse, R28, RZ, 0x1a ;  /* 0x0000001c08167211 */ /* 0x040fe200078fd0ff */
[----:B------:R-:W-:Y:S01]  /*0a10*/  ULDC UR6, c[0x0][0x238] ;  /* 0x00008e0000067ab9 */ /* 0x000fe20000000800 */
[----:B------:R-:W1:Y:S01]  /*0a20*/  I2F.RP R6, R21 ;  /* 0x0000001500067306 */ /* 0x000e620000209400 */
[----:B------:R-:W-:Y:S01]  /*0a30*/  ISETP.NE.U32.AND P0, PT, R8, RZ, PT ;  /* 0x000000ff0800720c */ /* 0x000fe20003f05070 */
[----:B------:R-:W-:Y:S01]  /*0a40*/  ULDC UR7, c[0x0][0x23c] ;  /* 0x00008f0000077ab9 */ /* 0x000fe20000000800 */
[C---:B------:R-:W-:Y:S01]  /*0a50*/  VIADD R4, R22.reuse, 0x1fe ;  /* 0x000001fe16047836 */ /* 0x040fe20000000000 */
[----:B------:R-:W-:Y:S01]  /*0a60*/  ULDC.64 UR8, c[0x0][0x218] ;  /* 0x0000860000087ab9 */ /* 0x000fe20000000a00 */
[C---:B------:R-:W-:Y:S01]  /*0a70*/  VIADD R7, R22.reuse, 0x1fc ;  /* 0x000001fc16077836 */ /* 0x040fe20000000000 */
[----:B------:R-:W-:Y:S01]  /*0a80*/  ULDC UR4, c[0x0][0x240] ;  /* 0x0000900000047ab9 */ /* 0x000fe20000000800 */
[C---:B------:R-:W-:Y:S01]  /*0a90*/  VIADD R9, R22.reuse, 0x1f8 ;  /* 0x000001f816097836 */ /* 0x040fe20000000000 */
[----:B------:R-:W-:Y:S01]  /*0aa0*/  IABS R5, R4 ;  /* 0x0000000400057213 */ /* 0x000fe20000000000 */
[----:B------:R-:W-:Y:S01]  /*0ab0*/  VIADD R15, R22, 0x1f4 ;  /* 0x000001f4160f7836 */ /* 0x000fe20000000000 */
[----:B------:R-:W-:Y:S01]  /*0ac0*/  ISETP.GE.AND P2, PT, R4, RZ, PT ;  /* 0x000000ff0400720c */ /* 0x000fe20003f46270 */
[----:B------:R-:W-:Y:S01]  /*0ad0*/  VIADD R18, R22, 0x1e0 ;  /* 0x000001e016127836 */ /* 0x000fe20000000000 */
[----:B------:R-:W-:Y:S01]  /*0ae0*/  ISETP.GE.AND P3, PT, R7, RZ, PT ;  /* 0x000000ff0700720c */ /* 0x000fe20003f66270 */
[----:B------:R-:W-:Y:S01]  /*0af0*/  ULDC.64 UR12, c[0x0][0x210] ;  /* 0x00008400000c7ab9 */ /* 0x000fe20000000a00 */
[----:B-1----:R-:W1:Y:S02]  /*0b00*/  MUFU.RCP R6, R6 ;  /* 0x0000000600067308 */ /* 0x002e640000001000 */
[----:B-1----:R-:W-:-:S02]  /*0b10*/  VIADD R2, R6, 0xffffffe ;  /* 0x0ffffffe06027836 */ /* 0x002fc40000000000 */
[----:B------:R-:W-:-:S04]  /*0b20*/  VIADD R6, R22, 0x1fa ;  /* 0x000001fa16067836 */ /* 0x000fc80000000000 */
[----:B------:R1:W2:Y:S01]  /*0b30*/  F2I.FTZ.U32.TRUNC.NTZ R3, R2 ;  /* 0x0000000200037305 */ /* 0x0002a2000021f000 */
[----:B------:R-:W-:Y:S02]  /*0b40*/  IABS R13, R6 ;  /* 0x00000006000d7213 */ /* 0x000fe40000000000 */
[----:B------:R-:W-:Y:S02]  /*0b50*/  ISETP.GE.AND P5, PT, R6, RZ, PT ;  /* 0x000000ff0600720c */ /* 0x000fe40003fa6270 */
[----:B------:R-:W-:Y:S01]  /*0b60*/  IABS R6, R15 ;  /* 0x0000000f00067213 */ /* 0x000fe20000000000 */
[----:B-1----:R-:W-:Y:S02]  /*0b70*/  IMAD.MOV.U32 R2, RZ, RZ, RZ ;  /* 0x000000ffff027224 */ /* 0x002fe400078e00ff */
[----:B--2---:R-:W-:-:S04]  /*0b80*/  IMAD.MOV R0, RZ, RZ, -R3 ;  /* 0x000000ffff007224 */ /* 0x004fc800078e0a03 */
[----:B------:R-:W-:-:S04]  /*0b90*/  IMAD R0, R0, R21, RZ ;  /* 0x0000001500007224 */ /* 0x000fc800078e02ff */
[----:B------:R-:W-:Y:S01]  /*0ba0*/  IMAD.HI.U32 R0, R3, R0, R2 ;  /* 0x0000000003007227 */ /* 0x000fe200078e0002 */
[----:B------:R-:W-:Y:S02]  /*0bb0*/  IABS R2, R7 ;  /* 0x0000000700027213 */ /* 0x000fe40000000000 */
[----:B------:R-:W-:-:S03]  /*0bc0*/  IABS R7, R9 ;  /* 0x0000000900077213 */ /* 0x000fc60000000000 */
[----:B------:R-:W-:-:S04]  /*0bd0*/  IMAD.HI.U32 R3, R0, R5, RZ ;  /* 0x0000000500037227 */ /* 0x000fc800078e00ff */
[----:B------:R-:W-:Y:S02]  /*0be0*/  IMAD.MOV R3, RZ, RZ, -R3 ;  /* 0x000000ffff037224 */ /* 0x000fe400078e0a03 */
[----:B------:R-:W-:-:S04]  /*0bf0*/  IMAD.HI.U32 R4, R0, R13, RZ ;  /* 0x0000000d00047227 */ /* 0x000fc800078e00ff */
[----:B------:R-:W-:Y:S02]  /*0c00*/  IMAD R5, R21, R3, R5 ;  /* 0x0000000315057224 */ /* 0x000fe400078e0205 */
[----:B------:R-:W-:-:S03]  /*0c10*/  IMAD.HI.U32 R3, R0, R2, RZ ;  /* 0x0000000200037227 */ /* 0x000fc600078e00ff */
[C---:B------:R-:W-:Y:S01]  /*0c20*/  ISETP.GT.U32.AND P1, PT, R21.reuse, R5, PT ;  /* 0x000000051500720c */ /* 0x040fe20003f24070 */
[----:B------:R-:W-:Y:S02]  /*0c30*/  IMAD.MOV R3, RZ, RZ, -R3 ;  /* 0x000000ffff037224 */ /* 0x000fe400078e0a03 */
[----:B------:R-:W-:Y:S02]  /*0c40*/  IMAD.MOV R4, RZ, RZ, -R4 ;  /* 0x000000ffff047224 */ /* 0x000fe400078e0a04 */
[C---:B------:R-:W-:Y:S02]  /*0c50*/  IMAD R2, R21.reuse, R3, R2 ;  /* 0x0000000315027224 */ /* 0x040fe400078e0202 */
[----:B------:R-:W-:Y:S02]  /*0c60*/  VIADD R3, R22, 0x1f6 ;  /* 0x000001f616037836 */ /* 0x000fe40000000000 */
[C---:B------:R-:W-:Y:S01]  /*0c70*/  IMAD R13, R21.reuse, R4, R13 ;  /* 0x00000004150d7224 */ /* 0x040fe200078e020d */
[----:B------:R-:W-:Y:S01]  /*0c80*/  ISETP.GT.U32.AND P6, PT, R21, R2, PT ;  /* 0x000000021500720c */ /* 0x000fe20003fc4070 */
[----:B------:R-:W-:Y:S01]  /*0c90*/  IMAD.HI.U32 R4, R0, R7, RZ ;  /* 0x0000000700047227 */ /* 0x000fe200078e00ff */
[----:B------:R-:W-:-:S03]  /*0ca0*/  IABS R8, R3 ;  /* 0x0000000300087213 */ /* 0x000fc60000000000 */
[----:B------:R-:W-:Y:S02]  /*0cb0*/  @!P1 IMAD.IADD R5, R5, 0x1, -R21 ;  /* 0x0000000105059824 */ /* 0x000fe400078e0a15 */
[----:B------:R-:W-:-:S03]  /*0cc0*/  IMAD.HI.U32 R12, R0, R8, RZ ;  /* 0x00000008000c7227 */ /* 0x000fc600078e00ff */
[C---:B------:R-:W-:Y:S01]  /*0cd0*/  ISETP.GT.U32.AND P4, PT, R21.reuse, R5, PT ;  /* 0x000000051500720c */ /* 0x040fe20003f84070 */
[----:B------:R-:W-:Y:S02]  /*0ce0*/  IMAD.MOV R4, RZ, RZ, -R4 ;  /* 0x000000ffff047224 */ /* 0x000fe400078e0a04 */
[----:B------:R-:W-:Y:S01]  /*0cf0*/  @!P6 IMAD.IADD R2, R2, 0x1, -R21 ;  /* 0x000000010202e824 */ /* 0x000fe200078e0a15 */
[C---:B------:R-:W-:Y:S01]  /*0d00*/  ISETP.GT.U32.AND P6, PT, R21.reuse, R13, PT ;  /* 0x0000000d1500720c */ /* 0x040fe20003fc4070 */
[----:B------:R-:W-:Y:S02]  /*0d10*/  IMAD.MOV R12, RZ, RZ, -R12 ;  /* 0x000000ffff0c7224 */ /* 0x000fe400078e0a0c */
[C---:B------:R-:W-:Y:S01]  /*0d20*/  IMAD R7, R21.reuse, R4, R7 ;  /* 0x0000000415077224 */ /* 0x040fe200078e0207 */
[C---:B------:R-:W-:Y:S01]  /*0d30*/  ISETP.GT.U32.AND P1, PT, R21.reuse, R2, PT ;  /* 0x000000021500720c */ /* 0x040fe20003f24070 */
[----:B------:R-:W-:Y:S02]  /*0d40*/  IMAD R8, R21, R12, R8 ;  /* 0x0000000c15087224 */ /* 0x000fe400078e0208 */
[----:B------:R-:W-:-:S02]  /*0d50*/  VIADD R12, R22, 0x1f2 ;  /* 0x000001f2160c7836 */ /* 0x000fc40000000000 */
[----:B------:R-:W-:Y:S01]  /*0d60*/  @!P4 IMAD.IADD R5, R5, 0x1, -R21 ;  /* 0x000000010505c824 */ /* 0x000fe200078e0a15 */
[----:B------:R-:W-:-:S03]  /*0d70*/  ISETP.GE.AND P4, PT, R9, RZ, PT ;  /* 0x000000ff0900720c */ /* 0x000fc60003f86270 */
[----:B0-----:R-:W-:Y:S02]  /*0d80*/  IMAD.MOV.U32 R11, RZ, RZ, R5 ;  /* 0x000000ffff0b7224 */ /* 0x001fe400078e0005 */
[--C-:B------:R-:W-:Y:S02]  /*0d90*/  @!P6 IMAD.IADD R13, R13, 0x1, -R21.reuse ;  /* 0x000000010d0de824 */ /* 0x100fe400078e0a15 */
[----:B------:R-:W-:Y:S01]  /*0da0*/  @!P1 IMAD.IADD R2, R2, 0x1, -R21 ;  /* 0x0000000102029824 */ /* 0x000fe200078e0a15 */
[C---:B------:R-:W-:Y:S01]  /*0db0*/  ISETP.GT.U32.AND P1, PT, R21.reuse, R7, PT ;  /* 0x000000071500720c */ /* 0x040fe20003f24070 */
[----:B------:R-:W-:Y:S01]  /*0dc0*/  IMAD.MOV.U32 R5, RZ, RZ, R6 ;  /* 0x000000ffff057224 */ /* 0x000fe200078e0006 */
[----:B------:R-:W-:Y:S01]  /*0dd0*/  ISETP.GT.U32.AND P6, PT, R21, R13, PT ;  /* 0x0000000d1500720c */ /* 0x000fe20003fc4070 */
[----:B------:R-:W-:Y:S02]  /*0de0*/  IMAD.MOV.U32 R4, RZ, RZ, R2 ;  /* 0x000000ffff047224 */ /* 0x000fe400078e0002 */
[----:B------:R-:W-:Y:S01]  /*0df0*/  @!P2 IMAD.MOV R11, RZ, RZ, -R11 ;  /* 0x000000ffff0ba224 */ /* 0x000fe200078e0a0b */
[----:B------:R-:W-:Y:S01]  /*0e00*/  ISETP.GE.AND P2, PT, R3, RZ, PT ;  /* 0x000000ff0300720c */ /* 0x000fe20003f46270 */
[----:B------:R-:W-:Y:S01]  /*0e10*/  @!P3 IMAD.MOV R4, RZ, RZ, -R4 ;  /* 0x000000ffff04b224 */ /* 0x000fe200078e0a04 */
[----:B------:R-:W-:Y:S01]  /*0e20*/  ISETP.GT.U32.AND P3, PT, R21, R8, PT ;  /* 0x000000081500720c */ /* 0x000fe20003f64070 */
[----:B------:R-:W-:Y:S01]  /*0e30*/  IMAD.HI.U32 R3, R0, R5, RZ ;  /* 0x0000000500037227 */ /* 0x000fe200078e00ff */
[----:B------:R0:W-:Y:S03]  /*0e40*/  STL [R1+0x3c8], R11 ;  /* 0x0003c80b01007387 */ /* 0x0001e60000100800 */
[----:B------:R-:W-:Y:S01]  /*0e50*/  IMAD.MOV R3, RZ, RZ, -R3 ;  /* 0x000000ffff037224 */ /* 0x000fe200078e0a03 */
[----:B------:R1:W-:Y:S01]  /*0e60*/  STL [R1+0x3c4], R4 ;  /* 0x0003c40401007387 */ /* 0x0003e20000100800 */
[----:B------:R-:W-:-:S02]  /*0e70*/  @!P1 IMAD.IADD R7, R7, 0x1, -R21 ;  /* 0x0000000107079824 */ /* 0x000fc400078e0a15 */
[C---:B------:R-:W-:Y:S01]  /*0e80*/  IMAD R5, R21.reuse, R3, R5 ;  /* 0x0000000315057224 */ /* 0x040fe200078e0205 */
[----:B------:R-:W-:Y:S01]  /*0e90*/  IABS R3, R12 ;  /* 0x0000000c00037213 */ /* 0x000fe20000000000 */
[----:B------:R-:W-:Y:S01]  /*0ea0*/  VIADD R2, R22, 0x1f0 ;  /* 0x000001f016027836 */ /* 0x000fe20000000000 */
[----:B------:R-:W-:Y:S01]  /*0eb0*/  ISETP.GT.U32.AND P1, PT, R21, R7, PT ;  /* 0x000000071500720c */ /* 0x000fe20003f24070 */
[--C-:B------:R-:W-:Y:S02]  /*0ec0*/  @!P3 IMAD.IADD R8, R8, 0x1, -R21.reuse ;  /* 0x000000010808b824 */ /* 0x100fe400078e0a15 */
[----:B------:R-:W-:Y:S01]  /*0ed0*/  @!P6 IMAD.IADD R13, R13, 0x1, -R21 ;  /* 0x000000010d0de824 */ /* 0x000fe200078e0a15 */
[C---:B------:R-:W-:Y:S01]  /*0ee0*/  ISETP.GT.U32.AND P6, PT, R21.reuse, R5, PT ;  /* 0x000000051500720c */ /* 0x040fe20003fc4070 */
[----:B------:R-:W-:Y:S01]  /*0ef0*/  IMAD.HI.U32 R14, R0, R3, RZ ;  /* 0x00000003000e7227 */ /* 0x000fe200078e00ff */
[----:B------:R-:W-:Y:S02]  /*0f00*/  IABS R9, R2 ;  /* 0x0000000200097213 */ /* 0x000fe40000000000 */
[----:B------:R-:W-:Y:S01]  /*0f10*/  ISETP.GT.U32.AND P3, PT, R21, R8, PT ;  /* 0x000000081500720c */ /* 0x000fe20003f64070 */
[----:B0-----:R-:W-:-:S02]  /*0f20*/  IMAD.MOV.U32 R11, RZ, RZ, R13 ;  /* 0x000000ffff0b7224 */ /* 0x001fc400078e000d */
[----:B------:R-:W-:-:S04]  /*0f30*/  IMAD.HI.U32 R13, R0, R9, RZ ;  /* 0x00000009000d7227 */ /* 0x000fc800078e00ff */
[----:B------:R-:W-:Y:S02]  /*0f40*/  IMAD.MOV R14, RZ, RZ, -R14 ;  /* 0x000000ffff0e7224 */ /* 0x000fe400078e0a0e */
[----:B------:R-:W-:Y:S02]  /*0f50*/  VIADD R6, R22, 0x1ee ;  /* 0x000001ee16067836 */ /* 0x000fe40000000000 */
[----:B------:R-:W-:Y:S02]  /*0f60*/  IMAD.MOV R13, RZ, RZ, -R13 ;  /* 0x000000ffff0d7224 */ /* 0x000fe400078e0a0d */
[----:B------:R-:W-:Y:S01]  /*0f70*/  @!P1 IMAD.IADD R7, R7, 0x1, -R21 ;  /* 0x0000000107079824 */ /* 0x000fe200078e0a15 */
[----:B-1----:R-:W-:Y:S01]  /*0f80*/  IABS R4, R6 ;  /* 0x0000000600047213 */ /* 0x002fe20000000000 */
[----:B------:R-:W-:Y:S01]  /*0f90*/  IMAD R3, R21, R14, R3 ;  /* 0x0000000e15037224 */ /* 0x000fe200078e0203 */
[----:B------:R-:W-:Y:S01]  /*0fa0*/  ISETP.GE.AND P1, PT, R12, RZ, PT ;  /* 0x000000ff0c00720c */ /* 0x000fe20003f26270 */
[----:B------:R-:W-:-:S02]  /*0fb0*/  @!P6 IMAD.IADD R5, R5, 0x1, -R21 ;  /* 0x000000010505e824 */ /* 0x000fc400078e0a15 */
[C---:B------:R-:W-:Y:S02]  /*0fc0*/  IMAD R9, R21.reuse, R13, R9 ;  /* 0x0000000d15097224 */ /* 0x040fe400078e0209 */
[----:B------:R-:W-:Y:S01]  /*0fd0*/  @!P3 IMAD.IADD R8, R8, 0x1, -R21 ;  /* 0x000000010808b824 */ /* 0x000fe200078e0a15 */
[C---:B------:R-:W-:Y:S01]  /*0fe0*/  ISETP.GT.U32.AND P3, PT, R21.reuse, R3, PT ;  /* 0x000000031500720c */ /* 0x040fe20003f64070 */
[----:B------:R-:W-:Y:S01]  /*0ff0*/  IMAD.MOV.U32 R16, RZ, RZ, R7 ;  /* 0x000000ffff107224 */ /* 0x000fe200078e0007 */
[----:B------:R-:W-:Y:S01]  /*1000*/  ISETP.GT.U32.AND P6, PT, R21, R5, PT ;  /* 0x000000051500720c */ /* 0x000fe20003fc4070 */
[----:B------:R-:W-:Y:S01]  /*1010*/  @!P5 IMAD.MOV R11, RZ, RZ, -R11 ;  /* 0x000000ffff0bd224 */ /* 0x000fe200078e0a0b */
[----:B------:R-:W-:Y:S01]  /*1020*/  ISETP.GE.AND P5, PT, R15, RZ, PT ;  /* 0x000000ff0f00720c */ /* 0x000fe20003fa6270 */
[----:B------:R-:W-:Y:S01]  /*1030*/  @!P4 IMAD.MOV R16, RZ, RZ, -R16 ;  /* 0x000000ffff10c224 */ /* 0x000fe200078e0a10 */
[----:B------:R-:W-:Y:S01]  /*1040*/  ISETP.GT.U32.AND P4, PT, R21, R9, PT ;  /* 0x000000091500720c */ /* 0x000fe20003f84070 */
[----:B------:R-:W-:Y:S01]  /*1050*/  IMAD.HI.U32 R15, R0, R4, RZ ;  /* 0x00000004000f7227 */ /* 0x000fe200078e00ff */
[----:B------:R0:W-:Y:S03]  /*1060*/  STL [R1+0x3c0], R11 ;  /* 0x0003c00b01007387 */ /* 0x0001e60000100800 */
[----:B------:R-:W-:Y:S01]  /*1070*/  IMAD.MOV R12, RZ, RZ, -R15 ;  /* 0x000000ffff0c7224 */ /* 0x000fe200078e0a0f */
[----:B------:R-:W-:Y:S01]  /*1080*/  STL [R1+0x3bc], R16 ;  /* 0x0003bc1001007387 */ /* 0x000fe20000100800 */
[----:B------:R-:W-:-:S02]  /*1090*/  VIADD R14, R22, 0x1ec ;  /* 0x000001ec160e7836 */ /* 0x000fc40000000000 */
[----:B------:R-:W-:Y:S02]  /*10a0*/  IMAD R4, R21, R12, R4 ;  /* 0x0000000c15047224 */ /* 0x000fe400078e0204 */
[--C-:B------:R-:W-:Y:S01]  /*10b0*/  @!P3 IMAD.IADD R3, R3, 0x1, -R21.reuse ;  /* 0x000000010303b824 */ /* 0x100fe200078e0a15 */
[----:B------:R-:W-:Y:S01]  /*10c0*/  IABS R7, R14 ;  /* 0x0000000e00077213 */ /* 0x000fe20000000000 */
[----:B0-----:R-:W-:Y:S01]  /*10d0*/  IMAD.MOV.U32 R11, RZ, RZ, R8 ;  /* 0x000000ffff0b7224 */ /* 0x001fe200078e0008 */
[----:B------:R-:W-:Y:S01]  /*10e0*/  ISETP.GE.AND P3, PT, R6, RZ, PT ;  /* 0x000000ff0600720c */ /* 0x000fe20003f66270 */
[----:B------:R-:W-:Y:S01]  /*10f0*/  @!P6 IMAD.IADD R5, R5, 0x1, -R21 ;  /* 0x000000010505e824 */ /* 0x000fe200078e0a15 */
[----:B------:R-:W-:Y:S01]  /*1100*/  ISETP.GT.U32.AND P6, PT, R21, R4, PT ;  /* 0x000000041500720c */ /* 0x000fe20003fc4070 */
[----:B------:R-:W-:Y:S01]  /*1110*/  @!P2 IMAD.MOV R11, RZ, RZ, -R11 ;  /* 0x000000ffff0ba224 */ /* 0x000fe200078e0a0b */
[----:B------:R-:W-:Y:S01]  /*1120*/  ISETP.GE.AND P2, PT, R2, RZ, PT ;  /* 0x000000ff0200720c */ /* 0x000fe20003f46270 */
[----:B------:R-:W-:Y:S01]  /*1130*/  @!P4 IMAD.IADD R9, R9, 0x1, -R21 ;  /* 0x000000010909c824 */ /* 0x000fe200078e0a15 */
[----:B------:R-:W-:Y:S01]  /*1140*/  ISETP.GT.U32.AND P4, PT, R21, R3, PT ;  /* 0x000000031500720c */ /* 0x000fe20003f84070 */
[----:B------:R-:W-:Y:S01]  /*1150*/  VIADD R2, R22, 0x1ea ;  /* 0x000001ea16027836 */ /* 0x000fe20000000000 */
[----:B------:R0:W-:Y:S01]  /*1160*/  STL [R1+0x3b8], R11 ;  /* 0x0003b80b01007387 */ /* 0x0001e20000100800 */
[----:B------:R-:W-:-:S03]  /*1170*/  IMAD.HI.U32 R13, R0, R7, RZ ;  /* 0x00000007000d7227 */ /* 0x000fc600078e00ff */
[----:B------:R-:W-:Y:S01]  /*1180*/  IABS R8, R2 ;  /* 0x0000000200087213 */ /* 0x000fe20000000000 */
[----:B------:R-:W-:Y:S02]  /*1190*/  IMAD.MOV R13, RZ, RZ, -R13 ;  /* 0x000000ffff0d7224 */ /* 0x000fe400078e0a0d */
[----:B------:R-:W-:Y:S01]  /*11a0*/  @!P6 IMAD.IADD R4, R4, 0x1, -R21 ;  /* 0x000000010404e824 */ /* 0x000fe200078e0a15 */
[C---:B------:R-:W-:Y:S01]  /*11b0*/  ISETP.GT.U32.AND P6, PT, R21.reuse, R9, PT ;  /* 0x000000091500720c */ /* 0x040fe20003fc4070 */
[----:B------:R-:W-:Y:S02]  /*11c0*/  IMAD.MOV.U32 R6, RZ, RZ, R8 ;  /* 0x000000ffff067224 */ /* 0x000fe400078e0008 */
[----:B0-----:R-:W-:Y:S02]  /*11d0*/  IMAD.MOV.U32 R11, RZ, RZ, R5 ;  /* 0x000000ffff0b7224 */ /* 0x001fe400078e0005 */
[----:B------:R-:W-:Y:S02]  /*11e0*/  IMAD R5, R21, R13, R7 ;  /* 0x0000000d15057224 */ /* 0x000fe400078e0207 */
[----:B------:R-:W-:-:S02]  /*11f0*/  @!P4 IMAD.IADD R3, R3, 0x1, -R21 ;  /* 0x000000010303c824 */ /* 0x000fc400078e0a15 */
[----:B------:R-:W-:Y:S01]  /*1200*/  IMAD.HI.U32 R8, R0, R6, RZ ;  /* 0x0000000600087227 */ /* 0x000fe200078e00ff */
[----:B------:R-:W-:-:S03]  /*1210*/  ISETP.GT.U32.AND P4, PT, R21, R5, PT ;  /* 0x000000051500720c */ /* 0x000fc60003f84070 */
[----:B------:R-:W-:Y:S02]  /*1220*/  IMAD.MOV R8, RZ, RZ, -R8 ;  /* 0x000000ffff087224 */ /* 0x000fe400078e0a08 */
[C---:B------:R-:W-:Y:S02]  /*1230*/  VIADD R12, R22.reuse, 0x1e8 ;  /* 0x000001e8160c7836 */ /* 0x040fe40000000000 */
[----:B------:R-:W-:Y:S01]  /*1240*/  @!P5 IMAD.MOV R11, RZ, RZ, -R11 ;  /* 0x000000ffff0bd224 */ /* 0x000fe200078e0a0b */
[C---:B------:R-:W-:Y:S01]  /*1250*/  ISETP.GT.U32.AND P5, PT, R21.reuse, R4, PT ;  /* 0x000000041500720c */ /* 0x040fe20003fa4070 */
[----:B------:R-:W-:Y:S01]  /*1260*/  IMAD R6, R21, R8, R6 ;  /* 0x0000000815067224 */ /* 0x000fe200078e0206 */
[----:B------:R-:W-:Y:S01]  /*1270*/  IABS R16, R12 ;  /* 0x0000000c00107213 */ /* 0x000fe20000000000 */
[----:B------:R-:W-:Y:S01]  /*1280*/  VIADD R7, R22, 0x1e6 ;  /* 0x000001e616077836 */ /* 0x000fe20000000000 */
[----:B------:R0:W-:Y:S01]  /*1290*/  STL [R1+0x3b4], R11 ;  /* 0x0003b40b01007387 */ /* 0x0001e20000100800 */
[--C-:B------:R-:W-:Y:S01]  /*12a0*/  @!P6 IMAD.IADD R9, R9, 0x1, -R21.reuse ;  /* 0x000000010909e824 */ /* 0x100fe200078e0a15 */
[----:B------:R-:W-:Y:S01]  /*12b0*/  ISETP.GT.U32.AND P6, PT, R21, R6, PT ;  /* 0x000000061500720c */ /* 0x000fe20003fc4070 */
[----:B------:R-:W-:Y:S01]  /*12c0*/  @!P4 IMAD.IADD R5, R5, 0x1, -R21 ;  /* 0x000000010505c824 */ /* 0x000fe200078e0a15 */
[----:B------:R-:W-:Y:S01]  /*12d0*/  IABS R13, R7 ;  /* 0x00000007000d7213 */ /* 0x000fe20000000000 */
[----:B------:R-:W-:Y:S01]  /*12e0*/  IMAD.HI.U32 R17, R0, R16, RZ ;  /* 0x0000001000117227 */ /* 0x000fe200078e00ff */
[----:B------:R-:W-:-:S03]  /*12f0*/  ISETP.GE.AND P4, PT, R2, RZ, PT ;  /* 0x000000ff0200720c */ /* 0x000fc60003f86270 */
[----:B------:R-:W-:-:S04]  /*1300*/  IMAD.HI.U32 R15, R0, R13, RZ ;  /* 0x0000000d000f7227 */ /* 0x000fc800078e00ff */
[----:B0-----:R-:W-:Y:S02]  /*1310*/  IMAD.MOV.U32 R11, RZ, RZ, R3 ;  /* 0x000000ffff0b7224 */ /* 0x001fe400078e0003 */
[----:B------:R-:W-:Y:S02]  /*1320*/  IMAD.MOV R17, RZ, RZ, -R17 ;  /* 0x000000ffff117224 */ /* 0x000fe400078e0a11 */
[----:B------:R-:W-:Y:S01]  /*1330*/  @!P1 IMAD.MOV R11, RZ, RZ, -R11 ;  /* 0x000000ffff0b9224 */ /* 0x000fe200078e0a0b */
[C---:B------:R-:W-:Y:S01]  /*1340*/  ISETP.GT.U32.AND P1, PT, R21.reuse, R5, PT ;  /* 0x000000051500720c */ /* 0x040fe20003f24070 */
[----:B------:R-:W-:Y:S02]  /*1350*/  VIADD R8, R22, 0x1e4 ;  /* 0x000001e416087836 */ /* 0x000fe40000000000 */
[----:B------:R-:W-:Y:S01]  /*1360*/  IMAD.MOV R3, RZ, RZ, -R15 ;  /* 0x000000ffff037224 */ /* 0x000fe200078e0a0f */
[----:B------:R-:W-:Y:S01]  /*1370*/  STL [R1+0x3b0], R11 ;  /* 0x0003b00b01007387 */ /* 0x000fe20000100800 */
[----:B------:R-:W-:-:S02]  /*1380*/  IMAD R2, R21, R17, R16 ;  /* 0x0000001115027224 */ /* 0x000fc400078e0210 */
[--C-:B------:R-:W-:Y:S01]  /*1390*/  @!P5 IMAD.IADD R4, R4, 0x1, -R21.reuse ;  /* 0x000000010404d824 */ /* 0x100fe200078e0a15 */
[----:B------:R-:W-:Y:S01]  /*13a0*/  ISETP.GE.AND P5, PT, R14, RZ, PT ;  /* 0x000000ff0e00720c */ /* 0x000fe20003fa6270 */
[----:B------:R-:W-:Y:S01]  /*13b0*/  @!P6 IMAD.IADD R6, R6, 0x1, -R21 ;  /* 0x000000010606e824 */ /* 0x000fe200078e0a15 */
[----:B------:R-:W-:Y:S01]  /*13c0*/  IABS R14, R8 ;  /* 0x00000008000e7213 */ /* 0x000fe20000000000 */
[C---:B------:R-:W-:Y:S02]  /*13d0*/  IMAD R3, R21.reuse, R3, R13 ;  /* 0x0000000315037224 */ /* 0x040fe400078e020d */
[----:B------:R-:W-:Y:S01]  /*13e0*/  @!P2 IMAD.MOV R9, RZ, RZ, -R9 ;  /* 0x000000ffff09a224 */ /* 0x000fe200078e0a09 */
[----:B------:R-:W-:Y:S01]  /*13f0*/  ISETP.GT.U32.AND P2, PT, R21, R2, PT ;  /* 0x000000021500720c */ /* 0x000fe20003f44070 */
[----:B------:R-:W-:Y:S01]  /*1400*/  @!P1 IMAD.IADD R5, R5, 0x1, -R21 ;  /* 0x0000000105059824 */ /* 0x000fe200078e0a15 */
[C---:B------:R-:W-:Y:S01]  /*1410*/  ISETP.GT.U32.AND P6, PT, R21.reuse, R6, PT ;  /* 0x000000061500720c */ /* 0x040fe20003fc4070 */
[----:B------:R-:W-:Y:S01]  /*1420*/  IMAD.HI.U32 R15, R0, R14, RZ ;  /* 0x0000000e000f7227 */ /* 0x000fe200078e00ff */
[----:B------:R-:W-:Y:S01]  /*1430*/  ISETP.GT.U32.AND P1, PT, R21, R3, PT ;  /* 0x000000031500720c */ /* 0x000fe20003f24070 */
[----:B------:R0:W-:Y:S02]  /*1440*/  STL [R1+0x58], R9 ;  /* 0x0000580901007387 */ /* 0x0001e40000100800 */
[----:B------:R-:W-:Y:S01]  /*1450*/  @!P3 IMAD.MOV R4, RZ, RZ, -R4 ;  /* 0x000000ffff04b224 */ /* 0x000fe200078e0a04 */
[----:B------:R-:W-:Y:S01]  /*1460*/  ISETP.GE.AND P3, PT, R12, RZ, PT ;  /* 0x000000ff0c00720c */ /* 0x000fe20003f66270 */
[----:B------:R-:W-:-:S02]  /*1470*/  IMAD.MOV R15, RZ, RZ, -R15 ;  /* 0x000000ffff0f7224 */ /* 0x000fc400078e0a0f */
[----:B------:R-:W-:Y:S01]  /*1480*/  VIADD R12, R22, 0x1e2 ;  /* 0x000001e2160c7836 */ /* 0x000fe20000000000 */
[----:B------:R1:W-:Y:S01]  /*1490*/  STL [R1+0x60], R4 ;  /* 0x0000600401007387 */ /* 0x0003e20000100800 */
[--C-:B------:R-:W-:Y:S01]  /*14a0*/  @!P2 IMAD.IADD R2, R2, 0x1, -R21.reuse ;  /* 0x000000010202a824 */ /* 0x100fe200078e0a15 */
[----:B------:R-:W-:Y:S01]  /*14b0*/  ISETP.GE.AND P2, PT, R7, RZ, PT ;  /* 0x000000ff0700720c */ /* 0x000fe20003f46270 */
[--C-:B------:R-:W-:Y:S01]  /*14c0*/  @!P6 IMAD.IADD R6, R6, 0x1, -R21.reuse ;  /* 0x000000010606e824 */ /* 0x100fe200078e0a15 */
[----:B------:R-:W-:Y:S01]  /*14d0*/  IABS R13, R12 ;  /* 0x0000000c000d7213 */ /* 0x000fe20000000000 */
[----:B------:R-:W-:Y:S01]  /*14e0*/  @!P1 IMAD.IADD R3, R3, 0x1, -R21 ;  /* 0x0000000103039824 */ /* 0x000fe200078e0a15 */
[----:B------:R-:W-:Y:S01]  /*14f0*/  ISETP.GT.U32.AND P1, PT, R21, R2, PT ;  /* 0x000000021500720c */ /* 0x000fe20003f24070 */
[----:B------:R-:W-:Y:S02]  /*1500*/  IMAD.MOV.U32 R16, RZ, RZ, R5 ;  /* 0x000000ffff107224 */ /* 0x000fe400078e0005 */
[----:B0-----:R-:W-:-:S02]  /*1510*/  VIADD R9, R22, 0x1de ;  /* 0x000001de16097836 */ /* 0x001fc40000000000 */
[C---:B-1----:R-:W-:Y:S01]  /*1520*/  IMAD R4, R21.reuse, R15, R14 ;  /* 0x0000000f15047224 */ /* 0x042fe200078e020e */
[----:B------:R-:W-:Y:S01]  /*1530*/  IABS R15, R18 ;  /* 0x00000012000f7213 */ /* 0x000fe20000000000 */
[----:B------:R-:W-:Y:S01]  /*1540*/  @!P5 IMAD.MOV R16, RZ, RZ, -R16 ;  /* 0x000000ffff10d224 */ /* 0x000fe200078e0a10 */
[C---:B------:R-:W-:Y:S01]  /*1550*/  ISETP.GT.U32.AND P5, PT, R21.reuse, R3, PT ;  /* 0x000000031500720c */ /* 0x040fe20003fa4070 */
[----:B------:R-:W-:Y:S01]  /*1560*/  IMAD.MOV.U32 R11, RZ, RZ, R6 ;  /* 0x000000ffff0b7224 */ /* 0x000fe200078e0006 */
[----:B------:R-:W-:Y:S01]  /*1570*/  ISETP.GT.U32.AND P6, PT, R21, R4, PT ;  /* 0x000000041500720c */ /* 0x000fe20003fc4070 */
[----:B------:R-:W-:Y:S01]  /*1580*/  IMAD.MOV.U32 R7, RZ, RZ, R15 ;  /* 0x000000ffff077224 */ /* 0x000fe200078e000f */
[----:B------:R-:W-:Y:S01]  /*1590*/  IABS R14, R9 ;  /* 0x00000009000e7213 */ /* 0x000fe20000000000 */
[C---:B------:R-:W-:Y:S01]  /*15a0*/  IMAD.HI.U32 R15, R0.reuse, R13, RZ ;  /* 0x0000000d000f7227 */ /* 0x040fe200078e00ff */
[----:B------:R0:W-:Y:S03]  /*15b0*/  STL [R1+0x68], R16 ;  /* 0x0000681001007387 */ /* 0x0001e60000100800 */
[----:B------:R-:W-:-:S04]  /*15c0*/  IMAD.HI.U32 R5, R0, R7, RZ ;  /* 0x0000000700057227 */ /* 0x000fc800078e00ff */
[----:B------:R-:W-:Y:S02]  /*15d0*/  IMAD.MOV R15, RZ, RZ, -R15 ;  /* 0x000000ffff0f7224 */ /* 0x000fe400078e0a0f */
[----:B------:R-:W-:Y:S02]  /*15e0*/  @!P6 IMAD.IADD R4, R4, 0x1, -R21 ;  /* 0x000000010404e824 */ /* 0x000fe400078e0a15 */
[----:B------:R-:W-:Y:S02]  /*15f0*/  IMAD.MOV R6, RZ, RZ, -R5 ;  /* 0x000000ffff067224 */ /* 0x000fe400078e0a05 */
[C---:B------:R-:W-:Y:S01]  /*1600*/  IMAD R5, R21.reuse, R15, R13 ;  /* 0x0000000f15057224 */ /* 0x040fe200078e020d */
[----:B------:R-:W-:Y:S01]  /*1610*/  ISETP.GT.U32.AND P6, PT, R21, R4, PT ;  /* 0x000000041500720c */ /* 0x000fe20003fc4070 */
[----:B------:R-:W-:Y:S01]  /*1620*/  @!P1 IMAD.IADD R2, R2, 0x1, -R21 ;  /* 0x0000000102029824 */ /* 0x000fe200078e0a15 */
[----:B------:R-:W-:Y:S01]  /*1630*/  ISETP.GE.AND P1, PT, R12, RZ, PT ;  /* 0x000000ff0c00720c */ /* 0x000fe20003f26270 */
[----:B------:R-:W-:-:S02]  /*1640*/  VIADD R12, R22, 0x1dc ;  /* 0x000001dc160c7836 */ /* 0x000fc40000000000 */
[----:B------:R-:W-:Y:S01]  /*1650*/  @!P4 IMAD.MOV R11, RZ, RZ, -R11 ;  /* 0x000000ffff0bc224 */ /* 0x000fe200078e0a0b */
[----:B------:R-:W-:Y:S01]  /*1660*/  ISETP.GE.AND P4, PT, R8, RZ, PT ;  /* 0x000000ff0800720c */ /* 0x000fe20003f86270 */
[----:B------:R-:W-:Y:S01]  /*1670*/  @!P5 IMAD.IADD R3, R3, 0x1, -R21 ;  /* 0x000000010303d824 */ /* 0x000fe200078e0a15 */
[C---:B------:R-:W-:Y:S01]  /*1680*/  ISETP.GT.U32.AND P5, PT, R21.reuse, R5, PT ;  /* 0x000000051500720c */ /* 0x040fe20003fa4070 */
[----:B------:R-:W-:Y:S01]  /*1690*/  IMAD.HI.U32 R8, R0, R14, RZ ;  /* 0x0000000e00087227 */ /* 0x000fe200078e00ff */
[----:B------:R1:W-:Y:S03]  /*16a0*/  STL [R1+0x6c], R11 ;  /* 0x00006c0b01007387 */ /* 0x0003e60000100800 */
[----:B------:R-:W-:Y:S01]  /*16b0*/  IMAD R6, R21, R6, R7 ;  /* 0x0000000615067224 */ /* 0x000fe200078e0207 */
[----:B------:R-:W-:Y:S01]  /*16c0*/  IABS R7, R12 ;  /* 0x0000000c00077213 */ /* 0x000fe20000000000 */
[----:B------:R-:W-:-:S02]  /*16d0*/  IMAD.MOV R15, RZ, RZ, -R8 ;  /* 0x000000ffff0f7224 */ /* 0x000fc400078e0a08 */
[----:B------:R-:W-:Y:S01]  /*16e0*/  @!P6 IMAD.IADD R4, R4, 0x1, -R21 ;  /* 0x000000010404e824 */ /* 0x000fe200078e0a15 */
[C---:B------:R-:W-:Y:S01]  /*16f0*/  ISETP.GT.U32.AND P6, PT, R21.reuse, R6, PT ;  /* 0x000000061500720c */ /* 0x040fe20003fc4070 */
[----:B------:R-:W-:Y:S02]  /*1700*/  IMAD.MOV.U32 R8, RZ, RZ, R7 ;  /* 0x000000ffff087224 */ /* 0x000fe400078e0007 */
[----:B------:R-:W-:Y:S02]  /*1710*/  IMAD R7, R21, R15, R14 ;  /* 0x0000000f15077224 */ /* 0x000fe400078e020e */
[----:B------:R-:W-:Y:S02]  /*1720*/  @!P5 IMAD.IADD R5, R5, 0x1, -R21 ;  /* 0x000000010505d824 */ /* 0x000fe400078e0a15 */
[C---:B------:R-:W-:Y:S01]  /*1730*/  VIADD R13, R22.reuse, 0x1da ;  /* 0x000001da160d7836 */ /* 0x040fe20000000000 */
[----:B------:R-:W-:Y:S01]  /*1740*/  ISETP.GT.U32.AND P5, PT, R21, R7, PT ;  /* 0x000000071500720c */ /* 0x000fe20003fa4070 */
[----:B------:R-:W-:-:S02]  /*1750*/  VIADD R14, R22, 0x1d8 ;  /* 0x000001d8160e7836 */ /* 0x000fc40000000000 */
[----:B------:R-:W-:Y:S01]  /*1760*/  IMAD.HI.U32 R19, R0, R8, RZ ;  /* 0x0000000800137227 */ /* 0x000fe200078e00ff */
[----:B0-----:R-:W-:Y:S02]  /*1770*/  IABS R16, R13 ;  /* 0x0000000d00107213 */ /* 0x001fe40000000000 */
[----:B------:R-:W-:Y:S01]  /*1780*/  IABS R17, R14 ;  /* 0x0000000e00117213 */ /* 0x000fe20000000000 */
[----:B------:R-:W-:Y:S01]  /*1790*/  @!P6 IMAD.IADD R6, R6, 0x1, -R21 ;  /* 0x000000010606e824 */ /* 0x000fe200078e0a15 */
[----:B------:R-:W-:Y:S01]  /*17a0*/  ISETP.GE.AND P6, PT, R18, RZ, PT ;  /* 0x000000ff1200720c */ /* 0x000fe20003fc6270 */
[----:B------:R-:W-:Y:S02]  /*17b0*/  IMAD.MOV.U32 R23, RZ, RZ, R2 ;  /* 0x000000ffff177224 */ /* 0x000fe400078e0002 */
[----:B------:R-:W-:Y:S02]  /*17c0*/  IMAD.MOV R19, RZ, RZ, -R19 ;  /* 0x000000ffff137224 */ /* 0x000fe400078e0a13 */
[----:B------:R-:W-:Y:S01]  /*17d0*/  @!P5 IMAD.IADD R7, R7, 0x1, -R21 ;  /* 0x000000010707d824 */ /* 0x000fe200078e0a15 */
[----:B------:R-:W-:Y:S01]  /*17e0*/  ISETP.GT.U32.AND P5, PT, R21, R5, PT ;  /* 0x000000051500720c */ /* 0x000fe20003fa4070 */
[----:B------:R-:W-:-:S04]  /*17f0*/  IMAD.HI.U32 R18, R0, R16, RZ ;  /* 0x0000001000127227 */ /* 0x000fc800078e00ff */
[----:B------:R-:W-:Y:S01]  /*1800*/  @!P3 IMAD.MOV R23, RZ, RZ, -R23 ;  /* 0x000000ffff17b224 */ /* 0x000fe200078e0a17 */
[----:B------:R-:W-:Y:S01]  /*1810*/  ISETP.GT.U32.AND P3, PT, R21, R6, PT ;  /* 0x000000061500720c */ /* 0x000fe20003f64070 */
[----:B------:R-:W-:-:S03]  /*1820*/  IMAD.HI.U32 R20, R0, R17, RZ ;  /* 0x0000001100147227 */ /* 0x000fc600078e00ff */
[----:B------:R-:W-:Y:S01]  /*1830*/  STL [R1+0x70], R23 ;  /* 0x0000701701007387 */ /* 0x000fe20000100800 */
[C---:B------:R-:W-:Y:S02]  /*1840*/  IMAD R8, R21.reuse, R19, R8 ;  /* 0x0000001315087224 */ /* 0x040fe400078e0208 */
[----:B------:R-:W-:Y:S02]  /*1850*/  IMAD.MOV R18, RZ, RZ, -R18 ;  /* 0x000000ffff127224 */ /* 0x000fe400078e0a12 */
[----:B------:R-:W-:Y:S02]  /*1860*/  IMAD.MOV.U32 R2, RZ, RZ, R4 ;  /* 0x000000ffff027224 */ /* 0x000fe400078e0004 */
[----:B------:R-:W-:Y:S02]  /*1870*/  IMAD.MOV R20, RZ, RZ, -R20 ;  /* 0x000000ffff147224 */ /* 0x000fe400078e0a14 */
[----:B-1----:R-:W-:Y:S02]  /*1880*/  IMAD.MOV.U32 R11, RZ, RZ, R3 ;  /* 0x000000ffff0b7224 */ /* 0x002fe400078e0003 */
[----:B------:R-:W-:-:S02]  /*1890*/  IMAD R16, R21, R18, R16 ;  /* 0x0000001215107224 */ /* 0x000fc400078e0210 */
[----:B------:R-:W-:Y:S01]  /*18a0*/  @!P4 IMAD.MOV R2, RZ, RZ, -R2 ;  /* 0x000000ffff02c224 */ /* 0x000fe200078e0a02 */
[C---:B------:R-:W-:Y:S01]  /*18b0*/  ISETP.GT.U32.AND P4, PT, R21.reuse, R8, PT ;  /* 0x000000081500720c */ /* 0x040fe20003f84070 */
[C---:B------:R-:W-:Y:S02]  /*18c0*/  IMAD R17, R21.reuse, R20, R17 ;  /* 0x0000001415117224 */ /* 0x040fe400078e0211 */
[----:B------:R-:W-:Y:S02]  /*18d0*/  VIADD R15, R22, 0x1d6 ;  /* 0x000001d6160f7836 */ /* 0x000fe40000000000 */
[----:B------:R-:W-:Y:S01]  /*18e0*/  @!P2 IMAD.MOV R11, RZ, RZ, -R11 ;  /* 0x000000ffff0ba224 */ /* 0x000fe200078e0a0b */
[----:B------:R-:W-:Y:S01]  /*18f0*/  ISETP.GT.U32.AND P2, PT, R21, R7, PT ;  /* 0x000000071500720c */ /* 0x000fe20003f44070 */
[--C-:B------:R-:W-:Y:S01]  /*1900*/  @!P5 IMAD.IADD R5, R5, 0x1, -R21.reuse ;  /* 0x000000010505d824 */ /* 0x100fe200078e0a15 */
[C---:B------:R-:W-:Y:S01]  /*1910*/  ISETP.GT.U32.AND P5, PT, R21.reuse, R16, PT ;  /* 0x000000101500720c */ /* 0x040fe20003fa4070 */
[--C-:B------:R-:W-:Y:S01]  /*1920*/  @!P3 IMAD.IADD R6, R6, 0x1, -R21.reuse ;  /* 0x000000010606b824 */ /* 0x100fe200078e0a15 */
[----:B------:R-:W-:Y:S01]  /*1930*/  ISETP.GT.U32.AND P3, PT, R21, R17, PT ;  /* 0x000000111500720c */ /* 0x000fe20003f64070 */
[----:B------:R-:W-:Y:S01]  /*1940*/  STL [R1+0xb8], R11 ;  /* 0x0000b80b01007387 */ /* 0x000fe20000100800 */
[----:B------:R-:W-:Y:S01]  /*1950*/  IABS R19, R15 ;  /* 0x0000000f00137213 */ /* 0x000fe20000000000 */
[----:B------:R-:W-:Y:S01]  /*1960*/  @!P4 IMAD.IADD R8, R8, 0x1, -R21 ;  /* 0x000000010808c824 */ /* 0x000fe200078e0a15 */
[----:B------:R-:W-:Y:S01]  /*1970*/  ISETP.GE.AND P4, PT, R12, RZ, PT ;  /* 0x000000ff0c00720c */ /* 0x000fe20003f86270 */
[----:B------:R0:W-:Y:S01]  /*1980*/  STL [R1+0xbc], R2 ;  /* 0x0000bc0201007387 */ /* 0x0001e20000100800 */
[----:B------:R-:W-:-:S02]  /*1990*/  @!P6 IMAD.MOV R6, RZ, RZ, -R6 ;  /* 0x000000ffff06e224 */ /* 0x000fc400078e0a06 */
[----:B------:R-:W-:-:S04]  /*19a0*/  IMAD.HI.U32 R3, R0, R19, RZ ;  /* 0x0000001300037227 */ /* 0x000fc800078e00ff */
[----:B------:R-:W-:Y:S01]  /*19b0*/  @!P2 IMAD.IADD R7, R7, 0x1, -R21 ;  /* 0x000000010707a824 */ /* 0x000fe200078e0a15 */
[----:B------:R-:W-:Y:S01]  /*19c0*/  ISETP.GE.AND P2, PT, R9, RZ, PT ;  /* 0x000000ff0900720c */ /* 0x000fe20003f46270 */
[----:B------:R-:W-:Y:S02]  /*19d0*/  IMAD.MOV R3, RZ, RZ, -R3 ;  /* 0x000000ffff037224 */ /* 0x000fe400078e0a03 */
[----:B0-----:R-:W-:Y:S02]  /*19e0*/  VIADD R2, R22, 0x1d4 ;  /* 0x000001d416027836 */ /* 0x001fe40000000000 */
[----:B------:R-:W-:Y:S01]  /*19f0*/  @!P5 IMAD.IADD R16, R16, 0x1, -R21 ;  /* 0x000000011010d824 */ /* 0x000fe200078e0a15 */
[----:B------:R-:W-:Y:S01]  /*1a00*/  ISETP.GT.U32.AND P5, PT, R21, R8, PT ;  /* 0x000000081500720c */ /* 0x000fe20003fa4070 */
[----:B------:R-:W-:Y:S01]  /*1a10*/  IMAD.MOV.U32 R11, RZ, RZ, R5 ;  /* 0x000000ffff0b7224 */ /* 0x000fe200078e0005 */
[----:B------:R-:W-:Y:S01]  /*1a20*/  IABS R9, R2 ;  /* 0x0000000200097213 */ /* 0x000fe20000000000 */
[----:B------:R-:W-:-:S02]  /*1a30*/  @!P3 IMAD.IADD R17, R17, 0x1, -R21 ;  /* 0x000000011111b824 */ /* 0x000fc400078e0a15 */
[C---:B------:R-:W-:Y:S02]  /*1a40*/  IMAD R3, R21.reuse, R3, R19 ;  /* 0x0000000315037224 */ /* 0x040fe400078e0213 */
[----:B------:R-:W-:Y:S01]  /*1a50*/  @!P1 IMAD.MOV R11, RZ, RZ, -R11 ;  /* 0x000000ffff0b9224 */ /* 0x000fe200078e0a0b */
[C---:B------:R-:W-:Y:S01]  /*1a60*/  ISETP.GT.U32.AND P1, PT, R21.reuse, R16, PT ;  /* 0x000000101500720c */ /* 0x040fe20003f24070 */
[----:B------:R-:W-:Y:S01]  /*1a70*/  IMAD.HI.U32 R5, R0, R9, RZ ;  /* 0x0000000900057227 */ /* 0x000fe200078e00ff */
[C---:B------:R-:W-:Y:S02]  /*1a80*/  ISETP.GT.U32.AND P3, PT, R21.reuse, R17, PT ;  /* 0x000000111500720c */ /* 0x040fe40003f64070 */
[----:B------:R-:W-:Y:S01]  /*1a90*/  ISETP.GT.U32.AND P6, PT, R21, R3, PT ;  /* 0x000000031500720c */ /* 0x000fe20003fc4070 */
[----:B------:R-:W-:Y:S01]  /*1aa0*/  @!P2 IMAD.MOV R7, RZ, RZ, -R7 ;  /* 0x000000ffff07a224 */ /* 0x000fe200078e0a07 */
[----:B------:R-:W-:Y:S01]  /*1ab0*/  ISETP.GE.AND P2, PT, R13, RZ, PT ;  /* 0x000000ff0d00720c */ /* 0x000fe20003f46270 */
[----:B------:R-:W-:Y:S01]  /*1ac0*/  @!P5 IMAD.IADD R8, R8, 0x1, -R21 ;  /* 0x000000010808d824 */ /* 0x000fe200078e0a15 */
[----:B------:R-:W-:Y:S01]  /*1ad0*/  ISETP.GE.AND P5, PT, R14, RZ, PT ;  /* 0x000000ff0e00720c */ /* 0x000fe20003fa6270 */
[----:B------:R-:W-:Y:S01]  /*1ae0*/  IMAD.MOV R5, RZ, RZ, -R5 ;  /* 0x000000ffff057224 */ /* 0x000fe200078e0a05 */
[----:B------:R0:W-:Y:S01]  /*1af0*/  STL [R1+0xc4], R11 ;  /* 0x0000c40b01007387 */ /* 0x0001e20000100800 */
[----:B------:R-:W-:-:S02]  /*1b00*/  VIADD R4, R22, 0x1d2 ;  /* 0x000001d216047836 */ /* 0x000fc40000000000 */
[----:B------:R-:W-:Y:S01]  /*1b10*/  IMAD R9, R21, R5, R9 ;  /* 0x0000000515097224 */ /* 0x000fe200078e0209 */
[----:B------:R1:W-:Y:S01]  /*1b20*/  STL [R1+0xc8], R6 ;  /* 0x0000c80601007387 */ /* 0x0003e20000100800 */
[----:B------:R-:W-:Y:S01]  /*1b30*/  IMAD.MOV.U32 R18, RZ, RZ, R8 ;  /* 0x000000ffff127224 */ /* 0x000fe200078e0008 */
[----:B------:R-:W-:Y:S01]  /*1b40*/  IABS R12, R4 ;  /* 0x00000004000c7213 */ /* 0x000fe20000000000 */
[--C-:B------:R-:W-:Y:S01]  /*1b50*/  @!P1 IMAD.IADD R16, R16, 0x1, -R21.reuse ;  /* 0x0000000110109824 */ /* 0x100fe200078e0a15 */
[----:B------:R2:W-:Y:S01]  /*1b60*/  STL [R1+0xcc], R7 ;  /* 0x0000cc0701007387 */ /* 0x0005e20000100800 */
[--C-:B------:R-:W-:Y:S01]  /*1b70*/  @!P3 IMAD.IADD R17, R17, 0x1, -R21.reuse ;  /* 0x000000011111b824 */ /* 0x100fe200078e0a15 */
[----:B------:R-:W-:Y:S01]  /*1b80*/  ISETP.GE.AND P3, PT, R2, RZ, PT ;  /* 0x000000ff0200720c */ /* 0x000fe20003f66270 */
[----:B------:R-:W-:Y:S01]  /*1b90*/  @!P6 IMAD.IADD R3, R3, 0x1, -R21 ;  /* 0x000000010303e824 */ /* 0x000fe200078e0a15 */
[----:B------:R-:W-:Y:S01]  /*1ba0*/  ISETP.GE.AND P1, PT, R15, RZ, PT ;  /* 0x000000ff0f00720c */ /* 0x000fe20003f26270 */
[----:B------:R-:W-:Y:S01]  /*1bb0*/  @!P4 IMAD.MOV R18, RZ, RZ, -R18 ;  /* 0x000000ffff12c224 */ /* 0x000fe200078e0a12 */
[C---:B------:R-:W-:Y:S01]  /*1bc0*/  ISETP.GT.U32.AND P4, PT, R21.reuse, R9, PT ;  /* 0x000000091500720c */ /* 0x040fe20003f84070 */
[----:B0-----:R-:W-:Y:S01]  /*1bd0*/  IMAD.MOV.U32 R11, RZ, RZ, R16 ;  /* 0x000000ffff0b7224 */ /* 0x001fe200078e0010 */
[----:B------:R-:W-:Y:S01]  /*1be0*/  ISETP.GT.U32.AND P6, PT, R21, R3, PT ;  /* 0x000000031500720c */ /* 0x000fe20003fc4070 */
[----:B-1----:R-:W-:Y:S01]  /*1bf0*/  IMAD.HI.U32 R6, R0, R12, RZ ;  /* 0x0000000c00067227 */ /* 0x002fe200078e00ff */
[----:B------:R-:W-:Y:S03]  /*1c00*/  STL [R1+0xd0], R18 ;  /* 0x0000d01201007387 */ /* 0x000fe60000100800 */
[----:B--2---:R-:W-:-:S02]  /*1c10*/  IMAD.MOV.U32 R7, RZ, RZ, R17 ;  /* 0x000000ffff077224 */ /* 0x004fc400078e0011 */
[----:B------:R-:W-:Y:S01]  /*1c20*/  @!P2 IMAD.MOV R11, RZ, RZ, -R11 ;  /* 0x000000ffff0ba224 */ /* 0x000fe200078e0a0b */
[----:B------:R-:W-:Y:S01]  /*1c30*/  ISETP.GE.AND P2, PT, R4, RZ, PT ;  /* 0x000000ff0400720c */ /* 0x000fe20003f46270 */
[----:B------:R-:W-:Y:S02]  /*1c40*/  @!P5 IMAD.MOV R7, RZ, RZ, -R7 ;  /* 0x000000ffff07d224 */ /* 0x000fe400078e0a07 */
[----:B------:R-:W-:Y:S01]  /*1c50*/  VIADD R2, R22, 0x1d0 ;  /* 0x000001d016027836 */ /* 0x000fe20000000000 */
[----:B------:R0:W-:Y:S01]  /*1c60*/  STL [R1+0xd4], R11 ;  /* 0x0000d40b01007387 */ /* 0x0001e20000100800 */
[----:B------:R-:W-:Y:S02]  /*1c70*/  IMAD.MOV R6, RZ, RZ, -R6 ;  /* 0x000000ffff067224 */ /* 0x000fe400078e0a06 */
[--C-:B------:R-:W-:Y:S01]  /*1c80*/  @!P4 IMAD.IADD R9, R9, 0x1, -R21.reuse ;  /* 0x000000010909c824 */ /* 0x100fe200078e0a15 */
[----:B------:R1:W-:Y:S01]  /*1c90*/  STL [R1+0xd8], R7 ;  /* 0x0000d80701007387 */ /* 0x0003e20000100800 */
[----:B------:R-:W-:Y:S01]  /*1ca0*/  ISETP.GE.AND P5, PT, R2, RZ, PT ;  /* 0x000000ff0200720c */ /* 0x000fe20003fa6270 */
[----:B------:R-:W-:-:S02]  /*1cb0*/  @!P6 IMAD.IADD R3, R3, 0x1, -R21 ;  /* 0x000000010303e824 */ /* 0x000fc400078e0a15 */
[C---:B------:R-:W-:Y:S01]  /*1cc0*/  ISETP.GT.U32.AND P4, PT, R21.reuse, R9, PT ;  /* 0x000000091500720c */ /* 0x040fe20003f84070 */
[C---:B------:R-:W-:Y:S02]  /*1cd0*/  VIADD R5, R22.reuse, 0x1ce ;  /* 0x000001ce16057836 */ /* 0x040fe40000000000 */
[----:B0-----:R-:W-:Y:S02]  /*1ce0*/  IMAD.MOV.U32 R11, RZ, RZ, R3 ;  /* 0x000000ffff0b7224 */ /* 0x001fe400078e0003 */
[----:B------:R-:W-:Y:S01]  /*1cf0*/  VIADD R4, R22, 0x1cc ;  /* 0x000001cc16047836 */ /* 0x000fe20000000000 */
[----:B-1----:R-:W-:Y:S01]  /*1d00*/  IABS R7, R2 ;  /* 0x0000000200077213 */ /* 0x002fe20000000000 */
[----:B------:R-:W-:Y:S01]  /*1d10*/  IMAD R2, R21, R6, R12 ;  /* 0x0000000615027224 */ /* 0x000fe200078e020c */
[----:B------:R-:W-:Y:S01]  /*1d20*/  IABS R6, R5 ;  /* 0x0000000500067213 */ /* 0x000fe20000000000 */
[----:B------:R-:W-:Y:S01]  /*1d30*/  @!P1 IMAD.MOV R11, RZ, RZ, -R11 ;  /* 0x000000ffff0b9224 */ /* 0x000fe200078e0a0b */
[----:B------:R-:W-:Y:S01]  /*1d40*/  ISETP.GE.AND P1, PT, R5, RZ, PT ;  /* 0x000000ff0500720c */ /* 0x000fe20003f26270 */
[----:B------:R-:W-:Y:S01]  /*1d50*/  IMAD.HI.U32 R8, R0, R7, RZ ;  /* 0x0000000700087227 */ /* 0x000fe200078e00ff */
[----:B------:R-:W-:-:S02]  /*1d60*/  ISETP.GT.U32.AND P6, PT, R21, R2, PT ;  /* 0x000000021500720c */ /* 0x000fc40003fc4070 */
[----:B------:R-:W-:Y:S01]  /*1d70*/  IABS R12, R4 ;  /* 0x00000004000c7213 */ /* 0x000fe20000000000 */
[----:B------:R-:W-:Y:S01]  /*1d80*/  IMAD.MOV R8, RZ, RZ, -R8 ;  /* 0x000000ffff087224 */ /* 0x000fe200078e0a08 */
[----:B------:R0:W-:Y:S01]  /*1d90*/  STL [R1+0xdc], R11 ;  /* 0x0000dc0b01007387 */ /* 0x0001e20000100800 */
[----:B------:R-:W-:Y:S02]  /*1da0*/  @!P4 IMAD.IADD R9, R9, 0x1, -R21 ;  /* 0x000000010909c824 */ /* 0x000fe400078e0a15 */
[C---:B------:R-:W-:Y:S02]  /*1db0*/  IMAD R5, R21.reuse, R8, R7 ;  /* 0x0000000815057224 */ /* 0x040fe400078e0207 */
[----:B------:R-:W-:Y:S02]  /*1dc0*/  IMAD.MOV.U32 R3, RZ, RZ, R12 ;  /* 0x000000ffff037224 */ /* 0x000fe400078e000c */
[----:B------:R-:W-:Y:S01]  /*1dd0*/  IMAD.HI.U32 R12, R0, R6, RZ ;  /* 0x00000006000c7227 */ /* 0x000fe200078e00ff */
[----:B------:R-:W-:-:S03]  /*1de0*/  ISETP.GT.U32.AND P4, PT, R21, R5, PT ;  /* 0x000000051500720c */ /* 0x000fc60003f84070 */
[----:B------:R-:W-:Y:S02]  /*1df0*/  @!P6 IMAD.IADD R2, R2, 0x1, -R21 ;  /* 0x000000010202e824 */ /* 0x000fe400078e0a15 */
[----:B------:R-:W-:-:S03]  /*1e00*/  IMAD.HI.U32 R7, R0, R3, RZ ;  /* 0x0000000300077227 */ /* 0x000fc600078e00ff */
[C---:B------:R-:W-:Y:S01]  /*1e10*/  ISETP.GT.U32.AND P6, PT, R21.reuse, R2, PT ;  /* 0x000000021500720c */ /* 0x040fe20003fc4070 */
[----:B------:R-:W-:Y:S02]  /*1e20*/  IMAD.MOV R12, RZ, RZ, -R12 ;  /* 0x000000ffff0c7224 */ /* 0x000fe400078e0a0c */
[----:B------:R-:W-:Y:S02]  /*1e30*/  VIADD R8, R22, 0x1ca ;  /* 0x000001ca16087836 */ /* 0x000fe40000000000 */
[----:B------:R-:W-:Y:S02]  /*1e40*/  IMAD.MOV R7, RZ, RZ, -R7 ;  /* 0x000000ffff077224 */ /* 0x000fe400078e0a07 */
[----:B------:R-:W-:Y:S01]  /*1e50*/  IMAD R6, R21, R12, R6 ;  /* 0x0000000c15067224 */ /* 0x000fe200078e0206 */
[----:B------:R-:W-:Y:S01]  /*1e60*/  IABS R14, R8 ;  /* 0x00000008000e7213 */ /* 0x000fe20000000000 */
[----:B0-----:R-:W-:Y:S02]  /*1e70*/  IMAD.MOV.U32 R11, RZ, RZ, R9 ;  /* 0x000000ffff0b7224 */ /* 0x001fe400078e0009 */
[----:B------:R-:W-:-:S02]  /*1e80*/  @!P4 IMAD.IADD R5, R5, 0x1, -R21 ;  /* 0x000000010505c824 */ /* 0x000fc400078e0a15 */
[C---:B------:R-:W-:Y:S02]  /*1e90*/  IMAD R3, R21.reuse, R7, R3 ;  /* 0x0000000715037224 */ /* 0x040fe400078e0203 */
[----:B------:R-:W-:Y:S01]  /*1ea0*/  @!P6 IMAD.IADD R2, R2, 0x1, -R21 ;  /* 0x000000010202e824 */ /* 0x000fe200078e0a15 */
[C---:B------:R-:W-:Y:S01]  /*1eb0*/  ISETP.GT.U32.AND P6, PT, R21.reuse, R6, PT ;  /* 0x000000061500720c */ /* 0x040fe20003fc4070 */
[----:B------:R-:W-:Y:S01]  /*1ec0*/  @!P3 IMAD.MOV R11, RZ, RZ, -R11 ;  /* 0x000000ffff0bb224 */ /* 0x000fe200078e0a0b */
[C---:B------:R-:W-:Y:S01]  /*1ed0*/  ISETP.GT.U32.AND P3, PT, R21.reuse, R5, PT ;  /* 0x000000051500720c */ /* 0x040fe20003f64070 */
[----:B------:R-:W-:Y:S01]  /*1ee0*/  IMAD.HI.U32 R9, R0, R14, RZ ;  /* 0x0000000e00097227 */ /* 0x000fe200078e00ff */
[----:B------:R-:W-:Y:S02]  /*1ef0*/  ISETP.GT.U32.AND P4, PT, R21, R3, PT ;  /* 0x000000031500720c */ /* 0x000fe40003f84070 */
[----:B------:R0:W-:Y:S01]  /*1f00*/  STL [R1+0xe8], R11 ;  /* 0x0000e80b01007387 */ /* 0x0001e20000100800 */
[----:B------:R-:W-:-:S02]  /*1f10*/  IMAD.MOV R9, RZ, RZ, -R9 ;  /* 0x000000ffff097224 */ /* 0x000fc400078e0a09 */
[----:B------:R-:W-:Y:S02]  /*1f20*/  VIADD R12, R22, 0x1c8 ;  /* 0x000001c8160c7836 */ /* 0x000fe40000000000 */
[----:B------:R-:W-:Y:S02]  /*1f30*/  IMAD R9, R21, R9, R14 ;  /* 0x0000000915097224 */ /* 0x000fe400078e020e */
[--C-:B------:R-:W-:Y:S01]  /*1f40*/  @!P6 IMAD.IADD R6, R6, 0x1, -R21.reuse ;  /* 0x000000010606e824 */ /* 0x100fe200078e0a15 */
[----:B------:R-:W-:Y:S01]  /*1f50*/  IABS R15, R12 ;  /* 0x0000000c000f7213 */ /* 0x000fe20000000000 */
[--C-:B------:R-:W-:Y:S01]  /*1f60*/  @!P3 IMAD.IADD R5, R5, 0x1, -R21.reuse ;  /* 0x000000010505b824 */ /* 0x100fe200078e0a15 */
[C---:B------:R-:W-:Y:S01]  /*1f70*/  ISETP.GT.U32.AND P3, PT, R21.reuse, R9, PT ;  /* 0x000000091500720c */ /* 0x040fe20003f64070 */
[----:B0-----:R-:W-:Y:S01]  /*1f80*/  IMAD.MOV.U32 R11, RZ, RZ, R2 ;  /* 0x000000ffff0b7224 */ /* 0x001fe200078e0002 */
[----:B------:R-:W-:Y:S01]  /*1f90*/  ISETP.GT.U32.AND P6, PT, R21, R6, PT ;  /* 0x000000061500720c */ /* 0x000fe20003fc4070 */
[----:B------:R-:W-:-:S02]  /*1fa0*/  @!P4 IMAD.IADD R3, R3, 0x1, -R21 ;  /* 0x000000010303c824 */ /* 0x000fc400078e0a15 */
[----:B------:R-:W-:-:S03]  /*1fb0*/  IMAD.HI.U32 R2, R0, R15, RZ ;  /* 0x0000000f00027227 */ /* 0x000fc600078e00ff */
[----:B------:R-:W-:Y:S01]  /*1fc0*/  ISETP.GT.U32.AND P4, PT, R21, R3, PT ;  /* 0x000000031500720c */ /* 0x000fe20003f84070 */
[----:B------:R-:W-:Y:S01]  /*1fd0*/  @!P2 IMAD.MOV R11, RZ, RZ, -R11 ;  /* 0x000000ffff0ba224 */ /* 0x000fe200078e0a0b */
[----:B------:R-:W-:Y:S01]  /*1fe0*/  ISETP.GE.AND P2, PT, R4, RZ, PT ;  /* 0x000000ff0400720c */ /* 0x000fe20003f46270 */
[C---:B------:R-:W-:Y:S02]  /*1ff0*/  VIADD R13, R22.reuse, 0x1c6 ;  /* 0x000001c6160d7836 */ /* 0x040fe40000000000 */
[----:B------:R-:W-:Y:S01]  /*2000*/  IMAD.MOV R2, RZ, RZ, -R2 ;  /* 0x000000ffff027224 */ /* 0x000fe200078e0a02 */
[----:B------:R0:W-:Y:S01]  /*2010*/  STL [R1+0xf0], R11 ;  /* 0x0000f00b01007387 */ /* 0x0001e20000100800 */
[----:B------:R-:W-:Y:S01]  /*2020*/  @!P3 IMAD.IADD R9, R9, 0x1, -R21 ;  /* 0x000000010909b824 */ /* 0x000fe200078e0a15 */
[----:B------:R-:W-:Y:S01]  /*2030*/  IABS R7, R13 ;  /* 0x0000000d00077213 */ /* 0x000fe20000000000 */
[C---:B------:R-:W-:Y:S02]  /*2040*/  IMAD R15, R21.reuse, R2, R15 ;  /* 0x00000002150f7224 */ /* 0x040fe400078e020f */
[----:B------:R-:W-:Y:S01]  /*2050*/  VIADD R2, R22, 0x1c4 ;  /* 0x000001c416027836 */ /* 0x000fe20000000000 */
[----:B------:R-:W-:Y:S01]  /*2060*/  ISETP.GT.U32.AND P3, PT, R21, R9, PT ;  /* 0x000000091500720c */ /* 0x000fe20003f64070 */
[----:B------:R-:W-:-:S04]  /*2070*/  IMAD.HI.U32 R4, R0, R7, RZ ;  /* 0x0000000700047227 */ /* 0x000fc800078e00ff */
[----:B0-----:R-:W-:Y:S01]  /*2080*/  IMAD.MOV.U32 R11, RZ, RZ, R5 ;  /* 0x000000ffff0b7224 */ /* 0x001fe200078e0005 */
[----:B------:R-:W-:Y:S01]  /*2090*/  IABS R5, R2 ;  /* 0x0000000200057213 */ /* 0x000fe20000000000 */
[----:B------:R-:W-:Y:S01]  /*20a0*/  @!P6 IMAD.IADD R6, R6, 0x1, -R21 ;  /* 0x000000010606e824 */ /* 0x000fe200078e0a15 */
[----:B------:R-:W-:Y:S01]  /*20b0*/  ISETP.GT.U32.AND P6, PT, R21, R15, PT ;  /* 0x0000000f1500720c */ /* 0x000fe20003fc4070 */
[----:B------:R-:W-:Y:S01]  /*20c0*/  @!P5 IMAD.MOV R11, RZ, RZ, -R11 ;  /* 0x000000ffff0bd224 */ /* 0x000fe200078e0a0b */
[----:B------:R-:W-:Y:S01]  /*20d0*/  ISETP.GE.AND P5, PT, R8, RZ, PT ;  /* 0x000000ff0800720c */ /* 0x000fe20003fa6270 */
[----:B------:R-:W-:Y:S02]  /*20e0*/  IMAD.MOV R4, RZ, RZ, -R4 ;  /* 0x000000ffff047224 */ /* 0x000fe400078e0a04 */
[----:B------:R-:W-:Y:S01]  /*20f0*/  @!P4 IMAD.IADD R3, R3, 0x1, -R21 ;  /* 0x000000010303c824 */ /* 0x000fe200078e0a15 */
[----:B------:R0:W-:Y:S01]  /*2100*/  STL [R1+0xf8], R11 ;  /* 0x0000f80b01007387 */ /* 0x0001e20000100800 */
[----:B------:R-:W-:-:S02]  /*2110*/  IMAD R7, R21, R4, R7 ;  /* 0x0000000415077224 */ /* 0x000fc400078e0207 */
[----:B------:R-:W-:Y:S02]  /*2120*/  IMAD.MOV.U32 R8, RZ, RZ, R3 ;  /* 0x000000ffff087224 */ /* 0x000fe400078e0003 */
[--C-:B------:R-:W-:Y:S01]  /*2130*/  @!P3 IMAD.IADD R9, R9, 0x1, -R21.reuse ;  /* 0x000000010909b824 */ /* 0x100fe200078e0a15 */
[----:B------:R-:W-:Y:S01]  /*2140*/  ISETP.GT.U32.AND P4, PT, R21, R7, PT ;  /* 0x000000071500720c */ /* 0x000fe20003f84070 */
[----:B------:R-:W-:Y:S01]  /*2150*/  @!P2 IMAD.MOV R8, RZ, RZ, -R8 ;  /* 0x000000ffff08a224 */ /* 0x000fe200078e0a08 */
[----:B------:R-:W-:Y:S01]  /*2160*/  ISETP.GE.AND P3, PT, R2, RZ, PT ;  /* 0x000000ff0200720c */ /* 0x000fe20003f66270 */
[----:B------:R-:W-:Y:S01]  /*2170*/  @!P6 IMAD.IADD R15, R15, 0x1, -R21 ;  /* 0x000000010f0fe824 */ /* 0x000fe200078e0a15 */
[----:B------:R-:W-:Y:S01]  /*2180*/  ISETP.GE.AND P2, PT, R13, RZ, PT ;  /* 0x000000ff0d00720c */ /* 0x000fe20003f46270 */
[----:B0-----:R-:W-:Y:S02]  /*2190*/  IMAD.MOV.U32 R11, RZ, RZ, R6 ;  /* 0x000000ffff0b7224 */ /* 0x001fe400078e0006 */
[----:B------:R-:W-:Y:S01]  /*21a0*/  IMAD.MOV.U32 R6, RZ, RZ, R5 ;  /* 0x000000ffff067224 */ /* 0x000fe200078e0005 */
[----:B------:R-:W-:Y:S01]  /*21b0*/  ISETP.GT.U32.AND P6, PT, R21, R15, PT ;  /* 0x0000000f1500720c */ /* 0x000fe20003fc4070 */
[----:B------:R-:W-:Y:S01]  /*21c0*/  @!P1 IMAD.MOV R11, RZ, RZ, -R11 ;  /* 0x000000ffff0b9224 */ /* 0x000fe200078e0a0b */
[----:B------:R-:W-:Y:S01]  /*21d0*/  ISETP.GE.AND P1, PT, R12, RZ, PT ;  /* 0x000000ff0c00720c */ /* 0x000fe20003f26270 */
[----:B------:R-:W-:-:S03]  /*21e0*/  IMAD.HI.U32 R3, R0, R6, RZ ;  /* 0x0000000600037227 */ /* 0x000fc600078e00ff */
[----:B------:R-:W-:Y:S01]  /*21f0*/  STL [R1+0x150], R11 ;  /* 0x0001500b01007387 */ /* 0x000fe20000100800 */
[----:B------:R-:W-:Y:S02]  /*2200*/  IMAD.MOV R3, RZ, RZ, -R3 ;  /* 0x000000ffff037224 */ /* 0x000fe400078e0a03 */
[----:B------:R-:W-:Y:S01]  /*2210*/  VIADD R4, R22, 0x1c2 ;  /* 0x000001c216047836 */ /* 0x000fe20000000000 */
[----:B------:R0:W-:Y:S01]  /*2220*/  STL [R1+0x154], R8 ;  /* 0x0001540801007387 */ /* 0x0001e20000100800 */
[----:B------:R-:W-:Y:S02]  /*2230*/  IMAD R3, R21, R3, R6 ;  /* 0x0000000315037224 */ /* 0x000fe400078e0206 */
[--C-:B------:R-:W-:Y:S01]  /*2240*/  @!P4 IMAD.IADD R7, R7, 0x1, -R21.reuse ;  /* 0x000000010707c824 */ /* 0x100fe200078e0a15 */
[----:B------:R-:W-:Y:S01]  /*2250*/  IABS R5, R4 ;  /* 0x0000000400057213 */ /* 0x000fe20000000000 */
[----:B------:R-:W-:Y:S01]  /*2260*/  @!P6 IMAD.IADD R15, R15, 0x1, -R21 ;  /* 0x000000010f0fe824 */ /* 0x000fe200078e0a15 */
[----:B------:R-:W-:Y:S01]  /*2270*/  ISETP.GE.AND P6, PT, R4, RZ, PT ;  /* 0x000000ff0400720c */ /* 0x000fe20003fc6270 */
[----:B------:R-:W-:Y:S01]  /*2280*/  VIADD R6, R22, 0x1c0 ;  /* 0x000001c016067836 */ /* 0x000fe20000000000 */
[----:B------:R-:W-:Y:S01]  /*2290*/  ISETP.GT.U32.AND P4, PT, R21, R7, PT ;  /* 0x000000071500720c */ /* 0x000fe20003f84070 */
[----:B------:R-:W-:-:S04]  /*22a0*/  IMAD.HI.U32 R2, R0, R5, RZ ;  /* 0x0000000500027227 */ /* 0x000fc800078e00ff */
[----:B0-----:R-:W-:Y:S01]  /*22b0*/  IMAD.MOV.U32 R8, RZ, RZ, R9 ;  /* 0x000000ffff087224 */ /* 0x001fe200078e0009 */
[----:B------:R-:W-:Y:S01]  /*22c0*/  IABS R9, R6 ;  /* 0x0000000600097213 */ /* 0x000fe20000000000 */
[----:B------:R-:W-:Y:S02]  /*22d0*/  IMAD.MOV R2, RZ, RZ, -R2 ;  /* 0x000000ffff027224 */ /* 0x000fe400078e0a02 */
[----:B------:R-:W-:Y:S01]  /*22e0*/  @!P5 IMAD.MOV R8, RZ, RZ, -R8 ;  /* 0x000000ffff08d224 */ /* 0x000fe200078e0a08 */
[C---:B------:R-:W-:Y:S01]  /*22f0*/  ISETP.GT.U32.AND P5, PT, R21.reuse, R3, PT ;  /* 0x000000031500720c */ /* 0x040fe20003fa4070 */
[----:B------:R-:W-:Y:S02]  /*2300*/  IMAD.MOV.U32 R11, RZ, RZ, R15 ;  /* 0x000000ffff0b7224 */ /* 0x000fe400078e000f */
[----:B------:R-:W-:Y:S01]  /*2310*/  IMAD R2, R21, R2, R5 ;  /* 0x0000000215027224 */ /* 0x000fe200078e0205 */
[----:B------:R-:W-:Y:S01]  /*2320*/  STL [R1+0x158], R8 ;  /* 0x0001580801007387 */ /* 0x000fe20000100800 */
[----:B------:R-:W-:-:S02]  /*2330*/  @!P1 IMAD.MOV R11, RZ, RZ, -R11 ;  /* 0x000000ffff0b9224 */ /* 0x000fc400078e0a0b */
[--C-:B------:R-:W-:Y:S01]  /*2340*/  @!P4 IMAD.IADD R7, R7, 0x1, -R21.reuse ;  /* 0x000000010707c824 */ /* 0x100fe200078e0a15 */
[----:B------:R-:W-:Y:S01]  /*2350*/  ISETP.GT.U32.AND P4, PT, R21, R2, PT ;  /* 0x000000021500720c */ /* 0x000fe20003f84070 */
[C---:B------:R-:W-:Y:S01]  /*2360*/  VIADD R4, R22.reuse, 0x1bc ;  /* 0x000001bc16047836 */ /* 0x040fe20000000000 */
[----:B------:R0:W-:Y:S01]  /*2370*/  STL [R1+0x15c], R11 ;  /* 0x00015c0b01007387 */ /* 0x0001e20000100800 */
[----:B------:R-:W-:Y:S02]  /*2380*/  VIADD R19, R22, 0x1b8 ;  /* 0x000001b816137836 */ /* 0x000fe40000000000 */
[----:B------:R-:W-:Y:S01]  /*2390*/  @!P5 IMAD.IADD R3, R3, 0x1, -R21 ;  /* 0x000000010303d824 */ /* 0x000fe200078e0a15 */
[----:B------:R-:W-:Y:S01]  /*23a0*/  ISETP.GE.AND P5, PT, R6, RZ, PT ;  /* 0x000000ff0600720c */ /* 0x000fe20003fa6270 */
[----:B------:R-:W-:Y:S01]  /*23b0*/  IMAD.HI.U32 R6, R0, R9, RZ ;  /* 0x0000000900067227 */ /* 0x000fe200078e00ff */
[----:B------:R-:W-:Y:S02]  /*23c0*/  IABS R5, R4 ;  /* 0x0000000400057213 */ /* 0x000fe40000000000 */
[----:B------:R-:W-:Y:S01]  /*23d0*/  ISETP.GT.U32.AND P1, PT, R21, R3, PT ;  /* 0x000000031500720c */ /* 0x000fe20003f24070 */
[----:B------:R-:W-:-:S02]  /*23e0*/  IMAD.MOV R6, RZ, RZ, -R6 ;  /* 0x000000ffff067224 */ /* 0x000fc400078e0a06 */
[----:B0-----:R-:W-:Y:S02]  /*23f0*/  IMAD.MOV.U32 R11, RZ, RZ, R7 ;  /* 0x000000ffff0b7224 */ /* 0x001fe400078e0007 */
[----:B------:R-:W-:Y:S02]  /*2400*/  @!P4 IMAD.IADD R2, R2, 0x1, -R21 ;  /* 0x000000010202c824 */ /* 0x000fe400078e0a15 */
[----:B------:R-:W-:Y:S02]  /*2410*/  @!P2 IMAD.MOV R11, RZ, RZ, -R11 ;  /* 0x000000ffff0ba224 */ /* 0x000fe400078e0a0b */
[C---:B------:R-:W-:Y:S01]  /*2420*/  IMAD R6, R21.reuse, R6, R9 ;  /* 0x0000000615067224 */ /* 0x040fe200078e0209 */
[----:B------:R-:W-:Y:S01]  /*2430*/  ISETP.GT.U32.AND P4, PT, R21, R2, PT ;  /* 0x000000021500720c */ /* 0x000fe20003f84070 */
[----:B------:R-:W-:Y:S01]  /*2440*/  VIADD R8, R22, 0x1be ;  /* 0x000001be16087836 */ /* 0x000fe20000000000 */
[----:B------:R0:W-:Y:S01]  /*2450*/  STL [R1+0x160], R11 ;  /* 0x0001600b01007387 */ /* 0x0001e20000100800 */
[----:B------:R-:W-:Y:S01]  /*2460*/  @!P1 IMAD.IADD R3, R3, 0x1, -R21 ;  /* 0x0000000103039824 */ /* 0x000fe200078e0a15 */
[----:B------:R-:W-:Y:S01]  /*2470*/  ISETP.GE.AND P1, PT, R4, RZ, PT ;  /* 0x000000ff0400720c */ /* 0x000fe20003f26270 */
[----:B------:R-:W-:Y:S01]  /*2480*/  IMAD.HI.U32 R7, R0, R5, RZ ;  /* 0x0000000500077227 */ /* 0x000fe200078e00ff */
[----:B------:R-:W-:-:S02]  /*2490*/  IABS R12, R8 ;  /* 0x00000008000c7213 */ /* 0x000fc40000000000 */
[----:B------:R-:W-:Y:S01]  /*24a0*/  ISETP.GE.AND P2, PT, R8, RZ, PT ;  /* 0x000000ff0800720c */ /* 0x000fe20003f46270 */
[----:B------:R-:W-:Y:S02]  /*24b0*/  IMAD.MOV R7, RZ, RZ, -R7 ;  /* 0x000000ffff077224 */ /* 0x000fe400078e0a07 */
[----:B------:R-:W-:-:S04]  /*24c0*/  IMAD.HI.U32 R20, R0, R12, RZ ;  /* 0x0000000c00147227 */ /* 0x000fc800078e00ff */
[----:B0-----:R-:W-:Y:S02]  /*24d0*/  IMAD.MOV.U32 R11, RZ, RZ, R3 ;  /* 0x000000ffff0b7224 */ /* 0x001fe400078e0003 */
[----:B------:R-:W-:Y:S02]  /*24e0*/  IMAD.MOV R20, RZ, RZ, -R20 ;  /* 0x000000ffff147224 */ /* 0x000fe400078e0a14 */
[----:B------:R-:W-:Y:S01]  /*24f0*/  @!P3 IMAD.MOV R11, RZ, RZ, -R11 ;  /* 0x000000ffff0bb224 */ /* 0x000fe200078e0a0b */
[C---:B------:R-:W-:Y:S01]  /*2500*/  ISETP.GT.U32.AND P3, PT, R21.reuse, R6, PT ;  /* 0x000000061500720c */ /* 0x040fe20003f64070 */
[----:B------:R-:W-:Y:S02]  /*2510*/  @!P4 IMAD.IADD R2, R2, 0x1, -R21 ;  /* 0x000000010202c824 */ /* 0x000fe400078e0a15 */
[----:B------:R-:W-:Y:S01]  /*2520*/  IMAD R20, R21, R20, R12 ;  /* 0x0000001415147224 */ /* 0x000fe200078e020c */
[----:B------:R-:W-:Y:S01]  /*2530*/  STL [R1+0x164], R11 ;  /* 0x0001640b01007387 */ /* 0x000fe20000100800 */
[----:B------:R-:W-:-:S02]  /*2540*/  IMAD.MOV.U32 R8, RZ, RZ, R2 ;  /* 0x000000ffff087224 */ /* 0x000fc400078e0002 */
[C---:B------:R-:W-:Y:S01]  /*2550*/  IMAD R4, R21.reuse, R7, R5 ;  /* 0x0000000715047224 */ /* 0x040fe200078e0205 */
[----:B------:R-:W-:Y:S01]  /*2560*/  IABS R5, R19 ;  /* 0x0000001300057213 */ /* 0x000fe20000000000 */
[----:B------:R-:W-:Y:S01]  /*2570*/  @!P6 IMAD.MOV R8, RZ, RZ, -R8 ;  /* 0x000000ffff08e224 */ /* 0x000fe200078e0a08 */
[----:B------:R-:W-:Y:S01]  /*2580*/  ISETP.GT.U32.AND P6, PT, R21, R20, PT ;  /* 0x000000141500720c */ /* 0x000fe20003fc4070 */
[----:B------:R-:W-:Y:S02]  /*2590*/  VIADD R3, R22, 0x1ba ;  /* 0x000001ba16037836 */ /* 0x000fe40000000000 */
[----:B------:R-:W-:Y:S01]  /*25a0*/  @!P3 IMAD.IADD R6, R6, 0x1, -R21 ;  /* 0x000000010606b824 */ /* 0x000fe200078e0a15 */
[----:B------:R0:W-:Y:S01]  /*25b0*/  STL [R1+0x168], R8 ;  /* 0x0001680801007387 */ /* 0x0001e20000100800 */
[C---:B------:R-:W-:Y:S01]  /*25c0*/  VIADD R18, R22.reuse, 0x1b4 ;  /* 0x000001b416127836 */ /* 0x040fe20000000000 */
[----:B------:R-:W-:Y:S01]  /*25d0*/  ISETP.GE.AND P4, PT, R3, RZ, PT ;  /* 0x000000ff0300720c */ /* 0x000fe20003f86270 */
[C---:B------:R-:W-:Y:S01]  /*25e0*/  VIADD R14, R22.reuse, 0x1b2 ;  /* 0x000001b2160e7836 */ /* 0x040fe20000000000 */
[----:B------:R-:W-:Y:S01]  /*25f0*/  ISETP.GT.U32.AND P3, PT, R21, R6, PT ;  /* 0x000000061500720c */ /* 0x000fe20003f64070 */
[----:B------:R-:W-:Y:S01]  /*2600*/  VIADD R15, R22, 0x1b6 ;  /* 0x000001b6160f7836 */ /* 0x000fe20000000000 */
[----:B------:R-:W-:Y:S01]  /*2610*/  IABS R3, R3 ;  /* 0x0000000300037213 */ /* 0x000fe20000000000 */
[----:B------:R-:W-:Y:S01]  /*2620*/  IMAD.HI.U32 R13, R0, R5, RZ ;  /* 0x00000005000d7227 */ /* 0x000fe200078e00ff */
[----:B------:R-:W-:-:S02]  /*2630*/  IABS R12, R18 ;  /* 0x00000012000c7213 */ /* 0x000fc40000000000 */
[----:B------:R-:W-:Y:S01]  /*2640*/  IABS R17, R14 ;  /* 0x0000000e00117213 */ /* 0x000fe20000000000 */
[----:B------:R-:W-:Y:S01]  /*2650*/  @!P6 IMAD.IADD R20, R20, 0x1, -R21 ;  /* 0x000000011414e824 */ /* 0x000fe200078e0a15 */
[----:B------:R-:W-:Y:S01]  /*2660*/  IABS R7, R15 ;  /* 0x0000000f00077213 */ /* 0x000fe20000000000 */
[----:B------:R-:W-:-:S03]  /*2670*/  IMAD.HI.U32 R2, R0, R3, RZ ;  /* 0x0000000300027227 */ /* 0x000fc600078e00ff */
[C---:B------:R-:W-:Y:S01]  /*2680*/  ISETP.GT.U32.AND P6, PT, R21.reuse, R20, PT ;  /* 0x000000141500720c */ /* 0x040fe20003fc4070 */
[----:B------:R-:W-:Y:S01]  /*2690*/  @!P3 IMAD.IADD R6, R6, 0x1, -R21 ;  /* 0x000000010606b824 */ /* 0x000fe200078e0a15 */
[----:B------:R-:W-:Y:S01]  /*26a0*/  ISETP.GT.U32.AND P3, PT, R21, R4, PT ;  /* 0x000000041500720c */ /* 0x000fe20003f64070 */
[----:B------:R-:W-:Y:S02]  /*26b0*/  IMAD.MOV R2, RZ, RZ, -R2 ;  /* 0x000000ffff027224 */ /* 0x000fe400078e0a02 */
[----:B0-----:R-:W-:-:S04]  /*26c0*/  IMAD.HI.U32 R8, R0, R12, RZ ;  /* 0x0000000c00087227 */ /* 0x001fc800078e00ff */
[----:B------:R-:W-:Y:S02]  /*26d0*/  IMAD R3, R21, R2, R3 ;  /* 0x0000000215037224 */ /* 0x000fe400078e0203 */
[----:B------:R-:W-:-:S04]  /*26e0*/  IMAD.HI.U32 R2, R0, R17, RZ ;  /* 0x0000001100027227 */ /* 0x000fc800078e00ff */
[--C-:B------:R-:W-:Y:S02]  /*26f0*/  @!P3 IMAD.IADD R4, R4, 0x1, -R21.reuse ;  /* 0x000000010404b824 */ /* 0x100fe400078e0a15 */
[----:B------:R-:W-:Y:S01]  /*2700*/  @!P6 IMAD.IADD R20, R20, 0x1, -R21 ;  /* 0x000000011414e824 */ /* 0x000fe200078e0a15 */
[C---:B------:R-:W-:Y:S01]  /*2710*/  ISETP.GT.U32.AND P6, PT, R21.reuse, R3, PT ;  /* 0x000000031500720c */ /* 0x040fe20003fc4070 */
[----:B------:R-:W-:Y:S01]  /*2720*/  IMAD.MOV R13, RZ, RZ, -R13 ;  /* 0x000000ffff0d7224 */ /* 0x000fe200078e0a0d */
[----:B------:R-:W-:Y:S01]  /*2730*/  ISETP.GT.U32.AND P3, PT, R21, R4, PT ;  /* 0x000000041500720c */ /* 0x000fe20003f64070 */
[----:B------:R-:W-:Y:S02]  /*2740*/  IMAD.MOV R8, RZ, RZ, -R8 ;  /* 0x000000ffff087224 */ /* 0x000fe400078e0a08 */
[----:B------:R-:W-:-:S04]  /*2750*/  IMAD.HI.U32 R9, R0, R7, RZ ;  /* 0x0000000700097227 */ /* 0x000fc800078e00ff */
[C---:B------:R-:W-:Y:S02]  /*2760*/  IMAD R5, R21.reuse, R13, R5 ;  /* 0x0000000d15057224 */ /* 0x040fe400078e0205 */
[----:B------:R-:W-:Y:S02]  /*2770*/  IMAD.MOV R2, RZ, RZ, -R2 ;  /* 0x000000ffff027224 */ /* 0x000fe400078e0a02 */
[C---:B------:R-:W-:Y:S02]  /*2780*/  IMAD R12, R21.reuse, R8, R12 ;  /* 0x00000008150c7224 */ /* 0x040fe400078e020c */
[----:B------:R-:W-:Y:S02]  /*2790*/  IMAD.MOV.U32 R24, RZ, RZ, R6 ;  /* 0x000000ffff187224 */ /* 0x000fe400078e0006 */
[----:B------:R-:W-:Y:S02]  /*27a0*/  IMAD.MOV R9, RZ, RZ, -R9 ;  /* 0x000000ffff097224 */ /* 0x000fe400078e0a09 */
[----:B------:R-:W-:-:S02]  /*27b0*/  IMAD R17, R21, R2, R17 ;  /* 0x0000000215117224 */ /* 0x000fc400078e0211 */
[----:B------:R-:W-:Y:S01]  /*27c0*/  @!P5 IMAD.MOV R24, RZ, RZ, -R24 ;  /* 0x000000ffff18d224 */ /* 0x000fe200078e0a18 */
[C---:B------:R-:W-:Y:S01]  /*27d0*/  ISETP.GT.U32.AND P5, PT, R21.reuse, R5, PT ;  /* 0x000000051500720c */ /* 0x040fe20003fa4070 */
[----:B------:R-:W-:Y:S01]  /*27e0*/  @!P3 IMAD.IADD R4, R4, 0x1, -R21 ;  /* 0x000000010404b824 */ /* 0x000fe200078e0a15 */
[C---:B------:R-:W-:Y:S01]  /*27f0*/  ISETP.GT.U32.AND P3, PT, R21.reuse, R12, PT ;  /* 0x0000000c1500720c */ /* 0x040fe20003f64070 */
[----:B------:R-:W-:Y:S01]  /*2800*/  IMAD R7, R21, R9, R7 ;  /* 0x0000000915077224 */ /* 0x000fe200078e0207 */
[----:B------:R0:W-:Y:S01]  /*2810*/  STL [R1+0x16c], R24 ;  /* 0x00016c1801007387 */ /* 0x0001e20000100800 */
[----:B------:R-:W-:Y:S02]  /*2820*/  IMAD.MOV.U32 R11, RZ, RZ, R20 ;  /* 0x000000ffff0b7224 */ /* 0x000fe400078e0014 */
[----:B------:R-:W-:Y:S01]  /*2830*/  @!P6 IMAD.IADD R3, R3, 0x1, -R21 ;  /* 0x000000010303e824 */ /* 0x000fe200078e0a15 */
[----:B------:R-:W-:Y:S01]  /*2840*/  ISETP.GT.U32.AND P6, PT, R21, R17, PT ;  /* 0x000000111500720c */ /* 0x000fe20003fc4070 */
[----:B------:R-:W-:-:S02]  /*2850*/  VIADD R8, R22, 0x1ac ;  /* 0x000001ac16087836 */ /* 0x000fc40000000000 */
[C---:B------:R-:W-:Y:S02]  /*2860*/  VIADD R9, R22.reuse, 0x1b0 ;  /* 0x000001b016097836 */ /* 0x040fe40000000000 */
[----:B------:R-:W-:Y:S01]  /*2870*/  @!P2 IMAD.MOV R11, RZ, RZ, -R11 ;  /* 0x000000ffff0ba224 */ /* 0x000fe200078e0a0b */
[----:B------:R-:W-:Y:S01]  /*2880*/  ISETP.GT.U32.AND P2, PT, R21, R7, PT ;  /* 0x000000071500720c */ /* 0x000fe20003f44070 */
[----:B------:R-:W-:Y:S01]  /*2890*/  VIADD R16, R22, 0x1ae ;  /* 0x000001ae16107836 */ /* 0x000fe20000000000 */
[----:B------:R-:W-:Y:S01]  /*28a0*/  IABS R23, R8 ;  /* 0x0000000800177213 */ /* 0x000fe20000000000 */
[--C-:B------:R-:W-:Y:S01]  /*28b0*/  @!P5 IMAD.IADD R5, R5, 0x1, -R21.reuse ;  /* 0x000000010505d824 */ /* 0x100fe200078e0a15 */
[----:B------:R-:W-:Y:S01]  /*28c0*/  IABS R2, R9 ;  /* 0x0000000900027213 */ /* 0x000fe20000000000 */
[----:B------:R-:W-:Y:S01]  /*28d0*/  @!P3 IMAD.IADD R12, R12, 0x1, -R21 ;  /* 0x000000010c0cb824 */ /* 0x000fe200078e0a15 */
[----:B------:R-:W-:Y:S01]  /*28e0*/  ISETP.GT.U32.AND P5, PT, R21, R3, PT ;  /* 0x000000031500720c */ /* 0x000fe20003fa4070 */
[----:B------:R-:W-:Y:S01]  /*28f0*/  IMAD.MOV.U32 R6, RZ, RZ, R23 ;  /* 0x000000ffff067224 */ /* 0x000fe200078e0017 */
[----:B------:R-:W-:Y:S01]  /*2900*/  IABS R13, R16 ;  /* 0x00000010000d7213 */ /* 0x000fe20000000000 */
[----:B------:R-:W-:Y:S01]  /*2910*/  IMAD.HI.U32 R23, R0, R2, RZ ;  /* 0x0000000200177227 */ /* 0x000fe200078e00ff */
[----:B------:R1:W-:Y:S03]  /*2920*/  STL [R1+0x170], R11 ;  /* 0x0001700b01007387 */ /* 0x0003e60000100800 */
[----:B------:R-:W-:Y:S01]  /*2930*/  @!P6 IMAD.IADD R17, R17, 0x1, -R21 ;  /* 0x000000011111e824 */ /* 0x000fe200078e0a15 */
[----:B------:R-:W-:Y:S01]  /*2940*/  ISETP.GT.U32.AND P6, PT, R21, R12, PT ;  /* 0x0000000c1500720c */ /* 0x000fe20003fc4070 */
[----:B------:R-:W-:-:S02]  /*2950*/  IMAD.MOV R23, RZ, RZ, -R23 ;  /* 0x000000ffff177224 */ /* 0x000fc400078e0a17 */
[----:B------:R-:W-:-:S04]  /*2960*/  IMAD.HI.U32 R20, R0, R6, RZ ;  /* 0x0000000600147227 */ /* 0x000fc800078e00ff */
[----:B------:R-:W-:Y:S01]  /*2970*/  @!P2 IMAD.IADD R7, R7, 0x1, -R21 ;  /* 0x000000010707a824 */ /* 0x000fe200078e0a15 */
[----:B------:R-:W-:Y:S01]  /*2980*/  ISETP.GT.U32.AND P2, PT, R21, R5, PT ;  /* 0x000000051500720c */ /* 0x000fe20003f44070 */
[----:B0-----:R-:W-:-:S03]  /*2990*/  IMAD.HI.U32 R24, R0, R13, RZ ;  /* 0x0000000d00187227 */ /* 0x001fc600078e00ff */
[C---:B------:R-:W-:Y:S01]  /*29a0*/  ISETP.GT.U32.AND P3, PT, R21.reuse, R7, PT ;  /* 0x000000071500720c */ /* 0x040fe20003f64070 */
[C---:B------:R-:W-:Y:S02]  /*29b0*/  IMAD R2, R21.reuse, R23, R2 ;  /* 0x0000001715027224 */ /* 0x040fe400078e0202 */
[----:B------:R-:W-:Y:S02]  /*29c0*/  IMAD.MOV R20, RZ, RZ, -R20 ;  /* 0x000000ffff147224 */ /* 0x000fe400078e0a14 */
[----:B------:R-:W-:Y:S02]  /*29d0*/  IMAD.MOV R24, RZ, RZ, -R24 ;  /* 0x000000ffff187224 */ /* 0x000fe400078e0a18 */
[----:B------:R-:W-:Y:S02]  /*29e0*/  IMAD R6, R21, R20, R6 ;  /* 0x0000001415067224 */ /* 0x000fe400078e0206 */
[----:B------:R-:W-:Y:S01]  /*29f0*/  @!P5 IMAD.IADD R3, R3, 0x1, -R21 ;  /* 0x000000010303d824 */ /* 0x000fe200078e0a15 */
[----:B------:R-:W-:Y:S01]  /*2a00*/  ISETP.GT.U32.AND P5, PT, R21, R2, PT ;  /* 0x000000021500720c */ /* 0x000fe20003fa4070 */
[----:B-1----:R-:W-:-:S02]  /*2a10*/  IMAD.MOV.U32 R11, RZ, RZ, R4 ;  /* 0x000000ffff0b7224 */ /* 0x002fc400078e0004 */
[C---:B------:R-:W-:Y:S02]  /*2a20*/  IMAD R13, R21.reuse, R24, R13 ;  /* 0x00000018150d7224 */ /* 0x040fe400078e020d */
[----:B------:R-:W-:Y:S01]  /*2a30*/  @!P6 IMAD.IADD R12, R12, 0x1, -R21 ;  /* 0x000000010c0ce824 */ /* 0x000fe200078e0a15 */
[C---:B------:R-:W-:Y:S01]  /*2a40*/  ISETP.GT.U32.AND P6, PT, R21.reuse, R6, PT ;  /* 0x000000061500720c */ /* 0x040fe20003fc4070 */
[----:B------:R-:W-:Y:S01]  /*2a50*/  @!P1 IMAD.MOV R11, RZ, RZ, -R11 ;  /* 0x000000ffff0b9224 */ /* 0x000fe200078e0a0b */
[----:B------:R-:W-:Y:S01]  /*2a60*/  ISETP.GT.U32.AND P1, PT, R21, R17, PT ;  /* 0x000000111500720c */ /* 0x000fe20003f24070 */
[--C-:B------:R-:W-:Y:S01]  /*2a70*/  @!P2 IMAD.IADD R5, R5, 0x1, -R21.reuse ;  /* 0x000000010505a824 */ /* 0x100fe200078e0a15 */
[----:B------:R-:W-:Y:S01]  /*2a80*/  ISETP.GT.U32.AND P2, PT, R21, R13, PT ;  /* 0x0000000d1500720c */ /* 0x000fe20003f44070 */
[----:B------:R-:W-:Y:S01]  /*2a90*/  VIADD R23, R22, 0x1aa ;  /* 0x000001aa16177836 */ /* 0x000fe20000000000 */
[----:B------:R0:W-:Y:S01]  /*2aa0*/  STL [R1+0x174], R11 ;  /* 0x0001740b01007387 */ /* 0x0001e20000100800 */
[--C-:B------:R-:W-:Y:S01]  /*2ab0*/  @!P3 IMAD.IADD R7, R7, 0x1, -R21.reuse ;  /* 0x000000010707b824 */ /* 0x100fe200078e0a15 */
[----:B------:R-:W-:Y:S01]  /*2ac0*/  ISETP.GE.AND P3, PT, R19, RZ, PT ;  /* 0x000000ff1300720c */ /* 0x000fe20003f66270 */
[----:B------:R-:W-:Y:S01]  /*2ad0*/  @!P5 IMAD.IADD R2, R2, 0x1, -R21 ;  /* 0x000000010202d824 */ /* 0x000fe200078e0a15 */
[----:B------:R-:W-:Y:S01]  /*2ae0*/  IABS R4, R23 ;  /* 0x0000001700047213 */ /* 0x000fe20000000000 */
[----:B------:R-:W-:Y:S01]  /*2af0*/  IMAD.MOV.U32 R25, RZ, RZ, R5 ;  /* 0x000000ffff197224 */ /* 0x000fe200078e0005 */
[----:B------:R-:W-:Y:S01]  /*2b00*/  ISETP.GE.AND P5, PT, R18, RZ, PT ;  /* 0x000000ff1200720c */ /* 0x000fe20003fa6270 */
[----:B------:R-:W-:Y:S01]  /*2b10*/  @!P6 IMAD.IADD R6, R6, 0x1, -R21 ;  /* 0x000000010606e824 */ /* 0x000fe200078e0a15 */
[----:B------:R-:W-:Y:S01]  /*2b20*/  ISETP.GT.U32.AND P6, PT, R21, R2, PT ;  /* 0x000000021500720c */ /* 0x000fe20003fc4070 */
[----:B------:R-:W-:-:S04]  /*2b30*/  IMAD.HI.U32 R19, R0, R4, RZ ;  /* 0x0000000400137227 */ /* 0x000fc800078e00ff */
[--C-:B------:R-:W-:Y:S01]  /*2b40*/  @!P1 IMAD.IADD R17, R17, 0x1, -R21.reuse ;  /* 0x0000000111119824 */ /* 0x100fe200078e0a15 */
[----:B------:R-:W-:Y:S01]  /*2b50*/  ISETP.GE.AND P1, PT, R15, RZ, PT ;  /* 0x000000ff0f00720c */ /* 0x000fe20003f26270 */
[----:B------:R-:W-:Y:S01]  /*2b60*/  @!P2 IMAD.IADD R13, R13, 0x1, -R21 ;  /* 0x000000010d0da824 */ /* 0x000fe200078e0a15 */
[----:B------:R-:W-:Y:S01]  /*2b70*/  ISETP.GE.AND P2, PT, R14, RZ, PT ;  /* 0x000000ff0e00720c */ /* 0x000fe20003f46270 */
[----:B------:R-:W-:Y:S02]  /*2b80*/  IMAD.MOV R19, RZ, RZ, -R19 ;  /* 0x000000ffff137224 */ /* 0x000fe400078e0a13 */
[----:B------:R-:W-:Y:S02]  /*2b90*/  VIADD R15, R22, 0x1a8 ;  /* 0x000001a8160f7836 */ /* 0x000fe40000000000 */
[----:B------:R-:W-:Y:S01]  /*2ba0*/  @!P3 IMAD.MOV R25, RZ, RZ, -R25 ;  /* 0x000000ffff19b224 */ /* 0x000fe200078e0a19 */
[C---:B------:R-:W-:Y:S01]  /*2bb0*/  ISETP.GT.U32.AND P3, PT, R21.reuse, R6, PT ;  /* 0x000000061500720c */ /* 0x040fe20003f64070 */
[----:B------:R-:W-:Y:S01]  /*2bc0*/  IMAD R14, R21, R19, R4 ;  /* 0x00000013150e7224 */ /* 0x000fe200078e0204 */
[----:B------:R-:W-:Y:S01]  /*2bd0*/  IABS R18, R15 ;  /* 0x0000000f00127213 */ /* 0x000fe20000000000 */
[----:B------:R-:W-:-:S02]  /*2be0*/  IMAD.MOV.U32 R5, RZ, RZ, R12 ;  /* 0x000000ffff057224 */ /* 0x000fc400078e000c */
[----:B------:R-:W-:Y:S02]  /*2bf0*/  IMAD.MOV.U32 R26, RZ, RZ, R3 ;  /* 0x000000ffff1a7224 */ /* 0x000fe400078e0003 */
[----:B0-----:R-:W-:Y:S02]  /*2c00*/  IMAD.MOV.U32 R11, RZ, RZ, R7 ;  /* 0x000000ffff0b7224 */ /* 0x001fe400078e0007 */
[----:B------:R-:W-:Y:S01]  /*2c10*/  @!P5 IMAD.MOV R5, RZ, RZ, -R5 ;  /* 0x000000ffff05d224 */ /* 0x000fe200078e0a05 */
[C---:B------:R-:W-:Y:S01]  /*2c20*/  ISETP.GT.U32.AND P5, PT, R21.reuse, R14, PT ;  /* 0x0000000e1500720c */ /* 0x040fe20003fa4070 */
[----:B------:R-:W-:Y:S01]  /*2c30*/  @!P4 IMAD.MOV R26, RZ, RZ, -R26 ;  /* 0x000000ffff1ac224 */ /* 0x000fe200078e0a1a */
[----:B------:R-:W-:Y:S01]  /*2c40*/  ISETP.GT.U32.AND P4, PT, R21, R13, PT ;  /* 0x0000000d1500720c */ /* 0x000fe20003f84070 */
[----:B------:R-:W-:Y:S02]  /*2c50*/  IMAD.MOV.U32 R4, RZ, RZ, R17 ;  /* 0x000000ffff047224 */ /* 0x000fe400078e0011 */
[----:B------:R-:W-:Y:S01]  /*2c60*/  @!P6 IMAD.IADD R2, R2, 0x1, -R21 ;  /* 0x000000010202e824 */ /* 0x000fe200078e0a15 */
[----:B------:R-:W-:Y:S01]  /*2c70*/  ISETP.GE.AND P6, PT, R8, RZ, PT ;  /* 0x000000ff0800720c */ /* 0x000fe20003fc6270 */
[----:B------:R-:W-:Y:S01]  /*2c80*/  @!P1 IMAD.MOV R11, RZ, RZ, -R11 ;  /* 0x000000ffff0b9224 */ /* 0x000fe200078e0a0b */
[----:B------:R-:W-:Y:S01]  /*2c90*/  STL [R1+0x178], R26 ;  /* 0x0001781a01007387 */ /* 0x000fe20000100800 */
[----:B------:R-:W-:Y:S01]  /*2ca0*/  IMAD.HI.U32 R3, R0, R18, RZ ;  /* 0x0000001200037227 */ /* 0x000fe200078e00ff */
[----:B------:R-:W-:-:S02]  /*2cb0*/  ISETP.GE.AND P1, PT, R9, RZ, PT ;  /* 0x000000ff0900720c */ /* 0x000fc40003f26270 */
[----:B------:R-:W-:Y:S01]  /*2cc0*/  STL [R1+0x17c], R25 ;  /* 0x00017c1901007387 */ /* 0x000fe20000100800 */
[----:B------:R-:W-:Y:S01]  /*2cd0*/  @!P2 IMAD.MOV R4, RZ, RZ, -R4 ;  /* 0x000000ffff04a224 */ /* 0x000fe200078e0a04 */
[----:B------:R-:W-:Y:S01]  /*2ce0*/  ISETP.GE.AND P2, PT, R16, RZ, PT ;  /* 0x000000ff1000720c */ /* 0x000fe20003f46270 */
[----:B------:R-:W-:Y:S01]  /*2cf0*/  IMAD.MOV R3, RZ, RZ, -R3 ;  /* 0x000000ffff037224 */ /* 0x000fe200078e0a03 */
[----:B------:R-:W-:Y:S01]  /*2d00*/  STL [R1+0x180], R11 ;  /* 0x0001800b01007387 */ /* 0x000fe20000100800 */
[--C-:B------:R-:W-:Y:S01]  /*2d10*/  @!P3 IMAD.IADD R6, R6, 0x1, -R21.reuse ;  /* 0x000000010606b824 */ /* 0x100fe200078e0a15 */
[----:B------:R-:W-:Y:S01]  /*2d20*/  ISETP.GE.AND P3, PT, R15, RZ, PT ;  /* 0x000000ff0f00720c */ /* 0x000fe20003f66270 */
[--C-:B------:R-:W-:Y:S01]  /*2d30*/  @!P5 IMAD.IADD R14, R14, 0x1, -R21.reuse ;  /* 0x000000010e0ed824 */ /* 0x100fe200078e0a15 */
[----:B------:R0:W-:Y:S01]  /*2d40*/  STL [R1+0x184], R5 ;  /* 0x0001840501007387 */ /* 0x0001e20000100800 */
[C---:B------:R-:W-:Y:S02]  /*2d50*/  VIADD R9, R22.reuse, 0x1a6 ;  /* 0x000001a616097836 */ /* 0x040fe40000000000 */
[----:B------:R-:W-:Y:S01]  /*2d60*/  @!P4 IMAD.IADD R13, R13, 0x1, -R21 ;  /* 0x000000010d0dc824 */ /* 0x000fe200078e0a15 */
[----:B------:R1:W-:Y:S01]  /*2d70*/  STL [R1+0x188], R4 ;  /* 0x0001880401007387 */ /* 0x0003e20000100800 */
[----:B------:R-:W-:Y:S01]  /*2d80*/  ISETP.GT.U32.AND P5, PT, R21, R14, PT ;  /* 0x0000000e1500720c */ /* 0x000fe20003fa4070 */
[C---:B------:R-:W-:Y:S01]  /*2d90*/  VIADD R15, R22.reuse, 0x1a2 ;  /* 0x000001a2160f7836 */ /* 0x040fe20000000000 */
[----:B------:R-:W-:Y:S01]  /*2da0*/  ISETP.GE.AND P4, PT, R23, RZ, PT ;  /* 0x000000ff1700720c */ /* 0x000fe20003f86270 */
[----:B------:R-:W-:-:S02]  /*2db0*/  VIADD R19, R22, 0x1a0 ;  /* 0x000001a016137836 */ /* 0x000fc40000000000 */
[----:B0-----:R-:W-:Y:S02]  /*2dc0*/  IMAD R5, R21, R3, R18 ;  /* 0x0000000315057224 */ /* 0x001fe400078e0212 */
[----:B------:R-:W-:Y:S02]  /*2dd0*/  VIADD R18, R22, 0x1a4 ;  /* 0x000001a416127836 */ /* 0x000fe40000000000 */
[----:B-1----:R-:W-:Y:S02]  /*2de0*/  IMAD.MOV.U32 R4, RZ, RZ, R2 ;  /* 0x000000ffff047224 */ /* 0x002fe400078e0002 */
[----:B------:R-:W-:Y:S02]  /*2df0*/  IMAD.MOV.U32 R2, RZ, RZ, R6 ;  /* 0x000000ffff027224 */ /* 0x000fe400078e0006 */
[----:B------:R-:W-:Y:S01]  /*2e00*/  @!P1 IMAD.MOV R4, RZ, RZ, -R4 ;  /* 0x000000ffff049224 */ /* 0x000fe200078e0a04 */
[----:B------:R-:W-:Y:S01]  /*2e10*/  ISETP.GE.AND P1, PT, R9, RZ, PT ;  /* 0x000000ff0900720c */ /* 0x000fe20003f26270 */
[----:B------:R-:W-:Y:S01]  /*2e20*/  @!P6 IMAD.MOV R2, RZ, RZ, -R2 ;  /* 0x000000ffff02e224 */ /* 0x000fe200078e0a02 */
[----:B------:R-:W-:Y:S01]  /*2e30*/  ISETP.GT.U32.AND P6, PT, R21, R5, PT ;  /* 0x000000051500720c */ /* 0x000fe20003fc4070 */
[----:B------:R-:W-:Y:S01]  /*2e40*/  IMAD.MOV.U32 R3, RZ, RZ, R13 ;  /* 0x000000ffff037224 */ /* 0x000fe200078e000d */
[----:B------:R-:W-:Y:S01]  /*2e50*/  IABS R9, R9 ;  /* 0x0000000900097213 */ /* 0x000fe20000000000 */
[----:B------:R-:W-:Y:S01]  /*2e60*/  @!P5 IMAD.IADD R14, R14, 0x1, -R21 ;  /* 0x000000010e0ed824 */ /* 0x000fe200078e0a15 */
[----:B------:R-:W-:Y:S01]  /*2e70*/  ISETP.GE.AND P5, PT, R15, RZ, PT ;  /* 0x000000ff0f00720c */ /* 0x000fe20003fa6270 */
[----:B------:R-:W-:Y:S01]  /*2e80*/  @!P2 IMAD.MOV R3, RZ, RZ, -R3 ;  /* 0x000000ffff03a224 */ /* 0x000fe200078e0a03 */
[----:B------:R-:W-:Y:S01]  /*2e90*/  ISETP.GE.AND P2, PT, R18, RZ, PT ;  /* 0x000000ff1200720c */ /* 0x000fe20003f46270 */
[----:B------:R-:W-:Y:S01]  /*2ea0*/  IMAD.HI.U32 R6, R0, R9, RZ ;  /* 0x0000000900067227 */ /* 0x000fe200078e00ff */
[----:B------:R-:W-:Y:S01]  /*2eb0*/  IABS R18, R18 ;  /* 0x0000001200127213 */ /* 0x000fe20000000000 */
[----:B------:R-:W-:Y:S01]  /*2ec0*/  STL [R1+0x190], R4 ;  /* 0x0001900401007387 */ /* 0x000fe20000100800 */
[----:B------:R-:W-:Y:S01]  /*2ed0*/  IABS R15, R15 ;  /* 0x0000000f000f7213 */ /* 0x000fe20000000000 */
[----:B------:R-:W-:-:S02]  /*2ee0*/  IMAD.MOV R6, RZ, RZ, -R6 ;  /* 0x000000ffff067224 */ /* 0x000fc400078e0a06 */
[----:B------:R-:W-:Y:S01]  /*2ef0*/  @!P6 IMAD.IADD R5, R5, 0x1, -R21 ;  /* 0x000000010505e824 */ /* 0x000fe200078e0a15 */
[----:B------:R0:W-:Y:S01]  /*2f00*/  STL [R1+0x198], R3 ;  /* 0x0001980301007387 */ /* 0x0001e20000100800 */
[C---:B------:R-:W-:Y:S02]  /*2f10*/  IMAD R9, R21.reuse, R6, R9 ;  /* 0x0000000615097224 */ /* 0x040fe400078e0209 */
[C---:B------:R-:W-:Y:S01]  /*2f20*/  IMAD.HI.U32 R8, R0.reuse, R18, RZ ;  /* 0x0000001200087227 */ /* 0x040fe200078e00ff */
[C---:B------:R-:W-:Y:S01]  /*2f30*/  ISETP.GT.U32.AND P6, PT, R21.reuse, R5, PT ;  /* 0x000000051500720c */ /* 0x040fe20003fc4070 */
[----:B------:R1:W-:Y:S02]  /*2f40*/  STL [R1+0x19c], R2 ;  /* 0x00019c0201007387 */ /* 0x0003e40000100800 */
[----:B------:R-:W-:Y:S02]  /*2f50*/  IMAD.MOV.U32 R11, RZ, RZ, R14 ;  /* 0x000000ffff0b7224 */ /* 0x000fe400078e000e */
[----:B------:R-:W-:Y:S01]  /*2f60*/  IMAD.MOV R8, RZ, RZ, -R8 ;  /* 0x000000ffff087224 */ /* 0x000fe200078e0a08 */
[----:B0-----:R-:W-:Y:S01]  /*2f70*/  IABS R3, R19 ;  /* 0x0000001300037213 */ /* 0x001fe20000000000 */
[----:B------:R-:W-:Y:S01]  /*2f80*/  @!P4 IMAD.MOV R11, RZ, RZ, -R11 ;  /* 0x000000ffff0bc224 */ /* 0x000fe200078e0a0b */
[----:B------:R-:W-:Y:S01]  /*2f90*/  ISETP.GT.U32.AND P4, PT, R21, R9, PT ;  /* 0x000000091500720c */ /* 0x000fe20003f84070 */
[----:B------:R-:W-:-:S03]  /*2fa0*/  IMAD.HI.U32 R12, R0, R15, RZ ;  /* 0x0000000f000c7227 */ /* 0x000fc600078e00ff */
[----:B------:R0:W-:Y:S01]  /*2fb0*/  STL [R1+0x1a4], R11 ;  /* 0x0001a40b01007387 */ /* 0x0001e20000100800 */
[----:B------:R-:W-:Y:S02]  /*2fc0*/  IMAD R18, R21, R8, R18 ;  /* 0x0000000815127224 */ /* 0x000fe400078e0212 */
[----:B------:R-:W-:Y:S02]  /*2fd0*/  IMAD.MOV R12, RZ, RZ, -R12 ;  /* 0x000000ffff0c7224 */ /* 0x000fe400078e0a0c */
[----:B------:R-:W-:Y:S01]  /*2fe0*/  @!P6 IMAD.IADD R5, R5, 0x1, -R21 ;  /* 0x000000010505e824 */ /* 0x000fe200078e0a15 */
[C---:B------:R-:W-:Y:S01]  /*2ff0*/  ISETP.GT.U32.AND P6, PT, R21.reuse, R18, PT ;  /* 0x000000121500720c */ /* 0x040fe20003fc4070 */
[----:B------:R-:W-:Y:S02]  /*3000*/  IMAD R15, R21, R12, R15 ;  /* 0x0000000c150f7224 */ /* 0x000fe400078e020f */
[----:B------:R-:W-:Y:S02]  /*3010*/  VIADD R4, R22, 0x19e ;  /* 0x0000019e16047836 */ /* 0x000fe40000000000 */
[----:B------:R-:W-:Y:S01]  /*3020*/  @!P4 IMAD.IADD R9, R9, 0x1, -R21 ;  /* 0x000000010909c824 */ /* 0x000fe200078e0a15 */
[----:B------:R-:W-:Y:S01]  /*3030*/  ISETP.GT.U32.AND P4, PT, R21, R15, PT ;  /* 0x0000000f1500720c */ /* 0x000fe20003f84070 */
[----:B------:R-:W-:Y:S01]  /*3040*/  IMAD.HI.U32 R7, R0, R3, RZ ;  /* 0x0000000300077227 */ /* 0x000fe200078e00ff */
[----:B-1----:R-:W-:-:S03]  /*3050*/  IABS R2, R4 ;  /* 0x0000000400027213 */ /* 0x002fc60000000000 */
[----:B------:R-:W-:Y:S02]  /*3060*/  IMAD.MOV R7, RZ, RZ, -R7 ;  /* 0x000000ffff077224 */ /* 0x000fe400078e0a07 */
[----:B------:R-:W-:Y:S01]  /*3070*/  @!P6 IMAD.IADD R18, R18, 0x1, -R21 ;  /* 0x000000011212e824 */ /* 0x000fe200078e0a15 */
[----:B------:R-:W-:Y:S01]  /*3080*/  ISETP.GT.U32.AND P6, PT, R21, R9, PT ;  /* 0x000000091500720c */ /* 0x000fe20003fc4070 */
[----:B------:R-:W-:-:S04]  /*3090*/  IMAD.HI.U32 R6, R0, R2, RZ ;  /* 0x0000000200067227 */ /* 0x000fc800078e00ff */
[C---:B------:R-:W-:Y:S02]  /*30a0*/  VIADD R17, R22.reuse, 0x19c ;  /* 0x0000019c16117836 */ /* 0x040fe40000000000 */
[----:B------:R-:W-:Y:S02]  /*30b0*/  IMAD.MOV R6, RZ, RZ, -R6 ;  /* 0x000000ffff067224 */ /* 0x000fe400078e0a06 */
[----:B------:R-:W-:Y:S01]  /*30c0*/  IMAD R3, R21, R7, R3 ;  /* 0x0000000715037224 */ /* 0x000fe200078e0203 */
[----:B------:R-:W-:Y:S01]  /*30d0*/  IABS R7, R17 ;  /* 0x0000001100077213 */ /* 0x000fe20000000000 */
[----:B------:R-:W-:Y:S02]  /*30e0*/  VIADD R13, R22, 0x19a ;  /* 0x0000019a160d7836 */ /* 0x000fe40000000000 */
[----:B------:R-:W-:Y:S02]  /*30f0*/  @!P4 IMAD.IADD R15, R15, 0x1, -R21 ;  /* 0x000000010f0fc824 */ /* 0x000fe400078e0a15 */
[C---:B------:R-:W-:Y:S01]  /*3100*/  IMAD R2, R21.reuse, R6, R2 ;  /* 0x0000000615027224 */ /* 0x040fe200078e0202 */
[----:B------:R-:W-:Y:S01]  /*3110*/  IABS R6, R13 ;  /* 0x0000000d00067213 */ /* 0x000fe20000000000 */
[----:B0-----:R-:W-:Y:S01]  /*3120*/  IMAD.MOV.U32 R11, RZ, RZ, R5 ;  /* 0x000000ffff0b7224 */ /* 0x001fe200078e0005 */
[----:B------:R-:W-:Y:S01]  /*3130*/  ISETP.GT.U32.AND P4, PT, R21, R15, PT ;  /* 0x0000000f1500720c */ /* 0x000fe20003f84070 */
[----:B------:R-:W-:-:S04]  /*3140*/  IMAD.HI.U32 R24, R0, R7, RZ ;  /* 0x0000000700187227 */ /* 0x000fc800078e00ff */
[----:B------:R-:W-:Y:S01]  /*3150*/  @!P3 IMAD.MOV R11, RZ, RZ, -R11 ;  /* 0x000000ffff0bb224 */ /* 0x000fe200078e0a0b */
[----:B------:R-:W-:Y:S01]  /*3160*/  ISETP.GT.U32.AND P3, PT, R21, R18, PT ;  /* 0x000000121500720c */ /* 0x000fe20003f64070 */
[----:B------:R-:W-:Y:S01]  /*3170*/  @!P6 IMAD.IADD R9, R9, 0x1, -R21 ;  /* 0x000000010909e824 */ /* 0x000fe200078e0a15 */
[----:B------:R-:W-:Y:S01]  /*3180*/  ISETP.GT.U32.AND P6, PT, R21, R3, PT ;  /* 0x000000031500720c */ /* 0x000fe20003fc4070 */
[----:B------:R-:W-:Y:S01]  /*3190*/  IMAD.HI.U32 R20, R0, R6, RZ ;  /* 0x0000000600147227 */ /* 0x000fe200078e00ff */
[----:B------:R0:W-:Y:S03]  /*31a0*/  STL [R1+0x1a8], R11 ;  /* 0x0001a80b01007387 */ /* 0x0001e60000100800 */
[----:B------:R-:W-:Y:S02]  /*31b0*/  IMAD.MOV R24, RZ, RZ, -R24 ;  /* 0x000000ffff187224 */ /* 0x000fe400078e0a18 */
[----:B------:R-:W-:-:S02]  /*31c0*/  IMAD.MOV R20, RZ, RZ, -R20 ;  /* 0x000000ffff147224 */ /* 0x000fc400078e0a14 */
[C---:B------:R-:W-:Y:S02]  /*31d0*/  IMAD R7, R21.reuse, R24, R7 ;  /* 0x0000001815077224 */ /* 0x040fe400078e0207 */
[----:B------:R-:W-:Y:S02]  /*31e0*/  VIADD R16, R22, 0x198 ;  /* 0x0000019816107836 */ /* 0x000fe40000000000 */
[----:B0-----:R-:W-:Y:S02]  /*31f0*/  IMAD.MOV.U32 R11, RZ, RZ, R9 ;  /* 0x000000ffff0b7224 */ /* 0x001fe400078e0009 */
[----:B------:R-:W-:Y:S01]  /*3200*/  IMAD R6, R21, R20, R6 ;  /* 0x0000001415067224 */ /* 0x000fe200078e0206 */
[----:B------:R-:W-:Y:S01]  /*3210*/  IABS R23, R16 ;  /* 0x0000001000177213 */ /* 0x000fe20000000000 */
[----:B------:R-:W-:Y:S01]  /*3220*/  @!P4 IMAD.IADD R15, R15, 0x1, -R21 ;  /* 0x000000010f0fc824 */ /* 0x000fe200078e0a15 */
[----:B------:R-:W-:Y:S01]  /*3230*/  ISETP.GT.U32.AND P4, PT, R21, R7, PT ;  /* 0x000000071500720c */ /* 0x000fe20003f84070 */
[----:B------:R-:W-:-:S02]  /*3240*/  @!P1 IMAD.MOV R11, RZ, RZ, -R11 ;  /* 0x000000ffff0b9224 */ /* 0x000fc400078e0a0b */
[--C-:B------:R-:W-:Y:S01]  /*3250*/  @!P3 IMAD.IADD R18, R18, 0x1, -R21.reuse ;  /* 0x000000011212b824 */ /* 0x100fe200078e0a15 */
[----:B------:R-:W-:Y:S01]  /*3260*/  ISETP.GT.U32.AND P3, PT, R21, R2, PT ;  /* 0x000000021500720c */ /* 0x000fe20003f64070 */
[----:B------:R-:W-:Y:S01]  /*3270*/  @!P6 IMAD.IADD R3, R3, 0x1, -R21 ;  /* 0x000000010303e824 */ /* 0x000fe200078e0a15 */
[----:B------:R-:W-:Y:S01]  /*3280*/  ISETP.GT.U32.AND P6, PT, R21, R6, PT ;  /* 0x000000061500720c */ /* 0x000fe20003fc4070 */
[----:B------:R0:W-:Y:S01]  /*3290*/  STL [R1+0x1c0], R11 ;  /* 0x0001c00b01007387 */ /* 0x0001e20000100800 */
[----:B------:R-:W-:Y:S02]  /*32a0*/  VIADD R8, R22, 0x194 ;  /* 0x0000019416087836 */ /* 0x000fe40000000000 */
[----:B------:R-:W-:-:S03]  /*32b0*/  IMAD.HI.U32 R20, R0, R23, RZ ;  /* 0x0000001700147227 */ /* 0x000fc600078e00ff */
[----:B------:R-:W-:Y:S01]  /*32c0*/  IABS R14, R8 ;  /* 0x00000008000e7213 */ /* 0x000fe20000000000 */
[----:B------:R-:W-:Y:S02]  /*32d0*/  VIADD R12, R22, 0x196 ;  /* 0x00000196160c7836 */ /* 0x000fe40000000000 */
[----:B------:R-:W-:Y:S02]  /*32e0*/  IMAD.MOV R20, RZ, RZ, -R20 ;  /* 0x000000ffff147224 */ /* 0x000fe400078e0a14 */
[----:B0-----:R-:W-:Y:S01]  /*32f0*/  IMAD.MOV.U32 R11, RZ, RZ, R18 ;  /* 0x000000ffff0b7224 */ /* 0x001fe200078e0012 */
[----:B------:R-:W-:Y:S01]  /*3300*/  IABS R5, R12 ;  /* 0x0000000c00057213 */ /* 0x000fe20000000000 */
[----:B------:R-:W-:Y:S01]  /*3310*/  @!P4 IMAD.IADD R7, R7, 0x1, -R21 ;  /* 0x000000010707c824 */ /* 0x000fe200078e0a15 */
[----:B------:R-:W-:Y:S01]  /*3320*/  ISETP.GT.U32.AND P4, PT, R21, R3, PT ;  /* 0x000000031500720c */ /* 0x000fe20003f84070 */
[----:B------:R-:W-:Y:S02]  /*3330*/  @!P2 IMAD.MOV R11, RZ, RZ, -R11 ;  /* 0x000000ffff0ba224 */ /* 0x000fe400078e0a0b */
[----:B------:R-:W-:Y:S01]  /*3340*/  @!P3 IMAD.IADD R2, R2, 0x1, -R21 ;  /* 0x000000010202b824 */ /* 0x000fe200078e0a15 */
[----:B------:R-:W-:Y:S01]  /*3350*/  ISETP.GE.AND P3, PT, R19, RZ, PT ;  /* 0x000000ff1300720c */ /* 0x000fe20003f66270 */
[C---:B------:R-:W-:Y:S01]  /*3360*/  IMAD R20, R21.reuse, R20, R23 ;  /* 0x0000001415147224 */ /* 0x040fe200078e0217 */
[----:B------:R0:W-:Y:S01]  /*3370*/  STL [R1+0x1c4], R11 ;  /* 0x0001c40b01007387 */ /* 0x0001e20000100800 */
[----:B------:R-:W-:Y:S01]  /*3380*/  @!P6 IMAD.IADD R6, R6, 0x1, -R21 ;  /* 0x000000010606e824 */ /* 0x000fe200078e0a15 */
[C---:B------:R-:W-:Y:S01]  /*3390*/  ISETP.GT.U32.AND P6, PT, R21.reuse, R7, PT ;  /* 0x000000071500720c */ /* 0x040fe20003fc4070 */
[----:B------:R-:W-:Y:S01]  /*33a0*/  IMAD.HI.U32 R24, R0, R14, RZ ;  /* 0x0000000e00187227 */ /* 0x000fe200078e00ff */
[----:B------:R-:W-:-:S02]  /*33b0*/  ISETP.GT.U32.AND P1, PT, R21, R2, PT ;  /* 0x000000021500720c */ /* 0x000fc40003f24070 */
[----:B------:R-:W-:Y:S01]  /*33c0*/  ISETP.GT.U32.AND P2, PT, R21, R6, PT ;  /* 0x000000061500720c */ /* 0x000fe20003f44070 */
[----:B------:R-:W-:-:S04]  /*33d0*/  IMAD.HI.U32 R25, R0, R5, RZ ;  /* 0x0000000500197227 */ /* 0x000fc800078e00ff */
[----:B0-----:R-:W-:Y:S02]  /*33e0*/  IMAD.MOV.U32 R11, RZ, RZ, R15 ;  /* 0x000000ffff0b7224 */ /* 0x001fe400078e000f */
[----:B------:R-:W-:Y:S02]  /*33f0*/  IMAD.MOV R24, RZ, RZ, -R24 ;  /* 0x000000ffff187224 */ /* 0x000fe400078e0a18 */
[----:B------:R-:W-:Y:S01]  /*3400*/  @!P5 IMAD.MOV R11, RZ, RZ, -R11 ;  /* 0x000000ffff0bd224 */ /* 0x000fe200078e0a0b */
[C---:B------:R-:W-:Y:S01]  /*3410*/  ISETP.GT.U32.AND P5, PT, R21.reuse, R20, PT ;  /* 0x000000141500720c */ /* 0x040fe20003fa4070 */
[----:B------:R-:W-:Y:S02]  /*3420*/  IMAD.MOV R25, RZ, RZ, -R25 ;  /* 0x000000ffff197224 */ /* 0x000fe400078e0a19 */
[----:B------:R-:W-:Y:S01]  /*3430*/  IMAD R14, R21, R24, R14 ;  /* 0x00000018150e7224 */ /* 0x000fe200078e020e */
[----:B------:R0:W-:Y:S01]  /*3440*/  STL [R1+0x1c8], R11 ;  /* 0x0001c80b01007387 */ /* 0x0001e20000100800 */
[----:B------:R-:W-:-:S02]  /*3450*/  VIADD R9, R22, 0x192 ;  /* 0x0000019216097836 */ /* 0x000fc40000000000 */
[----:B------:R-:W-:Y:S02]  /*3460*/  IMAD R5, R21, R25, R5 ;  /* 0x0000001915057224 */ /* 0x000fe400078e0205 */
[--C-:B------:R-:W-:Y:S01]  /*3470*/  @!P6 IMAD.IADD R7, R7, 0x1, -R21.reuse ;  /* 0x000000010707e824 */ /* 0x100fe200078e0a15 */
[----:B------:R-:W-:Y:S01]  /*3480*/  IABS R18, R9 ;  /* 0x0000000900127213 */ /* 0x000fe20000000000 */
[--C-:B------:R-:W-:Y:S01]  /*3490*/  @!P4 IMAD.IADD R3, R3, 0x1, -R21.reuse ;  /* 0x000000010303c824 */ /* 0x100fe200078e0a15 */
[C---:B------:R-:W-:Y:S01]  /*34a0*/  ISETP.GT.U32.AND P6, PT, R21.reuse, R14, PT ;  /* 0x0000000e1500720c */ /* 0x040fe20003fc4070 */
[--C-:B------:R-:W-:Y:S01]  /*34b0*/  @!P1 IMAD.IADD R2, R2, 0x1, -R21.reuse ;  /* 0x0000000102029824 */ /* 0x100fe200078e0a15 */
[----:B------:R-:W-:Y:S01]  /*34c0*/  ISETP.GT.U32.AND P4, PT, R21, R5, PT ;  /* 0x000000051500720c */ /* 0x000fe20003f84070 */
[----:B------:R-:W-:Y:S01]  /*34d0*/  @!P5 IMAD.IADD R20, R20, 0x1, -R21 ;  /* 0x000000011414d824 */ /* 0x000fe200078e0a15 */
[----:B------:R-:W-:Y:S01]  /*34e0*/  ISETP.GE.AND P1, PT, R4, RZ, PT ;  /* 0x000000ff0400720c */ /* 0x000fe20003f26270 */
[----:B------:R-:W-:Y:S01]  /*34f0*/  IMAD.HI.U32 R4, R0, R18, RZ ;  /* 0x0000001200047227 */ /* 0x000fe200078e00ff */
[----:B------:R-:W-:-:S03]  /*3500*/  ISETP.GE.AND P5, PT, R13, RZ, PT ;  /* 0x000000ff0d00720c */ /* 0x000fc60003fa6270 */
[----:B------:R-:W-:Y:S01]  /*3510*/  @!P2 IMAD.IADD R6, R6, 0x1, -R21 ;  /* 0x000000010606a824 */ /* 0x000fe200078e0a15 */
[----:B------:R-:W-:Y:S01]  /*3520*/  ISETP.GE.AND P2, PT, R17, RZ, PT ;  /* 0x000000ff1100720c */ /* 0x000fe20003f46270 */
[----:B------:R-:W-:Y:S02]  /*3530*/  IMAD.MOV R4, RZ, RZ, -R4 ;  /* 0x000000ffff047224 */ /* 0x000fe400078e0a04 */
[----:B------:R-:W-:Y:S02]  /*3540*/  VIADD R15, R22, 0x190 ;  /* 0x00000190160f7836 */ /* 0x000fe40000000000 */
[----:B------:R-:W-:Y:S02]  /*3550*/  IMAD.MOV.U32 R23, RZ, RZ, R3 ;  /* 0x000000ffff177224 */ /* 0x000fe400078e0003 */
[C---:B------:R-:W-:Y:S01]  /*3560*/  IMAD R4, R21.reuse, R4, R18 ;  /* 0x0000000415047224 */ /* 0x040fe200078e0212 */
[----:B------:R-:W-:Y:S01]  /*3570*/  IABS R19, R15 ;  /* 0x0000000f00137213 */ /* 0x000fe20000000000 */
[----:B------:R-:W-:Y:S01]  /*3580*/  @!P6 IMAD.IADD R14, R14, 0x1, -R21 ;  /* 0x000000010e0ee824 */ /* 0x000fe200078e0a15 */
[----:B------:R-:W-:Y:S01]  /*3590*/  ISETP.GT.U32.AND P6, PT, R21, R20, PT ;  /* 0x000000141500720c */ /* 0x000fe20003fc4070 */
[----:B------:R-:W-:-:S02]  /*35a0*/  IMAD.MOV.U32 R3, RZ, RZ, R6 ;  /* 0x000000ffff037224 */ /* 0x000fc400078e0006 */
[----:B------:R-:W-:Y:S01]  /*35b0*/  @!P4 IMAD.IADD R5, R5, 0x1, -R21 ;  /* 0x000000010505c824 */ /* 0x000fe200078e0a15 */
[----:B------:R-:W-:Y:S01]  /*35c0*/  ISETP.GE.AND P4, PT, R16, RZ, PT ;  /* 0x000000ff1000720c */ /* 0x000fe20003f86270 */
[----:B0-----:R-:W-:Y:S02]  /*35d0*/  IMAD.MOV.U32 R11, RZ, RZ, R2 ;  /* 0x000000ffff0b7224 */ /* 0x001fe400078e0002 */
[----:B------:R-:W-:Y:S02]  /*35e0*/  IMAD.MOV.U32 R2, RZ, RZ, R7 ;  /* 0x000000ffff027224 */ /* 0x000fe400078e0007 */
[----:B------:R-:W-:Y:S01]  /*35f0*/  @!P5 IMAD.MOV R3, RZ, RZ, -R3 ;  /* 0x000000ffff03d224 */ /* 0x000fe200078e0a03 */
[C---:B------:R-:W-:Y:S01]  /*3600*/  ISETP.GT.U32.AND P5, PT, R21.reuse, R4, PT ;  /* 0x000000041500720c */ /* 0x040fe20003fa4070 */
[----:B------:R-:W-:Y:S01]  /*3610*/  @!P3 IMAD.MOV R23, RZ, RZ, -R23 ;  /* 0x000000ffff17b224 */ /* 0x000fe200078e0a17 */
[C---:B------:R-:W-:Y:S01]  /*3620*/  ISETP.GT.U32.AND P3, PT, R21.reuse, R5, PT ;  /* 0x000000051500720c */ /* 0x040fe20003f64070 */
[----:B------:R-:W-:Y:S01]  /*3630*/  @!P1 IMAD.MOV R11, RZ, RZ, -R11 ;  /* 0x000000ffff0b9224 */ /* 0x000fe200078e0a0b */
[C---:B------:R-:W-:Y:S01]  /*3640*/  ISETP.GT.U32.AND P1, PT, R21.reuse, R14, PT ;  /* 0x0000000e1500720c */ /* 0x040fe20003f24070 */
[----:B------:R-:W-:Y:S01]  /*3650*/  IMAD.HI.U32 R13, R0, R19, RZ ;  /* 0x00000013000d7227 */ /* 0x000fe200078e00ff */
[----:B------:R-:W-:Y:S03]  /*3660*/  STL [R1+0x1d4], R23 ;  /* 0x0001d41701007387 */ /* 0x000fe60000100800 */
[----:B------:R-:W-:Y:S01]  /*3670*/  @!P2 IMAD.MOV R2, RZ, RZ, -R2 ;  /* 0x000000ffff02a224 */ /* 0x000fe200078e0a02 */
[----:B------:R0:W-:Y:S01]  /*3680*/  STL [R1+0x1d8], R11 ;  /* 0x0001d80b01007387 */ /* 0x0001e20000100800 */
[----:B------:R-:W-:Y:S01]  /*3690*/  IMAD.MOV R13, RZ, RZ, -R13 ;  /* 0x000000ffff0d7224 */ /* 0x000fe200078e0a0d */
[----:B------:R-:W-:Y:S01]  /*36a0*/  ISETP.GE.AND P2, PT, R12, RZ, PT ;  /* 0x000000ff0c00720c */ /* 0x000fe20003f46270 */
[----:B------:R-:W-:Y:S01]  /*36b0*/  @!P6 IMAD.IADD R20, R20, 0x1, -R21 ;  /* 0x000000011414e824 */ /* 0x000fe200078e0a15 */
[----:B------:R1:W-:Y:S01]  /*36c0*/  STL [R1+0x1f8], R2 ;  /* 0x0001f80201007387 */ /* 0x0003e20000100800 */
[----:B------:R-:W-:Y:S01]  /*36d0*/  IMAD R13, R21, R13, R19 ;  /* 0x0000000d150d7224 */ /* 0x000fe200078e0213 */
[----:B------:R-:W-:Y:S01]  /*36e0*/  ISETP.GE.AND P6, PT, R8, RZ, PT ;  /* 0x000000ff0800720c */ /* 0x000fe20003fc6270 */
[--C-:B------:R-:W-:Y:S01]  /*36f0*/  @!P5 IMAD.IADD R4, R4, 0x1, -R21.reuse ;  /* 0x000000010404d824 */ /* 0x100fe200078e0a15 */
[----:B------:R2:W-:Y:S01]  /*3700*/  STL [R1+0x200], R3 ;  /* 0x0002000301007387 */ /* 0x0005e20000100800 */
[--C-:B------:R-:W-:Y:S01]  /*3710*/  @!P3 IMAD.IADD R5, R5, 0x1, -R21.reuse ;  /* 0x000000010505b824 */ /* 0x100fe200078e0a15 */
[----:B------:R-:W-:Y:S01]  /*3720*/  ISETP.GT.U32.AND P3, PT, R21, R13, PT ;  /* 0x0000000d1500720c */ /* 0x000fe20003f64070 */
[----:B0-----:R-:W-:Y:S01]  /*3730*/  IMAD.MOV.U32 R11, RZ, RZ, R20 ;  /* 0x000000ffff0b7224 */ /* 0x001fe200078e0014 */
[----:B------:R-:W-:Y:S01]  /*3740*/  ISETP.GE.AND P5, PT, R15, RZ, PT ;  /* 0x000000ff0f00720c */ /* 0x000fe20003fa6270 */
[----:B------:R-:W-:Y:S01]  /*3750*/  @!P1 IMAD.IADD R14, R14, 0x1, -R21 ;  /* 0x000000010e0e9824 */ /* 0x000fe200078e0a15 */
[----:B------:R-:W-:Y:S01]  /*3760*/  ISETP.GE.AND P1, PT, R9, RZ, PT ;  /* 0x000000ff0900720c */ /* 0x000fe20003f26270 */
[----:B-1----:R-:W-:-:S02]  /*3770*/  VIADD R2, R22, 0x18e ;  /* 0x0000018e16027836 */ /* 0x002fc40000000000 */
[----:B------:R-:W-:Y:S01]  /*3780*/  @!P4 IMAD.MOV R11, RZ, RZ, -R11 ;  /* 0x000000ffff0bc224 */ /* 0x000fe200078e0a0b */
[----:B------:R-:W-:Y:S01]  /*3790*/  ISETP.GT.U32.AND P4, PT, R21, R4, PT ;  /* 0x000000041500720c */ /* 0x000fe20003f84070 */
[----:B--2---:R-:W-:Y:S01]  /*37a0*/  VIADD R3, R22, 0x18c ;  /* 0x0000018c16037836 */ /* 0x004fe20000000000 */
[----:B------:R-:W-:Y:S01]  /*37b0*/  IABS R6, R2 ;  /* 0x0000000200067213 */ /* 0x000fe20000000000 */
[----:B------:R-:W-:Y:S01]  /*37c0*/  @!P2 IMAD.MOV R5, RZ, RZ, -R5 ;  /* 0x000000ffff05a224 */ /* 0x000fe200078e0a05 */
[----:B------:R-:W-:Y:S01]  /*37d0*/  STL [R1+0x204], R11 ;  /* 0x0002040b01007387 */ /* 0x000fe20000100800 */
[----:B------:R-:W-:Y:S01]  /*37e0*/  @!P3 IMAD.IADD R13, R13, 0x1, -R21 ;  /* 0x000000010d0db824 */ /* 0x000fe200078e0a15 */
[----:B------:R-:W-:Y:S01]  /*37f0*/  IABS R7, R3 ;  /* 0x0000000300077213 */ /* 0x000fe20000000000 */
[----:B------:R-:W-:Y:S01]  /*3800*/  IMAD.HI.U32 R8, R0, R6, RZ ;  /* 0x0000000600087227 */ /* 0x000fe200078e00ff */
[----:B------:R0:W-:Y:S01]  /*3810*/  STL [R1+0x208], R5 ;  /* 0x0002080501007387 */ /* 0x0001e20000100800 */
[----:B------:R-:W-:-:S02]  /*3820*/  ISETP.GE.AND P2, PT, R2, RZ, PT ;  /* 0x000000ff0200720c */ /* 0x000fc40003f46270 */
[----:B------:R-:W-:Y:S01]  /*3830*/  IMAD.MOV R8, RZ, RZ, -R8 ;  /* 0x000000ffff087224 */ /* 0x000fe200078e0a08 */
[C---:B------:R-:W-:Y:S01]  /*3840*/  ISETP.GT.U32.AND P3, PT, R21.reuse, R13, PT ;  /* 0x0000000d1500720c */ /* 0x040fe20003f64070 */
[----:B------:R-:W-:Y:S02]  /*3850*/  @!P4 IMAD.IADD R4, R4, 0x1, -R21 ;  /* 0x000000010404c824 */ /* 0x000fe400078e0a15 */
[----:B------:R-:W-:Y:S02]  /*3860*/  IMAD R12, R21, R8, R6 ;  /* 0x00000008150c7224 */ /* 0x000fe400078e0206 */
[----:B------:R-:W-:-:S03]  /*3870*/  IMAD.HI.U32 R2, R0, R7, RZ ;  /* 0x0000000700027227 */ /* 0x000fc600078e00ff */
[----:B------:R-:W-:Y:S01]  /*3880*/  ISETP.GT.U32.AND P4, PT, R21, R12, PT ;  /* 0x0000000c1500720c */ /* 0x000fe20003f84070 */
[----:B0-----:R-:W-:Y:S02]  /*3890*/  IMAD.MOV.U32 R5, RZ, RZ, R14 ;  /* 0x000000ffff057224 */ /* 0x001fe400078e000e */
[----:B------:R-:W-:Y:S02]  /*38a0*/  IMAD.MOV R2, RZ, RZ, -R2 ;  /* 0x000000ffff027224 */ /* 0x000fe400078e0a02 */
[----:B------:R-:W-:Y:S01]  /*38b0*/  @!P6 IMAD.MOV R5, RZ, RZ, -R5 ;  /* 0x000000ffff05e224 */ /* 0x000fe200078e0a05 */
[----:B------:R-:W-:Y:S01]  /*38c0*/  ISETP.GE.AND P6, PT, R3, RZ, PT ;  /* 0x000000ff0300720c */ /* 0x000fe20003fc6270 */
[----:B------:R-:W-:Y:S02]  /*38d0*/  VIADD R6, R22, 0x18a ;  /* 0x0000018a16067836 */ /* 0x000fe40000000000 */
[--C-:B------:R-:W-:Y:S01]  /*38e0*/  @!P3 IMAD.IADD R13, R13, 0x1, -R21.reuse ;  /* 0x000000010d0db824 */ /* 0x100fe200078e0a15 */
[----:B------:R0:W-:Y:S01]  /*38f0*/  STL [R1+0x20c], R5 ;  /* 0x00020c0501007387 */ /* 0x0001e20000100800 */
[----:B------:R-:W-:Y:S01]  /*3900*/  IMAD.MOV.U32 R11, RZ, RZ, R4 ;  /* 0x000000ffff0b7224 */ /* 0x000fe200078e0004 */
[----:B------:R-:W-:Y:S01]  /*3910*/  IABS R8, R6 ;  /* 0x0000000600087213 */ /* 0x000fe20000000000 */
[----:B------:R-:W-:-:S02]  /*3920*/  @!P4 IMAD.IADD R12, R12, 0x1, -R21 ;  /* 0x000000010c0cc824 */ /* 0x000fc400078e0a15 */
[----:B------:R-:W-:Y:S02]  /*3930*/  VIADD R3, R22, 0x188 ;  /* 0x0000018816037836 */ /* 0x000fe40000000000 */
[----:B------:R-:W-:Y:S01]  /*3940*/  IMAD.HI.U32 R14, R0, R8, RZ ;  /* 0x00000008000e7227 */ /* 0x000fe200078e00ff */
[----:B------:R-:W-:-:S03]  /*3950*/  ISETP.GT.U32.AND P4, PT, R21, R12, PT ;  /* 0x0000000c1500720c */ /* 0x000fc60003f84070 */
[C---:B0-----:R-:W-:Y:S01]  /*3960*/  IMAD R5, R21.reuse, R2, R7 ;  /* 0x0000000215057224 */ /* 0x041fe200078e0207 */
[----:B------:R-:W-:Y:S01]  /*3970*/  IABS R7, R3 ;  /* 0x0000000300077213 */ /* 0x000fe20000000000 */
[----:B------:R-:W-:Y:S02]  /*3980*/  IMAD.MOV R14, RZ, RZ, -R14 ;  /* 0x000000ffff0e7224 */ /* 0x000fe400078e0a0e */
[----:B------:R-:W-:Y:S01]  /*3990*/  VIADD R2, R22, 0x186 ;  /* 0x0000018616027836 */ /* 0x000fe20000000000 */
[C---:B------:R-:W-:Y:S01]  /*39a0*/  ISETP.GT.U32.AND P3, PT, R21.reuse, R5, PT ;  /* 0x000000051500720c */ /* 0x040fe20003f64070 */
[----:B------:R-:W-:Y:S01]  /*39b0*/  @!P1 IMAD.MOV R11, RZ, RZ, -R11 ;  /* 0x000000ffff0b9224 */ /* 0x000fe200078e0a0b */
[----:B------:R-:W-:Y:S01]  /*39c0*/  ISETP.GE.AND P1, PT, R6, RZ, PT ;  /* 0x000000ff0600720c */ /* 0x000fe20003f26270 */
[C---:B------:R-:W-:Y:S01]  /*39d0*/  IMAD R8, R21.reuse, R14, R8 ;  /* 0x0000000e15087224 */ /* 0x040fe200078e0208 */
[----:B------:R-:W-:Y:S01]  /*39e0*/  IABS R9, R2 ;  /* 0x0000000200097213 */ /* 0x000fe20000000000 */
[----:B------:R-:W-:Y:S01]  /*39f0*/  @!P4 IMAD.IADD R12, R12, 0x1, -R21 ;  /* 0x000000010c0cc824 */ /* 0x000fe200078e0a15 */
[----:B------:R0:W-:Y:S02]  /*3a00*/  STL [R1+0x210], R11 ;  /* 0x0002100b01007387 */ /* 0x0001e40000100800 */
[----:B------:R-:W-:Y:S01]  /*3a10*/  ISETP.GT.U32.AND P4, PT, R21, R8, PT ;  /* 0x000000081500720c */ /* 0x000fe20003f84070 */
[----:B------:R-:W-:-:S02]  /*3a20*/  IMAD.MOV.U32 R4, RZ, RZ, R9 ;  /* 0x000000ffff047224 */ /* 0x000fc400078e0009 */
[----:B------:R-:W-:-:S04]  /*3a30*/  IMAD.HI.U32 R9, R0, R7, RZ ;  /* 0x0000000700097227 */ /* 0x000fc800078e00ff */
[----:B------:R-:W-:Y:S02]  /*3a40*/  @!P3 IMAD.IADD R5, R5, 0x1, -R21 ;  /* 0x000000010505b824 */ /* 0x000fe400078e0a15 */
[----:B0-----:R-:W-:Y:S02]  /*3a50*/  IMAD.MOV.U32 R11, RZ, RZ, R13 ;  /* 0x000000ffff0b7224 */ /* 0x001fe400078e000d */
[----:B------:R-:W-:Y:S01]  /*3a60*/  IMAD.HI.U32 R6, R0, R4, RZ ;  /* 0x0000000400067227 */ /* 0x000fe200078e00ff */
[----:B------:R-:W-:-:S03]  /*3a70*/  ISETP.GT.U32.AND P3, PT, R21, R5, PT ;  /* 0x000000051500720c */ /* 0x000fc60003f64070 */
[----:B------:R-:W-:Y:S01]  /*3a80*/  @!P5 IMAD.MOV R11, RZ, RZ, -R11 ;  /* 0x000000ffff0bd224 */ /* 0x000fe200078e0a0b */
[----:B------:R-:W-:Y:S01]  /*3a90*/  ISETP.GE.AND P5, PT, R3, RZ, PT ;  /* 0x000000ff0300720c */ /* 0x000fe20003fa6270 */
[----:B------:R-:W-:Y:S02]  /*3aa0*/  IMAD.MOV R9, RZ, RZ, -R9 ;  /* 0x000000ffff097224 */ /* 0x000fe400078e0a09 */
[----:B------:R-:W-:Y:S01]  /*3ab0*/  VIADD R3, R22, 0x184 ;  /* 0x0000018416037836 */ /* 0x000fe20000000000 */
[----:B------:R0:W-:Y:S01]  /*3ac0*/  STL [R1+0x214], R11 ;  /* 0x0002140b01007387 */ /* 0x0001e20000100800 */
[----:B------:R-:W-:Y:S02]  /*3ad0*/  IMAD.MOV R6, RZ, RZ, -R6 ;  /* 0x000000ffff067224 */ /* 0x000fe400078e0a06 */
[----:B------:R-:W-:Y:S01]  /*3ae0*/  IMAD R7, R21, R9, R7 ;  /* 0x0000000915077224 */ /* 0x000fe200078e0207 */
[----:B------:R-:W-:Y:S01]  /*3af0*/  IABS R15, R3 ;  /* 0x00000003000f7213 */ /* 0x000fe20000000000 */
[----:B------:R-:W-:-:S02]  /*3b00*/  @!P4 IMAD.IADD R8, R8, 0x1, -R21 ;  /* 0x000000010808c824 */ /* 0x000fc400078e0a15 */
[----:B------:R-:W-:Y:S02]  /*3b10*/  IMAD R13, R21, R6, R4 ;  /* 0x00000006150d7224 */ /* 0x000fe400078e0204 */
[----:B------:R-:W-:Y:S01]  /*3b20*/  @!P3 IMAD.IADD R5, R5, 0x1, -R21 ;  /* 0x000000010505b824 */ /* 0x000fe200078e0a15 */
[C---:B------:R-:W-:Y:S01]  /*3b30*/  ISETP.GT.U32.AND P3, PT, R21.reuse, R7, PT ;  /* 0x000000071500720c */ /* 0x040fe20003f64070 */
[----:B0-----:R-:W-:Y:S01]  /*3b40*/  IMAD.MOV.U32 R11, RZ, RZ, R12 ;  /* 0x000000ffff0b7224 */ /* 0x001fe200078e000c */
[----:B------:R-:W-:Y:S01]  /*3b50*/  ISETP.GT.U32.AND P4, PT, R21, R8, PT ;  /* 0x000000081500720c */ /* 0x000fe20003f84070 */
[----:B------:R-:W-:-:S04]  /*3b60*/  IMAD.HI.U32 R12, R0, R15, RZ ;  /* 0x0000000f000c7227 */ /* 0x000fc800078e00ff */
[----:B------:R-:W-:Y:S01]  /*3b70*/  @!P2 IMAD.MOV R11, RZ, RZ, -R11 ;  /* 0x000000ffff0ba224 */ /* 0x000fe200078e0a0b */
[----:B------:R-:W-:Y:S01]  /*3b80*/  ISETP.GT.U32.AND P2, PT, R21, R13, PT ;  /* 0x0000000d1500720c */ /* 0x000fe20003f44070 */
[C---:B------:R-:W-:Y:S02]  /*3b90*/  VIADD R6, R22.reuse, 0x180 ;  /* 0x0000018016067836 */ /* 0x040fe40000000000 */
[----:B------:R-:W-:Y:S01]  /*3ba0*/  VIADD R9, R22, 0x182 ;  /* 0x0000018216097836 */ /* 0x000fe20000000000 */
[----:B------:R0:W-:Y:S01]  /*3bb0*/  STL [R1+0x218], R11 ;  /* 0x0002180b01007387 */ /* 0x0001e20000100800 */
[--C-:B------:R-:W-:Y:S01]  /*3bc0*/  @!P3 IMAD.IADD R7, R7, 0x1, -R21.reuse ;  /* 0x000000010707b824 */ /* 0x100fe200078e0a15 */
[----:B------:R-:W-:Y:S01]  /*3bd0*/  IABS R17, R6 ;  /* 0x0000000600117213 */ /* 0x000fe20000000000 */
[----:B------:R-:W-:Y:S01]  /*3be0*/  @!P4 IMAD.IADD R8, R8, 0x1, -R21 ;  /* 0x000000010808c824 */ /* 0x000fe200078e0a15 */
[----:B------:R-:W-:Y:S01]  /*3bf0*/  IABS R16, R9 ;  /* 0x0000000900107213 */ /* 0x000fe20000000000 */
[----:B------:R-:W-:Y:S01]  /*3c00*/  VIADD R4, R22, 0x17e ;  /* 0x0000017e16047836 */ /* 0x000fe20000000000 */
[----:B------:R-:W-:-:S03]  /*3c10*/  ISETP.GT.U32.AND P3, PT, R21, R7, PT ;  /* 0x000000071500720c */ /* 0x000fc60003f64070 */
[----:B------:R-:W-:Y:S01]  /*3c20*/  @!P2 IMAD.IADD R13, R13, 0x1, -R21 ;  /* 0x000000010d0da824 */ /* 0x000fe200078e0a15 */
[----:B------:R-:W-:Y:S01]  /*3c30*/  IABS R14, R4 ;  /* 0x00000004000e7213 */ /* 0x000fe20000000000 */
[----:B0-----:R-:W-:Y:S02]  /*3c40*/  IMAD.MOV.U32 R11, RZ, RZ, R5 ;  /* 0x000000ffff0b7224 */ /* 0x001fe400078e0005 */
[----:B------:R-:W-:Y:S01]  /*3c50*/  IMAD.MOV R5, RZ, RZ, -R12 ;  /* 0x000000ffff057224 */ /* 0x000fe200078e0a0c */
[C---:B------:R-:W-:Y:S01]  /*3c60*/  ISETP.GT.U32.AND P2, PT, R21.reuse, R13, PT ;  /* 0x0000000d1500720c */ /* 0x040fe20003f44070 */
[----:B------:R-:W-:Y:S01]  /*3c70*/  @!P6 IMAD.MOV R11, RZ, RZ, -R11 ;  /* 0x000000ffff0be224 */ /* 0x000fe200078e0a0b */
[----:B------:R-:W-:Y:S01]  /*3c80*/  ISETP.GE.AND P6, PT, R2, RZ, PT ;  /* 0x000000ff0200720c */ /* 0x000fe20003fc6270 */
[C---:B------:R-:W-:Y:S02]  /*3c90*/  IMAD R2, R21.reuse, R5, R15 ;  /* 0x0000000515027224 */ /* 0x040fe400078e020f */
[----:B------:R-:W-:Y:S01]  /*3ca0*/  IMAD.MOV.U32 R12, RZ, RZ, R17 ;  /* 0x000000ffff0c7224 */ /* 0x000fe200078e0011 */
[----:B------:R0:W-:Y:S01]  /*3cb0*/  STL [R1+0x21c], R11 ;  /* 0x00021c0b01007387 */ /* 0x0001e20000100800 */
[----:B------:R-:W-:Y:S01]  /*3cc0*/  IMAD.HI.U32 R17, R0, R16, RZ ;  /* 0x0000001000117227 */ /* 0x000fe200078e00ff */
[----:B------:R-:W-:-:S03]  /*3cd0*/  ISETP.GT.U32.AND P4, PT, R21, R2, PT ;  /* 0x000000021500720c */ /* 0x000fc60003f84070 */
[----:B------:R-:W-:-:S04]  /*3ce0*/  IMAD.HI.U32 R15, R0, R12, RZ ;  /* 0x0000000c000f7227 */ /* 0x000fc800078e00ff */
[----:B------:R-:W-:Y:S02]  /*3cf0*/  IMAD.MOV R17, RZ, RZ, -R17 ;  /* 0x000000ffff117224 */ /* 0x000fe400078e0a11 */
[----:B0-----:R-:W-:Y:S02]  /*3d00*/  IMAD.MOV.U32 R11, RZ, RZ, R8 ;  /* 0x000000ffff0b7224 */ /* 0x001fe400078e0008 */
[----:B------:R-:W-:-:S04]  /*3d10*/  IMAD.HI.U32 R5, R0, R14, RZ ;  /* 0x0000000e00057227 */ /* 0x000fc800078e00ff */
[----:B------:R-:W-:Y:S02]  /*3d20*/  @!P4 IMAD.IADD R2, R2, 0x1, -R21 ;  /* 0x000000010202c824 */ /* 0x000fe400078e0a15 */
[----:B------:R-:W-:Y:S02]  /*3d30*/  IMAD.MOV R15, RZ, RZ, -R15 ;  /* 0x000000ffff0f7224 */ /* 0x000fe400078e0a0f */
[----:B------:R-:W-:Y:S01]  /*3d40*/  @!P3 IMAD.IADD R7, R7, 0x1, -R21 ;  /* 0x000000010707b824 */ /* 0x000fe200078e0a15 */
[----:B------:R-:W-:Y:S01]  /*3d50*/  ISETP.GE.AND P3, PT, R3, RZ, PT ;  /* 0x000000ff0300720c */ /* 0x000fe20003f66270 */
[----:B------:R-:W-:Y:S01]  /*3d60*/  @!P1 IMAD.MOV R11, RZ, RZ, -R11 ;  /* 0x000000ffff0b9224 */ /* 0x000fe200078e0a0b */
[C---:B------:R-:W-:Y:S01]  /*3d70*/  ISETP.GT.U32.AND P1, PT, R21.reuse, R2, PT ;  /* 0x000000021500720c */ /* 0x040fe20003f24070 */
[C---:B------:R-:W-:Y:S02]  /*3d80*/  IMAD R3, R21.reuse, R17, R16 ;  /* 0x0000001115037224 */ /* 0x040fe400078e0210 */
[----:B------:R-:W-:Y:S01]  /*3d90*/  IMAD.MOV R16, RZ, RZ, -R5 ;  /* 0x000000ffff107224 */ /* 0x000fe200078e0a05 */
[----:B------:R0:W-:Y:S01]  /*3da0*/  STL [R1+0x220], R11 ;  /* 0x0002200b01007387 */ /* 0x0001e20000100800 */
[C---:B------:R-:W-:Y:S01]  /*3db0*/  IMAD R12, R21.reuse, R15, R12 ;  /* 0x0000000f150c7224 */ /* 0x040fe200078e020c */
[----:B------:R-:W-:Y:S01]  /*3dc0*/  ISETP.GT.U32.AND P4, PT, R21, R3, PT ;  /* 0x000000031500720c */ /* 0x000fe20003f84070 */
[----:B------:R-:W-:-:S02]  /*3dd0*/  @!P2 IMAD.IADD R13, R13, 0x1, -R21 ;  /* 0x000000010d0da824 */ /* 0x000fc400078e0a15 */
[C---:B------:R-:W-:Y:S01]  /*3de0*/  IMAD R8, R21.reuse, R16, R14 ;  /* 0x0000001015087224 */ /* 0x040fe200078e020e */
[C---:B------:R-:W-:Y:S01]  /*3df0*/  ISETP.GT.U32.AND P2, PT, R21.reuse, R12, PT ;  /* 0x0000000c1500720c */ /* 0x040fe20003f44070 */
[C---:B------:R-:W-:Y:S02]  /*3e00*/  VIADD R5, R22.reuse, 0x17c ;  /* 0x0000017c16057836 */ /* 0x040fe40000000000 */
[----:B------:R-:W-:Y:S02]  /*3e10*/  IMAD.MOV.U32 R15, RZ, RZ, R7 ;  /* 0x000000ffff0f7224 */ /* 0x000fe400078e0007 */
[----:B0-----:R-:W-:Y:S01]  /*3e20*/  IMAD.MOV.U32 R11, RZ, RZ, R13 ;  /* 0x000000ffff0b7224 */ /* 0x001fe200078e000d */
[----:B------:R-:W-:Y:S01]  /*3e30*/  IABS R14, R5 ;  /* 0x00000005000e7213 */ /* 0x000fe20000000000 */
[----:B------:R-:W-:Y:S02]  /*3e40*/  VIADD R13, R22, 0x17a ;  /* 0x0000017a160d7836 */ /* 0x000fe40000000000 */
[----:B------:R-:W-:Y:S01]  /*3e50*/  @!P6 IMAD.MOV R11, RZ, RZ, -R11 ;  /* 0x000000ffff0be224 */ /* 0x000fe200078e0a0b */
[----:B------:R-:W-:Y:S01]  /*3e60*/  ISETP.GT.U32.AND P6, PT, R21, R8, PT ;  /* 0x000000081500720c */ /* 0x000fe20003fc4070 */
[----:B------:R-:W-:Y:S01]  /*3e70*/  @!P1 IMAD.IADD R2, R2, 0x1, -R21 ;  /* 0x0000000102029824 */ /* 0x000fe200078e0a15 */
[----:B------:R-:W-:Y:S01]  /*3e80*/  ISETP.GE.AND P1, PT, R6, RZ, PT ;  /* 0x000000ff0600720c */ /* 0x000fe20003f26270 */
[----:B------:R-:W-:Y:S01]  /*3e90*/  @!P5 IMAD.MOV R15, RZ, RZ, -R15 ;  /* 0x000000ffff0fd224 */ /* 0x000fe200078e0a0f */
[----:B------:R-:W-:Y:S01]  /*3ea0*/  IABS R6, R13 ;  /* 0x0000000d00067213 */ /* 0x000fe20000000000 */
[--C-:B------:R-:W-:Y:S01]  /*3eb0*/  @!P4 IMAD.IADD R3, R3, 0x1, -R21.reuse ;  /* 0x000000010303c824 */ /* 0x100fe200078e0a15 */
[----:B------:R-:W-:Y:S01]  /*3ec0*/  ISETP.GE.AND P4, PT, R4, RZ, PT ;  /* 0x000000ff0400720c */ /* 0x000fe20003f86270 */
[--C-:B------:R-:W-:Y:S01]  /*3ed0*/  @!P2 IMAD.IADD R12, R12, 0x1, -R21.reuse ;  /* 0x000000010c0ca824 */ /* 0x100fe200078e0a15 */
[----:B------:R-:W-:Y:S01]  /*3ee0*/  STL [R1+0x224], R15 ;  /* 0x0002240f01007387 */ /* 0x000fe20000100800 */
[----:B------:R-:W-:Y:S01]  /*3ef0*/  IMAD.MOV.U32 R7, RZ, RZ, R14 ;  /* 0x000000ffff077224 */ /* 0x000fe200078e000e */
[----:B------:R-:W-:Y:S01]  /*3f00*/  ISETP.GE.AND P5, PT, R9, RZ, PT ;  /* 0x000000ff0900720c */ /* 0x000fe20003fa6270 */
[----:B------:R-:W-:Y:S01]  /*3f10*/  IMAD.MOV.U32 R4, RZ, RZ, R6 ;  /* 0x000000ffff047224 */ /* 0x000fe200078e0006 */
[----:B------:R0:W-:Y:S01]  /*3f20*/  STL [R1+0x228], R11 ;  /* 0x0002280b01007387 */ /* 0x0001e20000100800 */
[----:B------:R-:W-:Y:S01]  /*3f30*/  @!P6 IMAD.IADD R8, R8, 0x1, -R21 ;  /* 0x000000010808e824 */ /* 0x000fe200078e0a15 */
[C---:B------:R-:W-:Y:S01]  /*3f40*/  ISETP.GT.U32.AND P2, PT, R21.reuse, R3, PT ;  /* 0x000000031500720c */ /* 0x040fe20003f44070 */
[----:B------:R-:W-:Y:S01]  /*3f50*/  IMAD.HI.U32 R9, R0, R7, RZ ;  /* 0x0000000700097227 */ /* 0x000fe200078e00ff */
[----:B------:R-:W-:-:S03]  /*3f60*/  ISETP.GT.U32.AND P6, PT, R21, R12, PT ;  /* 0x0000000c1500720c */ /* 0x000fc60003fc4070 */
[----:B------:R-:W-:Y:S02]  /*3f70*/  IMAD.MOV R9, RZ, RZ, -R9 ;  /* 0x000000ffff097224 */ /* 0x000fe400078e0a09 */
[----:B------:R-:W-:Y:S02]  /*3f80*/  VIADD R17, R22, 0x174 ;  /* 0x0000017416117836 */ /* 0x000fe40000000000 */
[----:B0-----:R-:W-:Y:S02]  /*3f90*/  IMAD.MOV.U32 R11, RZ, RZ, R2 ;  /* 0x000000ffff0b7224 */ /* 0x001fe400078e0002 */
[----:B------:R-:W-:Y:S01]  /*3fa0*/  IMAD.HI.U32 R2, R0, R4, RZ ;  /* 0x0000000400027227 */ /* 0x000fe200078e00ff */
[----:B------:R-:W-:-:S03]  /*3fb0*/  IABS R15, R17 ;  /* 0x00000011000f7213 */ /* 0x000fc60000000000 */
[----:B------:R-:W-:Y:S02]  /*3fc0*/  IMAD.MOV R2, RZ, RZ, -R2 ;  /* 0x000000ffff027224 */ /* 0x000fe400078e0a02 */
[C---:B------:R-:W-:Y:S02]  /*3fd0*/  IMAD R6, R21.reuse, R9, R7 ;  /* 0x0000000915067224 */ /* 0x040fe400078e0207 */
[C---:B------:R-:W-:Y:S02]  /*3fe0*/  IMAD R2, R21.reuse, R2, R4 ;  /* 0x0000000215027224 */ /* 0x040fe400078e0204 */
[----:B------:R-:W-:Y:S01]  /*3ff0*/  @!P3 IMAD.MOV R11, RZ, RZ, -R11 ;  /* 0x000000ffff0bb224 */ /* 0x000fe200078e0a0b */
[----:B------:R-:W-:Y:S01]  /*4000*/  ISETP.GT.U32.AND P3, PT, R21, R8, PT ;  /* 0x000000081500720c */ /* 0x000fe20003f64070 */
[--C-:B------:R-:W-:Y:S01]  /*4010*/  @!P2 IMAD.IADD R3, R3, 0x1, -R21.reuse ;  /* 0x000000010303a824 */ /* 0x100fe200078e0a15 */
[C---:B------:R-:W-:Y:S01]  /*4020*/  ISETP.GT.U32.AND P2, PT, R21.reuse, R6, PT ;  /* 0x000000061500720c */ /* 0x040fe20003f44070 */
[----:B------:R-:W-:Y:S01]  /*4030*/  @!P6 IMAD.IADD R12, R12, 0x1, -R21 ;  /* 0x000000010c0ce824 */ /* 0x000fe200078e0a15 */
[----:B------:R-:W-:Y:S01]  /*4040*/  ISETP.GT.U32.AND P6, PT, R21, R2, PT ;  /* 0x000000021500720c */ /* 0x000fe20003fc4070 */
[C---:B------:R-:W-:Y:S01]  /*4050*/  VIADD R9, R22.reuse, 0x178 ;  /* 0x0000017816097836 */ /* 0x040fe20000000000 */
[----:B------:R0:W-:Y:S01]  /*4060*/  STL [R1+0x22c], R11 ;  /* 0x00022c0b01007387 */ /* 0x0001e20000100800 */
[----:B------:R-:W-:-:S02]  /*4070*/  VIADD R7, R22, 0x176 ;  /* 0x0000017616077836 */ /* 0x000fc40000000000 */
[----:B------:R-:W-:Y:S01]  /*4080*/  @!P1 IMAD.MOV R12, RZ, RZ, -R12 ;  /* 0x000000ffff0c9224 */ /* 0x000fe200078e0a0c */
[----:B------:R-:W-:Y:S02]  /*4090*/  IABS R14, R9 ;  /* 0x00000009000e7213 */ /* 0x000fe40000000000 */
[----:B------:R-:W-:Y:S01]  /*40a0*/  IABS R4, R7 ;  /* 0x0000000700047213 */ /* 0x000fe20000000000 */
[--C-:B------:R-:W-:Y:S01]  /*40b0*/  @!P3 IMAD.IADD R8, R8, 0x1, -R21.reuse ;  /* 0x000000010808b824 */ /* 0x100fe200078e0a15 */
[----:B------:R-:W-:Y:S01]  /*40c0*/  ISETP.GE.AND P3, PT, R5, RZ, PT ;  /* 0x000000ff0500720c */ /* 0x000fe20003f66270 */
[----:B------:R-:W-:Y:S01]  /*40d0*/  @!P2 IMAD.IADD R6, R6, 0x1, -R21 ;  /* 0x000000010606a824 */ /* 0x000fe200078e0a15 */
[----:B------:R-:W-:Y:S01]  /*40e0*/  ISETP.GE.AND P2, PT, R13, RZ, PT ;  /* 0x000000ff0d00720c */ /* 0x000fe20003f46270 */
[----:B0-----:R-:W-:Y:S02]  /*40f0*/  IMAD.MOV.U32 R11, RZ, RZ, R3 ;  /* 0x000000ffff0b7224 */ /* 0x001fe400078e0003 */
[----:B------:R-:W-:-:S02]  /*4100*/  @!P6 IMAD.IADD R2, R2, 0x1, -R21 ;  /* 0x000000010202e824 */ /* 0x000fc400078e0a15 */
[----:B------:R-:W-:Y:S02]  /*4110*/  IMAD.MOV.U32 R5, RZ, RZ, R15 ;  /* 0x000000ffff057224 */ /* 0x000fe400078e000f */
[----:B------:R-:W-:Y:S01]  /*4120*/  IMAD.HI.U32 R15, R0, R14, RZ ;  /* 0x0000000e000f7227 */ /* 0x000fe200078e00ff */
[----:B------:R-:W-:-:S03]  /*4130*/  ISETP.GT.U32.AND P6, PT, R21, R2, PT ;  /* 0x000000021500720c */ /* 0x000fc60003fc4070 */
[----:B------:R-:W-:-:S04]  /*4140*/  IMAD.HI.U32 R16, R0, R4, RZ ;  /* 0x0000000400107227 */ /* 0x000fc800078e00ff */
[----:B------:R-:W-:Y:S01]  /*4150*/  @!P5 IMAD.MOV R11, RZ, RZ, -R11 ;  /* 0x000000ffff0bd224 */ /* 0x000fe200078e0a0b */
[----:B------:R-:W-:Y:S01]  /*4160*/  ISETP.GT.U32.AND P5, PT, R21, R6, PT ;  /* 0x000000061500720c */ /* 0x000fe20003fa4070 */
[----:B------:R-:W-:-:S03]  /*4170*/  IMAD.HI.U32 R13, R0, R5, RZ ;  /* 0x00000005000d7227 */ /* 0x000fc600078e00ff */
[----:B------:R0:W-:Y:S01]  /*4180*/  STL [R1+0x230], R11 ;  /* 0x0002300b01007387 */ /* 0x0001e20000100800 */
[----:B------:R-:W-:Y:S02]  /*4190*/  IMAD.MOV R15, RZ, RZ, -R15 ;  /* 0x000000ffff0f7224 */ /* 0x000fe400078e0a0f */
[----:B------:R-:W-:Y:S01]  /*41a0*/  IMAD.MOV R16, RZ, RZ, -R16 ;  /* 0x000000ffff107224 */ /* 0x000fe200078e0a10 */
[----:B------:R1:W-:Y:S01]  /*41b0*/  STL [R1+0x238], R12 ;  /* 0x0002380c01007387 */ /* 0x0003e20000100800 */
[C---:B------:R-:W-:Y:S02]  /*41c0*/  IMAD R3, R21.reuse, R15, R14 ;  /* 0x0000000f15037224 */ /* 0x040fe400078e020e */
[----:B------:R-:W-:Y:S02]  /*41d0*/  IMAD.MOV R13, RZ, RZ, -R13 ;  /* 0x000000ffff0d7224 */ /* 0x000fe400078e0a0d */
[C---:B------:R-:W-:Y:S01]  /*41e0*/  IMAD R4, R21.reuse, R16, R4 ;  /* 0x0000001015047224 */ /* 0x040fe200078e0204 */
[----:B------:R-:W-:Y:S01]  /*41f0*/  ISETP.GT.U32.AND P1, PT, R21, R3, PT ;  /* 0x000000031500720c */ /* 0x000fe20003f24070 */
[----:B0-----:R-:W-:-:S02]  /*4200*/  IMAD.MOV.U32 R11, RZ, RZ, R8 ;  /* 0x000000ffff0b7224 */ /* 0x001fc400078e0008 */
[C---:B------:R-:W-:Y:S02]  /*4210*/  IMAD R5, R21.reuse, R13, R5 ;  /* 0x0000000d15057224 */ /* 0x040fe400078e0205 */
[----:B------:R-:W-:Y:S01]  /*4220*/  @!P4 IMAD.MOV R11, RZ, RZ, -R11 ;  /* 0x000000ffff0bc224 */ /* 0x000fe200078e0a0b */
[----:B------:R-:W-:Y:S01]  /*4230*/  ISETP.GT.U32.AND P4, PT, R21, R4, PT ;  /* 0x000000041500720c */ /* 0x000fe20003f84070 */
[--C-:B------:R-:W-:Y:S01]  /*4240*/  @!P5 IMAD.IADD R6, R6, 0x1, -R21.reuse ;  /* 0x000000010606d824 */ /* 0x100fe200078e0a15 */
[----:B------:R-:W-:Y:S01]  /*4250*/  ISETP.GE.AND P5, PT, R9, RZ, PT ;  /* 0x000000ff0900720c */ /* 0x000fe20003fa6270 */
[----:B------:R-:W-:Y:S01]  /*4260*/  @!P6 IMAD.IADD R2, R2, 0x1, -R21 ;  /* 0x000000010202e824 */ /* 0x000fe200078e0a15 */
[----:B------:R-:W-:Y:S01]  /*4270*/  ISETP.GT.U32.AND P6, PT, R21, R5, PT ;  /* 0x000000051500720c */ /* 0x000fe20003fc4070 */
[C---:B------:R-:W-:Y:S01]  /*4280*/  VIADD R8, R22.reuse, 0x172 ;  /* 0x0000017216087836 */ /* 0x040fe20000000000 */
[----:B------:R0:W-:Y:S01]  /*4290*/  STL [R1+0x23c], R11 ;  /* 0x00023c0b01007387 */ /* 0x0001e20000100800 */
[----:B------:R-:W-:-:S02]  /*42a0*/  VIADD R9, R22, 0x170 ;  /* 0x0000017016097836 */ /* 0x000fc40000000000 */
[--C-:B------:R-:W-:Y:S01]  /*42b0*/  @!P1 IMAD.IADD R3, R3, 0x1, -R21.reuse ;  /* 0x0000000103039824 */ /* 0x100fe200078e0a15 */
[----:B------:R-:W-:Y:S01]  /*42c0*/  IABS R13, R8 ;  /* 0x00000008000d7213 */ /* 0x000fe20000000000 */
[----:B-1----:R-:W-:Y:S01]  /*42d0*/  VIADD R12, R22, 0x16e ;  /* 0x0000016e160c7836 */ /* 0x002fe20000000000 */
[----:B------:R-:W-:Y:S01]  /*42e0*/  IABS R14, R9 ;  /* 0x00000009000e7213 */ /* 0x000fe20000000000 */
[----:B------:R-:W-:Y:S01]  /*42f0*/  @!P4 IMAD.IADD R4, R4, 0x1, -R21 ;  /* 0x000000010404c824 */ /* 0x000fe200078e0a15 */
[----:B------:R-:W-:Y:S01]  /*4300*/  ISETP.GE.AND P1, PT, R7, RZ, PT ;  /* 0x000000ff0700720c */ /* 0x000fe20003f26270 */
[----:B------:R-:W-:Y:S01]  /*4310*/  IMAD.HI.U32 R15, R0, R13, RZ ;  /* 0x0000000d000f7227 */ /* 0x000fe200078e00ff */
[----:B------:R-:W-:-:S03]  /*4320*/  ISETP.GT.U32.AND P4, PT, R21, R3, PT ;  /* 0x000000031500720c */ /* 0x000fc60003f84070 */
[----:B------:R-:W-:Y:S01]  /*4330*/  IMAD.MOV.U32 R7, RZ, RZ, R14 ;  /* 0x000000ffff077224 */ /* 0x000fe200078e000e */
[----:B------:R-:W-:Y:S01]  /*4340*/  IABS R14, R12 ;  /* 0x0000000c000e7213 */ /* 0x000fe20000000000 */
[----:B0-----:R-:W-:Y:S02]  /*4350*/  IMAD.MOV.U32 R11, RZ, RZ, R6 ;  /* 0x000000ffff0b7224 */ /* 0x001fe400078e0006 */
[----:B------:R-:W-:Y:S01]  /*4360*/  @!P6 IMAD.IADD R5, R5, 0x1, -R21 ;  /* 0x000000010505e824 */ /* 0x000fe200078e0a15 */
[----:B------:R-:W-:Y:S01]  /*4370*/  ISETP.GT.U32.AND P6, PT, R21, R4, PT ;  /* 0x000000041500720c */ /* 0x000fe20003fc4070 */
[----:B------:R-:W-:Y:S02]  /*4380*/  IMAD.MOV R6, RZ, RZ, -R15 ;  /* 0x000000ffff067224 */ /* 0x000fe400078e0a0f */
[----:B------:R-:W-:-:S04]  /*4390*/  IMAD.HI.U32 R15, R0, R7, RZ ;  /* 0x00000007000f7227 */ /* 0x000fc800078e00ff */
[----:B------:R-:W-:Y:S02]  /*43a0*/  IMAD.MOV R15, RZ, RZ, -R15 ;  /* 0x000000ffff0f7224 */ /* 0x000fe400078e0a0f */
[----:B------:R-:W-:Y:S01]  /*43b0*/  @!P3 IMAD.MOV R11, RZ, RZ, -R11 ;  /* 0x000000ffff0bb224 */ /* 0x000fe200078e0a0b */
[C---:B------:R-:W-:Y:S01]  /*43c0*/  ISETP.GT.U32.AND P3, PT, R21.reuse, R5, PT ;  /* 0x000000051500720c */ /* 0x040fe20003f64070 */
[C---:B------:R-:W-:Y:S02]  /*43d0*/  IMAD R7, R21.reuse, R15, R7 ;  /* 0x0000000f15077224 */ /* 0x040fe400078e0207 */
[----:B------:R-:W-:Y:S01]  /*43e0*/  @!P6 IMAD.IADD R4, R4, 0x1, -R21 ;  /* 0x000000010404e824 */ /* 0x000fe200078e0a15 */
[----:B------:R-:W-:Y:S01]  /*43f0*/  STL [R1+0x240], R11 ;  /* 0x0002400b01007387 */ /* 0x000fe20000100800 */
[C---:B------:R-:W-:Y:S01]  /*4400*/  IMAD R6, R21.reuse, R6, R13 ;  /* 0x0000000615067224 */ /* 0x040fe200078e020d */
[----:B------:R-:W-:Y:S01]  /*4410*/  ISETP.GT.U32.AND P6, PT, R21, R7, PT ;  /* 0x000000071500720c */ /* 0x000fe20003fc4070 */
[----:B------:R-:W-:-:S02]  /*4420*/  VIADD R13, R22, 0x16c ;  /* 0x0000016c160d7836 */ /* 0x000fc40000000000 */
[----:B------:R-:W-:Y:S01]  /*4430*/  @!P4 IMAD.IADD R3, R3, 0x1, -R21 ;  /* 0x000000010303c824 */ /* 0x000fe200078e0a15 */
[----:B------:R-:W-:Y:S01]  /*4440*/  ISETP.GT.U32.AND P4, PT, R21, R6, PT ;  /* 0x000000061500720c */ /* 0x000fe20003f84070 */
[----:B------:R-:W-:Y:S01]  /*4450*/  IMAD.HI.U32 R18, R0, R14, RZ ;  /* 0x0000000e00127227 */ /* 0x000fe200078e00ff */
[----:B------:R-:W-:-:S03]  /*4460*/  IABS R16, R13 ;  /* 0x0000000d00107213 */ /* 0x000fc60000000000 */
[----:B------:R-:W-:Y:S01]  /*4470*/  @!P3 IMAD.IADD R5, R5, 0x1, -R21 ;  /* 0x000000010505b824 */ /* 0x000fe200078e0a15 */
[----:B------:R-:W-:Y:S01]  /*4480*/  ISETP.GE.AND P3, PT, R17, RZ, PT ;  /* 0x000000ff1100720c */ /* 0x000fe20003f66270 */
[----:B------:R-:W-:-:S04]  /*4490*/  IMAD.HI.U32 R19, R0, R16, RZ ;  /* 0x0000001000137227 */ /* 0x000fc800078e00ff */
[----:B------:R-:W-:Y:S02]  /*44a0*/  @!P6 IMAD.IADD R7, R7, 0x1, -R21 ;  /* 0x000000010707e824 */ /* 0x000fe400078e0a15 */
[----:B------:R-:W-:Y:S02]  /*44b0*/  IMAD.MOV R17, RZ, RZ, -R18 ;  /* 0x000000ffff117224 */ /* 0x000fe400078e0a12 */
[----:B------:R-:W-:Y:S01]  /*44c0*/  @!P2 IMAD.MOV R2, RZ, RZ, -R2 ;  /* 0x000000ffff02a224 */ /* 0x000fe200078e0a02 */
[C---:B------:R-:W-:Y:S01]  /*44d0*/  ISETP.GT.U32.AND P6, PT, R21.reuse, R7, PT ;  /* 0x000000071500720c */ /* 0x040fe20003fc4070 */
[----:B------:R-:W-:Y:S02]  /*44e0*/  IMAD.MOV R19, RZ, RZ, -R19 ;  /* 0x000000ffff137224 */ /* 0x000fe400078e0a13 */
[----:B------:R-:W-:Y:S01]  /*44f0*/  IMAD R14, R21, R17, R14 ;  /* 0x00000011150e7224 */ /* 0x000fe200078e020e */
[----:B------:R0:W-:Y:S01]  /*4500*/  STL [R1+0x244], R2 ;  /* 0x0002440201007387 */ /* 0x0001e20000100800 */
[----:B------:R-:W-:-:S02]  /*4510*/  VIADD R15, R22, 0x16a ;  /* 0x0000016a160f7836 */ /* 0x000fc40000000000 */
[C---:B------:R-:W-:Y:S02]  /*4520*/  IMAD R16, R21.reuse, R19, R16 ;  /* 0x0000001315107224 */ /* 0x040fe400078e0210 */
[----:B------:R-:W-:Y:S01]  /*4530*/  @!P4 IMAD.IADD R6, R6, 0x1, -R21 ;  /* 0x000000010606c824 */ /* 0x000fe200078e0a15 */
[----:B------:R-:W-:Y:S01]  /*4540*/  IABS R18, R15 ;  /* 0x0000000f00127213 */ /* 0x000fe20000000000 */
[----:B------:R-:W-:Y:S01]  /*4550*/  @!P5 IMAD.MOV R3, RZ, RZ, -R3 ;  /* 0x000000ffff03d224 */ /* 0x000fe200078e0a03 */
[C---:B------:R-:W-:Y:S01]  /*4560*/  ISETP.GT.U32.AND P5, PT, R21.reuse, R14, PT ;  /* 0x0000000e1500720c */ /* 0x040fe20003fa4070 */
[----:B------:R-:W-:Y:S01]  /*4570*/  @!P1 IMAD.MOV R4, RZ, RZ, -R4 ;  /* 0x000000ffff049224 */ /* 0x000fe200078e0a04 */
[----:B------:R-:W-:Y:S01]  /*4580*/  ISETP.GT.U32.AND P2, PT, R21, R6, PT ;  /* 0x000000061500720c */ /* 0x000fe20003f44070 */
[----:B0-----:R-:W-:Y:S01]  /*4590*/  IMAD.MOV.U32 R2, RZ, RZ, R5 ;  /* 0x000000ffff027224 */ /* 0x001fe200078e0005 */
[----:B------:R0:W-:Y:S01]  /*45a0*/  STL [R1+0x24c], R3 ;  /* 0x00024c0301007387 */ /* 0x0001e20000100800 */
[----:B------:R-:W-:Y:S01]  /*45b0*/  @!P6 IMAD.IADD R7, R7, 0x1, -R21 ;  /* 0x000000010707e824 */ /* 0x000fe200078e0a15 */
[----:B------:R-:W-:Y:S01]  /*45c0*/  ISETP.GT.U32.AND P6, PT, R21, R16, PT ;  /* 0x000000101500720c */ /* 0x000fe20003fc4070 */
[----:B------:R-:W-:Y:S01]  /*45d0*/  @!P3 IMAD.MOV R2, RZ, RZ, -R2 ;  /* 0x000000ffff02b224 */ /* 0x000fe200078e0a02 */
[----:B------:R-:W-:Y:S01]  /*45e0*/  STL [R1+0x250], R4 ;  /* 0x0002500401007387 */ /* 0x000fe20000100800 */
[----:B------:R-:W-:-:S02]  /*45f0*/  ISETP.GE.AND P1, PT, R9, RZ, PT ;  /* 0x000000ff0900720c */ /* 0x000fc40003f26270 */
[----:B------:R-:W-:Y:S01]  /*4600*/  ISETP.GE.AND P4, PT, R8, RZ, PT ;  /* 0x000000ff0800720c */ /* 0x000fe20003f86270 */
[----:B------:R1:W-:Y:S01]  /*4610*/  STL [R1+0x254], R2 ;  /* 0x0002540201007387 */ /* 0x0003e20000100800 */
[----:B------:R-:W-:Y:S01]  /*4620*/  @!P5 IMAD.IADD R14, R14, 0x1, -R21 ;  /* 0x000000010e0ed824 */ /* 0x000fe200078e0a15 */
[----:B------:R-:W-:Y:S01]  /*4630*/  ISETP.GE.AND P3, PT, R12, RZ, PT ;  /* 0x000000ff0c00720c */ /* 0x000fe20003f66270 */
[----:B0-----:R-:W-:Y:S02]  /*4640*/  VIADD R3, R22, 0x168 ;  /* 0x0000016816037836 */ /* 0x001fe40000000000 */
[----:B------:R-:W-:Y:S01]  /*4650*/  IMAD.MOV.U32 R8, RZ, RZ, R7 ;  /* 0x000000ffff087224 */ /* 0x000fe200078e0007 */
[----:B------:R-:W-:Y:S01]  /*4660*/  ISETP.GT.U32.AND P5, PT, R21, R14, PT ;  /* 0x0000000e1500720c */ /* 0x000fe20003fa4070 */
[--C-:B------:R-:W-:Y:S01]  /*4670*/  @!P6 IMAD.IADD R16, R16, 0x1, -R21.reuse ;  /* 0x000000011010e824 */ /* 0x100fe200078e0a15 */
[----:B------:R-:W-:Y:S01]  /*4680*/  IABS R12, R3 ;  /* 0x00000003000c7213 */ /* 0x000fe20000000000 */
[----:B------:R-:W-:Y:S01]  /*4690*/  @!P2 IMAD.IADD R6, R6, 0x1, -R21 ;  /* 0x000000010606a824 */ /* 0x000fe200078e0a15 */
[----:B------:R-:W-:Y:S01]  /*46a0*/  ISETP.GE.AND P2, PT, R13, RZ, PT ;  /* 0x000000ff0d00720c */ /* 0x000fe20003f46270 */
[----:B-1----:R-:W-:Y:S01]  /*46b0*/  IMAD.HI.U32 R2, R0, R18, RZ ;  /* 0x0000001200027227 */ /* 0x002fe200078e00ff */
[----:B------:R-:W-:-:S03]  /*46c0*/  ISETP.GT.U32.AND P6, PT, R21, R16, PT ;  /* 0x000000101500720c */ /* 0x000fc60003fc4070 */
[----:B------:R-:W-:Y:S02]  /*46d0*/  IMAD.MOV R2, RZ, RZ, -R2 ;  /* 0x000000ffff027224 */ /* 0x000fe400078e0a02 */
[----:B------:R-:W-:Y:S02]  /*46e0*/  @!P1 IMAD.MOV R8, RZ, RZ, -R8 ;  /* 0x000000ffff089224 */ /* 0x000fe400078e0a08 */
[C---:B------:R-:W-:Y:S02]  /*46f0*/  IMAD R18, R21.reuse, R2, R18 ;  /* 0x0000000215127224 */ /* 0x040fe400078e0212 */
[----:B------:R-:W-:Y:S02]  /*4700*/  IMAD.MOV.U32 R4, RZ, RZ, R6 ;  /* 0x000000ffff047224 */ /* 0x000fe400078e0006 */
[----:B------:R-:W-:Y:S01]  /*4710*/  IMAD.HI.U32 R5, R0, R12, RZ ;  /* 0x0000000c00057227 */ /* 0x000fe200078e00ff */
[----:B------:R-:W-:-:S03]  /*4720*/  ISETP.GT.U32.AND P1, PT, R21, R18, PT ;  /* 0x000000121500720c */ /* 0x000fc60003f24070 */
[----:B------:R-:W-:Y:S01]  /*4730*/  @!P4 IMAD.MOV R4, RZ, RZ, -R4 ;  /* 0x000000ffff04c224 */ /* 0x000fe200078e0a04 */
[----:B------:R-:W-:Y:S01]  /*4740*/  ISETP.GE.AND P4, PT, R15, RZ, PT ;  /* 0x000000ff0f00720c */ /* 0x000fe20003f86270 */
[----:B------:R-:W-:Y:S02]  /*4750*/  IMAD.MOV R5, RZ, RZ, -R5 ;  /* 0x000000ffff057224 */ /* 0x000fe400078e0a05 */
[--C-:B------:R-:W-:Y:S01]  /*4760*/  @!P5 IMAD.IADD R14, R14, 0x1, -R21.reuse ;  /* 0x000000010e0ed824 */ /* 0x100fe200078e0a15 */
[----:B------:R0:W-:Y:S01]  /*4770*/  STL [R1+0x258], R4 ;  /* 0x0002580401007387 */ /* 0x0001e20000100800 */
[----:B------:R-:W-:Y:S01]  /*4780*/  IMAD R12, R21, R5, R12 ;  /* 0x00000005150c7224 */ /* 0x000fe200078e020c */
[----:B------:R-:W-:Y:S01]  /*4790*/  ISETP.GE.AND P5, PT, R3, RZ, PT ;  /* 0x000000ff0300720c */ /* 0x000fe20003fa6270 */
[--C-:B------:R-:W-:Y:S01]  /*47a0*/  @!P6 IMAD.IADD R16, R16, 0x1, -R21.reuse ;  /* 0x000000011010e824 */ /* 0x100fe200078e0a15 */
[----:B------:R1:W-:Y:S01]  /*47b0*/  STL [R1+0x260], R8 ;  /* 0x0002600801007387 */ /* 0x0003e20000100800 */
[----:B------:R-:W-:Y:S01]  /*47c0*/  @!P1 IMAD.IADD R18, R18, 0x1, -R21 ;  /* 0x0000000112129824 */ /* 0x000fe200078e0a15 */
[----:B------:R-:W-:Y:S01]  /*47d0*/  ISETP.GT.U32.AND P6, PT, R21, R12, PT ;  /* 0x0000000c1500720c */ /* 0x000fe20003fc4070 */
[----:B------:R-:W-:-:S02]  /*47e0*/  IMAD.MOV.U32 R9, RZ, RZ, R14 ;  /* 0x000000ffff097224 */ /* 0x000fc400078e000e */
[C---:B------:R-:W-:Y:S01]  /*47f0*/  VIADD R2, R22.reuse, 0x164 ;  /* 0x0000016416027836 */ /* 0x040fe20000000000 */
[----:B------:R-:W-:Y:S01]  /*4800*/  ISETP.GT.U32.AND P1, PT, R21, R18, PT ;  /* 0x000000121500720c */ /* 0x000fe20003f24070 */
[C---:B0-----:R-:W-:Y:S02]  /*4810*/  VIADD R4, R22.reuse, 0x166 ;  /* 0x0000016616047836 */ /* 0x041fe40000000000 */
[----:B------:R-:W-:Y:S01]  /*4820*/  @!P3 IMAD.MOV R9, RZ, RZ, -R9 ;  /* 0x000000ffff09b224 */ /* 0x000fe200078e0a09 */
[----:B-1----:R-:W-:Y:S01]  /*4830*/  IABS R8, R2 ;  /* 0x0000000200087213 */ /* 0x002fe20000000000 */
[----:B------:R-:W-:Y:S01]  /*4840*/  VIADD R15, R22, 0x162 ;  /* 0x00000162160f7836 */ /* 0x000fe20000000000 */
[----:B------:R-:W-:Y:S02]  /*4850*/  IABS R7, R4 ;  /* 0x0000000400077213 */ /* 0x000fe40000000000 */
[----:B------:R0:W-:Y:S01]  /*4860*/  STL [R1+0x2cc], R9 ;  /* 0x0002cc0901007387 */ /* 0x0001e20000100800 */
[----:B------:R-:W-:Y:S01]  /*4870*/  IMAD.HI.U32 R6, R0, R8, RZ ;  /* 0x0000000800067227 */ /* 0x000fe200078e00ff */
[----:B------:R-:W-:-:S02]  /*4880*/  IABS R3, R15 ;  /* 0x0000000f00037213 */ /* 0x000fc40000000000 */
[----:B------:R-:W-:Y:S01]  /*4890*/  ISETP.GE.AND P3, PT, R4, RZ, PT ;  /* 0x000000ff0400720c */ /* 0x000fe20003f66270 */
[----:B------:R-:W-:-:S04]  /*48a0*/  IMAD.HI.U32 R5, R0, R7, RZ ;  /* 0x0000000700057227 */ /* 0x000fc800078e00ff */
[----:B------:R-:W-:Y:S02]  /*48b0*/  IMAD.MOV R5, RZ, RZ, -R5 ;  /* 0x000000ffff057224 */ /* 0x000fe400078e0a05 */
[----:B0-----:R-:W-:Y:S02]  /*48c0*/  IMAD.MOV.U32 R9, RZ, RZ, R16 ;  /* 0x000000ffff097224 */ /* 0x001fe400078e0010 */
[----:B------:R-:W-:Y:S02]  /*48d0*/  @!P6 IMAD.IADD R12, R12, 0x1, -R21 ;  /* 0x000000010c0ce824 */ /* 0x000fe400078e0a15 */
[C---:B------:R-:W-:Y:S02]  /*48e0*/  IMAD R7, R21.reuse, R5, R7 ;  /* 0x0000000515077224 */ /* 0x040fe400078e0207 */
[----:B------:R-:W-:Y:S01]  /*48f0*/  @!P2 IMAD.MOV R9, RZ, RZ, -R9 ;  /* 0x000000ffff09a224 */ /* 0x000fe200078e0a09 */
[----:B------:R-:W-:Y:S01]  /*4900*/  ISETP.GE.AND P2, PT, R2, RZ, PT ;  /* 0x000000ff0200720c */ /* 0x000fe20003f46270 */
[----:B------:R-:W-:Y:S01]  /*4910*/  IMAD.MOV.U32 R4, RZ, RZ, R3 ;  /* 0x000000ffff047224 */ /* 0x000fe200078e0003 */
[C---:B------:R-:W-:Y:S01]  /*4920*/  ISETP.GT.U32.AND P6, PT, R21.reuse, R12, PT ;  /* 0x0000000c1500720c */ /* 0x040fe20003fc4070 */
[----:B------:R-:W-:Y:S01]  /*4930*/  IMAD.MOV R6, RZ, RZ, -R6 ;  /* 0x000000ffff067224 */ /* 0x000fe200078e0a06 */
[----:B------:R0:W-:Y:S01]  /*4940*/  STL [R1+0x2d0], R9 ;  /* 0x0002d00901007387 */ /* 0x0001e20000100800 */
[----:B------:R-:W-:Y:S01]  /*4950*/  @!P1 IMAD.IADD R18, R18, 0x1, -R21 ;  /* 0x0000000112129824 */ /* 0x000fe200078e0a15 */
[----:B------:R-:W-:Y:S01]  /*4960*/  ISETP.GT.U32.AND P1, PT, R21, R7, PT ;  /* 0x000000071500720c */ /* 0x000fe20003f24070 */
[----:B------:R-:W-:-:S04]  /*4970*/  IMAD.HI.U32 R2, R0, R4, RZ ;  /* 0x0000000400027227 */ /* 0x000fc800078e00ff */
[C---:B------:R-:W-:Y:S02]  /*4980*/  IMAD R8, R21.reuse, R6, R8 ;  /* 0x0000000615087224 */ /* 0x040fe400078e0208 */
[----:B------:R-:W-:Y:S02]  /*4990*/  IMAD.MOV R5, RZ, RZ, -R2 ;  /* 0x000000ffff057224 */ /* 0x000fe400078e0a02 */
[----:B0-----:R-:W-:Y:S02]  /*49a0*/  IMAD.MOV.U32 R9, RZ, RZ, R18 ;  /* 0x000000ffff097224 */ /* 0x001fe400078e0012 */
[C---:B------:R-:W-:Y:S02]  /*49b0*/  IMAD R5, R21.reuse, R5, R4 ;  /* 0x0000000515057224 */ /* 0x040fe400078e0204 */
[----:B------:R-:W-:Y:S01]  /*49c0*/  @!P4 IMAD.MOV R9, RZ, RZ, -R9 ;  /* 0x000000ffff09c224 */ /* 0x000fe200078e0a09 */
[C---:B------:R-:W-:Y:S01]  /*49d0*/  ISETP.GT.U32.AND P4, PT, R21.reuse, R8, PT ;  /* 0x000000081500720c */ /* 0x040fe20003f84070 */
[--C-:B------:R-:W-:Y:S01]  /*49e0*/  @!P6 IMAD.IADD R12, R12, 0x1, -R21.reuse ;  /* 0x000000010c0ce824 */ /* 0x100fe200078e0a15 */
[----:B------:R-:W-:Y:S01]  /*49f0*/  ISETP.GT.U32.AND P6, PT, R21, R5, PT ;  /* 0x000000051500720c */ /* 0x000fe20003fc4070 */
[----:B------:R-:W-:Y:S01]  /*4a00*/  @!P1 IMAD.IADD R7, R7, 0x1, -R21 ;  /* 0x0000000107079824 */ /* 0x000fe200078e0a15 */
[----:B------:R0:W-:Y:S01]  /*4a10*/  STL [R1+0x2d4], R9 ;  /* 0x0002d40901007387 */ /* 0x0001e20000100800 */
[----:B------:R-:W-:-:S02]  /*4a20*/  VIADD R3, R22, 0x160 ;  /* 0x0000016016037836 */ /* 0x000fc40000000000 */
[C---:B------:R-:W-:Y:S01]  /*4a30*/  VIADD R2, R22.reuse, 0x15e ;  /* 0x0000015e16027836 */ /* 0x040fe20000000000 */
[C---:B------:R-:W-:Y:S01]  /*4a40*/  ISETP.GT.U32.AND P1, PT, R21.reuse, R7, PT ;  /* 0x000000071500720c */ /* 0x040fe20003f24070 */
[----:B------:R-:W-:Y:S01]  /*4a50*/  VIADD R6, R22, 0x15c ;  /* 0x0000015c16067836 */ /* 0x000fe20000000000 */
[----:B------:R-:W-:Y:S01]  /*4a60*/  IABS R13, R3 ;  /* 0x00000003000d7213 */ /* 0x000fe20000000000 */
[----:B------:R-:W-:Y:S02]  /*4a70*/  IMAD.MOV.U32 R11, RZ, RZ, R12 ;  /* 0x000000ffff0b7224 */ /* 0x000fe400078e000c */
[--C-:B------:R-:W-:Y:S01]  /*4a80*/  @!P4 IMAD.IADD R8, R8, 0x1, -R21.reuse ;  /* 0x000000010808c824 */ /* 0x100fe200078e0a15 */
[----:B0-----:R-:W-:Y:S01]  /*4a90*/  IABS R9, R2 ;  /* 0x0000000200097213 */ /* 0x001fe20000000000 */
[----:B------:R-:W-:Y:S01]  /*4aa0*/  IMAD.HI.U32 R16, R0, R13, RZ ;  /* 0x0000000d00107227 */ /* 0x000fe200078e00ff */
[----:B------:R-:W-:Y:S02]  /*4ab0*/  IABS R4, R6 ;  /* 0x0000000600047213 */ /* 0x000fe40000000000 */
[----:B------:R-:W-:Y:S01]  /*4ac0*/  ISETP.GT.U32.AND P4, PT, R21, R8, PT ;  /* 0x000000081500720c */ /* 0x000fe20003f84070 */
[----:B------:R-:W-:-:S02]  /*4ad0*/  @!P6 IMAD.IADD R5, R5, 0x1, -R21 ;  /* 0x000000010505e824 */ /* 0x000fc400078e0a15 */
[----:B------:R-:W-:Y:S01]  /*4ae0*/  @!P5 IMAD.MOV R11, RZ, RZ, -R11 ;  /* 0x000000ffff0bd224 */ /* 0x000fe200078e0a0b */
[----:B------:R-:W-:Y:S01]  /*4af0*/  ISETP.GE.AND P5, PT, R15, RZ, PT ;  /* 0x000000ff0f00720c */ /* 0x000fe20003fa6270 */
[C---:B------:R-:W-:Y:S01]  /*4b00*/  IMAD.HI.U32 R12, R0.reuse, R9, RZ ;  /* 0x00000009000c7227 */ /* 0x040fe200078e00ff */
[----:B------:R-:W-:Y:S02]  /*4b10*/  ISETP.GT.U32.AND P6, PT, R21, R5, PT ;  /* 0x000000051500720c */ /* 0x000fe40003fc4070 */
[----:B------:R0:W-:Y:S01]  /*4b20*/  STL [R1+0x2c8], R11 ;  /* 0x0002c80b01007387 */ /* 0x0001e20000100800 */
[----:B------:R-:W-:Y:S02]  /*4b30*/  IMAD.MOV R15, RZ, RZ, -R16 ;  /* 0x000000ffff0f7224 */ /* 0x000fe400078e0a10 */
[----:B------:R-:W-:Y:S01]  /*4b40*/  @!P1 IMAD.IADD R7, R7, 0x1, -R21 ;  /* 0x0000000107079824 */ /* 0x000fe200078e0a15 */
[----:B------:R-:W-:Y:S01]  /*4b50*/  ISETP.GE.AND P1, PT, R3, RZ, PT ;  /* 0x000000ff0300720c */ /* 0x000fe20003f26270 */
[----:B------:R-:W-:-:S04]  /*4b60*/  IMAD.HI.U32 R14, R0, R4, RZ ;  /* 0x00000004000e7227 */ /* 0x000fc800078e00ff */
[----:B------:R-:W-:Y:S02]  /*4b70*/  IMAD.MOV R12, RZ, RZ, -R12 ;  /* 0x000000ffff0c7224 */ /* 0x000fe400078e0a0c */
[C---:B------:R-:W-:Y:S02]  /*4b80*/  IMAD R3, R21.reuse, R15, R13 ;  /* 0x0000000f15037224 */ /* 0x040fe400078e020d */
[----:B------:R-:W-:Y:S02]  /*4b90*/  IMAD.MOV R14, RZ, RZ, -R14 ;  /* 0x000000ffff0e7224 */ /* 0x000fe400078e0a0e */
[C---:B------:R-:W-:Y:S02]  /*4ba0*/  IMAD R9, R21.reuse, R12, R9 ;  /* 0x0000000c15097224 */ /* 0x040fe400078e0209 */
[----:B------:R-:W-:Y:S02]  /*4bb0*/  IMAD.MOV.U32 R17, RZ, RZ, R7 ;  /* 0x000000ffff117224 */ /* 0x000fe400078e0007 */
[----:B------:R-:W-:Y:S01]  /*4bc0*/  @!P4 IMAD.IADD R8, R8, 0x1, -R21 ;  /* 0x000000010808c824 */ /* 0x000fe200078e0a15 */
[C---:B------:R-:W-:Y:S01]  /*4bd0*/  ISETP.GT.U32.AND P4, PT, R21.reuse, R3, PT ;  /* 0x000000031500720c */ /* 0x040fe20003f84070 */
[----:B------:R-:W-:-:S02]  /*4be0*/  IMAD R4, R21, R14, R4 ;  /* 0x0000000e15047224 */ /* 0x000fc400078e0204 */
[----:B------:R-:W-:Y:S01]  /*4bf0*/  @!P3 IMAD.MOV R17, RZ, RZ, -R17 ;  /* 0x000000ffff11b224 */ /* 0x000fe200078e0a11 */
[----:B------:R-:W-:Y:S01]  /*4c00*/  ISETP.GT.U32.AND P3, PT, R21, R9, PT ;  /* 0x000000091500720c */ /* 0x000fe20003f64070 */
[----:B0-----:R-:W-:Y:S02]  /*4c10*/  IMAD.MOV.U32 R11, RZ, RZ, R8 ;  /* 0x000000ffff0b7224 */ /* 0x001fe400078e0008 */
[----:B------:R-:W-:Y:S01]  /*4c20*/  @!P6 IMAD.IADD R5, R5, 0x1, -R21 ;  /* 0x000000010505e824 */ /* 0x000fe200078e0a15 */
[----:B------:R-:W-:Y:S01]  /*4c30*/  ISETP.GT.U32.AND P6, PT, R21, R4, PT ;  /* 0x000000041500720c */ /* 0x000fe20003fc4070 */
[----:B------:R-:W-:Y:S01]  /*4c40*/  VIADD R14, R22, 0x15a ;  /* 0x0000015a160e7836 */ /* 0x000fe20000000000 */
[----:B------:R-:W-:Y:S01]  /*4c50*/  STL [R1+0x2f4], R17 ;  /* 0x0002f41101007387 */ /* 0x000fe20000100800 */
[----:B------:R-:W-:Y:S01]  /*4c60*/  @!P2 IMAD.MOV R11, RZ, RZ, -R11 ;  /* 0x000000ffff0ba224 */ /* 0x000fe200078e0a0b */
[----:B------:R-:W-:Y:S01]  /*4c70*/  ISETP.GE.AND P2, PT, R2, RZ, PT ;  /* 0x000000ff0200720c */ /* 0x000fe20003f46270 */
[----:B------:R-:W-:Y:S01]  /*4c80*/  VIADD R2, R22, 0x158 ;  /* 0x0000015816027836 */ /* 0x000fe20000000000 */
[----:B------:R-:W-:Y:S01]  /*4c90*/  IABS R7, R14 ;  /* 0x0000000e00077213 */ /* 0x000fe20000000000 */
[--C-:B------:R-:W-:Y:S01]  /*4ca0*/  @!P4 IMAD.IADD R3, R3, 0x1, -R21.reuse ;  /* 0x000000010303c824 */ /* 0x100fe200078e0a15 */
[----:B------:R-:W-:Y:S01]  /*4cb0*/  ISETP.GE.AND P4, PT, R6, RZ, PT ;  /* 0x000000ff0600720c */ /* 0x000fe20003f86270 */
[--C-:B------:R-:W-:Y:S01]  /*4cc0*/  @!P3 IMAD.IADD R9, R9, 0x1, -R21.reuse ;  /* 0x000000010909b824 */ /* 0x100fe200078e0a15 */
[----:B------:R-:W-:Y:S01]  /*4cd0*/  IABS R8, R2 ;  /* 0x0000000200087213 */ /* 0x000fe20000000000 */
[----:B------:R-:W-:Y:S01]  /*4ce0*/  IMAD.HI.U32 R6, R0, R7, RZ ;  /* 0x0000000700067227 */ /* 0x000fe200078e00ff */
[C---:B------:R-:W-:Y:S01]  /*4cf0*/  ISETP.GT.U32.AND P3, PT, R21.reuse, R3, PT ;  /* 0x000000031500720c */ /* 0x040fe20003f64070 */
[----:B------:R0:W-:Y:S02]  /*4d00*/  STL [R1+0x2f0], R11 ;  /* 0x0002f00b01007387 */ /* 0x0001e40000100800 */
[----:B------:R-:W-:Y:S01]  /*4d10*/  @!P6 IMAD.IADD R4, R4, 0x1, -R21 ;  /* 0x000000010404e824 */ /* 0x000fe200078e0a15 */
[----:B------:R-:W-:Y:S01]  /*4d20*/  ISETP.GT.U32.AND P6, PT, R21, R9, PT ;  /* 0x000000091500720c */ /* 0x000fe20003fc4070 */
[----:B------:R-:W-:-:S02]  /*4d30*/  VIADD R12, R22, 0x156 ;  /* 0x00000156160c7836 */ /* 0x000fc40000000000 */
[----:B------:R-:W-:-:S03]  /*4d40*/  VIADD R18, R22, 0x14e ;  /* 0x0000014e16127836 */ /* 0x000fc60000000000 */
[----:B------:R-:W-:Y:S01]  /*4d50*/  IABS R16, R12 ;  /* 0x0000000c00107213 */ /* 0x000fe20000000000 */
[----:B0-----:R-:W-:Y:S02]  /*4d60*/  IMAD.MOV.U32 R11, RZ, RZ, R5 ;  /* 0x000000ffff0b7224 */ /* 0x001fe400078e0005 */
[----:B------:R-:W-:Y:S02]  /*4d70*/  IMAD.MOV R5, RZ, RZ, -R6 ;  /* 0x000000ffff057224 */ /* 0x000fe400078e0a06 */
[----:B------:R-:W-:-:S04]  /*4d80*/  IMAD.HI.U32 R6, R0, R8, RZ ;  /* 0x0000000800067227 */ /* 0x000fc800078e00ff */
[----:B------:R-:W-:Y:S02]  /*4d90*/  IMAD.MOV R6, RZ, RZ, -R6 ;  /* 0x000000ffff067224 */ /* 0x000fe400078e0a06 */
[C---:B------:R-:W-:Y:S02]  /*4da0*/  IMAD R5, R21.reuse, R5, R7 ;  /* 0x0000000515057224 */ /* 0x040fe400078e0207 */
[----:B------:R-:W-:Y:S02]  /*4db0*/  IMAD R8, R21, R6, R8 ;  /* 0x0000000615087224 */ /* 0x000fe400078e0208 */
[----:B------:R-:W-:Y:S01]  /*4dc0*/  @!P3 IMAD.IADD R3, R3, 0x1, -R21 ;  /* 0x000000010303b824 */ /* 0x000fe200078e0a15 */
[C---:B------:R-:W-:Y:S01]  /*4dd0*/  ISETP.GT.U32.AND P3, PT, R21.reuse, R5, PT ;  /* 0x000000051500720c */ /* 0x040fe20003f64070 */
[----:B------:R-:W-:Y:S01]  /*4de0*/  @!P5 IMAD.MOV R11, RZ, RZ, -R11 ;  /* 0x000000ffff0bd224 */ /* 0x000fe200078e0a0b */
[----:B------:R-:W-:Y:S01]  /*4df0*/  ISETP.GT.U32.AND P5, PT, R21, R4, PT ;  /* 0x000000041500720c */ /* 0x000fe20003fa4070 */
[----:B------:R-:W-:Y:S01]  /*4e00*/  @!P6 IMAD.IADD R9, R9, 0x1, -R21 ;  /* 0x000000010909e824 */ /* 0x000fe200078e0a15 */
[----:B------:R-:W-:Y:S01]  /*4e10*/  ISETP.GT.U32.AND P6, PT, R21, R8, PT ;  /* 0x000000081500720c */ /* 0x000fe20003fc4070 */
[C---:B------:R-:W-:Y:S01]  /*4e20*/  VIADD R7, R22.reuse, 0x154 ;  /* 0x0000015416077836 */ /* 0x040fe20000000000 */
[----:B------:R0:W-:Y:S01]  /*4e30*/  STL [R1+0x2ec], R11 ;  /* 0x0002ec0b01007387 */ /* 0x0001e20000100800 */
[----:B------:R-:W-:-:S02]  /*4e40*/  VIADD R6, R22, 0x152 ;  /* 0x0000015216067836 */ /* 0x000fc40000000000 */
[----:B------:R-:W-:Y:S01]  /*4e50*/  IMAD.HI.U32 R17, R0, R16, RZ ;  /* 0x0000001000117227 */ /* 0x000fe200078e00ff */
[----:B------:R-:W-:-:S03]  /*4e60*/  IABS R13, R7 ;  /* 0x00000007000d7213 */ /* 0x000fc60000000000 */
[--C-:B------:R-:W-:Y:S01]  /*4e70*/  @!P3 IMAD.IADD R5, R5, 0x1, -R21.reuse ;  /* 0x000000010505b824 */ /* 0x100fe200078e0a15 */
[----:B------:R-:W-:Y:S01]  /*4e80*/  ISETP.GE.AND P3, PT, R2, RZ, PT ;  /* 0x000000ff0200720c */ /* 0x000fe20003f66270 */
[----:B------:R-:W-:Y:S01]  /*4e90*/  @!P5 IMAD.IADD R4, R4, 0x1, -R21 ;  /* 0x000000010404d824 */ /* 0x000fe200078e0a15 */
[----:B------:R-:W-:Y:S01]  /*4ea0*/  ISETP.GE.AND P5, PT, R14, RZ, PT ;  /* 0x000000ff0e00720c */ /* 0x000fe20003fa6270 */
[----:B0-----:R-:W-:Y:S01]  /*4eb0*/  IMAD.MOV.U32 R11, RZ, RZ, R3 ;  /* 0x000000ffff0b7224 */ /* 0x001fe200078e0003 */
[----:B------:R-:W-:Y:S01]  /*4ec0*/  IABS R14, R6 ;  /* 0x00000006000e7213 */ /* 0x000fe20000000000 */
[----:B------:R-:W-:Y:S02]  /*4ed0*/  @!P6 IMAD.IADD R8, R8, 0x1, -R21 ;  /* 0x000000010808e824 */ /* 0x000fe400078e0a15 */
[----:B------:R-:W-:-:S03]  /*4ee0*/  IMAD.HI.U32 R15, R0, R13, RZ ;  /* 0x0000000d000f7227 */ /* 0x000fc600078e00ff */
[C---:B------:R-:W-:Y:S01]  /*4ef0*/  ISETP.GT.U32.AND P6, PT, R21.reuse, R8, PT ;  /* 0x000000081500720c */ /* 0x040fe20003fc4070 */
[----:B------:R-:W-:Y:S01]  /*4f00*/  @!P1 IMAD.MOV R11, RZ, RZ, -R11 ;  /* 0x000000ffff0b9224 */ /* 0x000fe200078e0a0b */
[----:B------:R-:W-:Y:S01]  /*4f10*/  ISETP.GT.U32.AND P1, PT, R21, R5, PT ;  /* 0x000000051500720c */ /* 0x000fe20003f24070 */
[----:B------:R-:W-:Y:S02]  /*4f20*/  IMAD.MOV R17, RZ, RZ, -R17 ;  /* 0x000000ffff117224 */ /* 0x000fe400078e0a11 */
[----:B------:R-:W-:Y:S01]  /*4f30*/  IMAD.MOV R3, RZ, RZ, -R15 ;  /* 0x000000ffff037224 */ /* 0x000fe200078e0a0f */
[----:B------:R0:W-:Y:S01]  /*4f40*/  STL [R1+0x2fc], R11 ;  /* 0x0002fc0b01007387 */ /* 0x0001e20000100800 */
[----:B------:R-:W-:-:S04]  /*4f50*/  IMAD.HI.U32 R15, R0, R14, RZ ;  /* 0x0000000e000f7227 */ /* 0x000fc800078e00ff */
[----:B------:R-:W-:Y:S02]  /*4f60*/  @!P2 IMAD.MOV R9, RZ, RZ, -R9 ;  /* 0x000000ffff09a224 */ /* 0x000fe400078e0a09 */
[C---:B------:R-:W-:Y:S02]  /*4f70*/  IMAD R2, R21.reuse, R17, R16 ;  /* 0x0000001115027224 */ /* 0x040fe400078e0210 */
[----:B------:R-:W-:Y:S01]  /*4f80*/  @!P4 IMAD.MOV R4, RZ, RZ, -R4 ;  /* 0x000000ffff04c224 */ /* 0x000fe200078e0a04 */
[----:B------:R-:W-:Y:S01]  /*4f90*/  STL [R1+0x300], R9 ;  /* 0x0003000901007387 */ /* 0x000fe20000100800 */
[----:B------:R-:W-:Y:S01]  /*4fa0*/  IMAD.MOV R15, RZ, RZ, -R15 ;  /* 0x000000ffff0f7224 */ /* 0x000fe200078e0a0f */
[C---:B------:R-:W-:Y:S01]  /*4fb0*/  ISETP.GT.U32.AND P2, PT, R21.reuse, R2, PT ;  /* 0x000000021500720c */ /* 0x040fe20003f44070 */
[----:B------:R-:W-:Y:S01]  /*4fc0*/  IMAD R3, R21, R3, R13 ;  /* 0x0000000315037224 */ /* 0x000fe200078e020d */
[----:B------:R1:W-:Y:S01]  /*4fd0*/  STL [R1+0x310], R4 ;  /* 0x0003100401007387 */ /* 0x0003e20000100800 */
[--C-:B------:R-:W-:Y:S01]  /*4fe0*/  @!P1 IMAD.IADD R5, R5, 0x1, -R21.reuse ;  /* 0x0000000105059824 */ /* 0x100fe200078e0a15 */
[----:B------:R-:W-:Y:S01]  /*4ff0*/  ISETP.GE.AND P4, PT, R12, RZ, PT ;  /* 0x000000ff0c00720c */ /* 0x000fe20003f86270 */
[----:B------:R-:W-:Y:S01]  /*5000*/  @!P6 IMAD.IADD R8, R8, 0x1, -R21 ;  /* 0x000000010808e824 */ /* 0x000fe200078e0a15 */
[----:B------:R-:W-:Y:S01]  /*5010*/  ISETP.GT.U32.AND P1, PT, R21, R3, PT ;  /* 0x000000031500720c */ /* 0x000fe20003f24070 */
[----:B------:R-:W-:-:S02]  /*5020*/  VIADD R12, R22, 0x150 ;  /* 0x00000150160c7836 */ /* 0x000fc40000000000 */
[----:B------:R-:W-:Y:S02]  /*5030*/  IMAD.MOV.U32 R16, RZ, RZ, R5 ;  /* 0x000000ffff107224 */ /* 0x000fe400078e0005 */
[----:B0-----:R-:W-:Y:S01]  /*5040*/  IMAD.MOV.U32 R11, RZ, RZ, R8 ;  /* 0x000000ffff0b7224 */ /* 0x001fe200078e0008 */
[----:B------:R-:W-:Y:S01]  /*5050*/  IABS R13, R12 ;  /* 0x0000000c000d7213 */ /* 0x000fe20000000000 */
[----:B-1----:R-:W-:Y:S01]  /*5060*/  IMAD R4, R21, R15, R14 ;  /* 0x0000000f15047224 */ /* 0x002fe200078e020e */
[----:B------:R-:W-:Y:S01]  /*5070*/  IABS R15, R18 ;  /* 0x00000012000f7213 */ /* 0x000fe20000000000 */
[--C-:B------:R-:W-:Y:S01]  /*5080*/  @!P2 IMAD.IADD R2, R2, 0x1, -R21.reuse ;  /* 0x000000010202a824 */ /* 0x100fe200078e0a15 */
[----:B------:R-:W-:Y:S01]  /*5090*/  ISETP.GE.AND P2, PT, R7, RZ, PT ;  /* 0x000000ff0700720c */ /* 0x000fe20003f46270 */
[----:B------:R-:W-:Y:S01]  /*50a0*/  @!P5 IMAD.MOV R16, RZ, RZ, -R16 ;  /* 0x000000ffff10d224 */ /* 0x000fe200078e0a10 */
[----:B------:R-:W-:Y:S01]  /*50b0*/  ISETP.GT.U32.AND P6, PT, R21, R4, PT ;  /* 0x000000041500720c */ /* 0x000fe20003fc4070 */
[----:B------:R-:W-:Y:S01]  /*50c0*/  @!P1 IMAD.IADD R3, R3, 0x1, -R21 ;  /* 0x0000000103039824 */ /* 0x000fe200078e0a15 */
[C---:B------:R-:W-:Y:S01]  /*50d0*/  ISETP.GT.U32.AND P1, PT, R21.reuse, R2, PT ;  /* 0x000000021500720c */ /* 0x040fe20003f24070 */
[----:B------:R-:W-:Y:S01]  /*50e0*/  IMAD.MOV.U32 R7, RZ, RZ, R15 ;  /* 0x000000ffff077224 */ /* 0x000fe200078e000f */
[----:B------:R0:W-:Y:S01]  /*50f0*/  STL [R1+0x30c], R16 ;  /* 0x00030c1001007387 */ /* 0x0001e20000100800 */
[----:B------:R-:W-:Y:S01]  /*5100*/  IMAD.HI.U32 R15, R0, R13, RZ ;  /* 0x0000000d000f7227 */ /* 0x000fe200078e00ff */
[----:B------:R-:W-:-:S03]  /*5110*/  ISETP.GT.U32.AND P5, PT, R21, R3, PT ;  /* 0x000000031500720c */ /* 0x000fc60003fa4070 */
[----:B------:R-:W-:-:S04]  /*5120*/  IMAD.HI.U32 R5, R0, R7, RZ ;  /* 0x0000000700057227 */ /* 0x000fc800078e00ff */
[----:B------:R-:W-:Y:S02]  /*5130*/  @!P6 IMAD.IADD R4, R4, 0x1, -R21 ;  /* 0x000000010404e824 */ /* 0x000fe400078e0a15 */
[----:B------:R-:W-:Y:S02]  /*5140*/  VIADD R9, R22, 0x14c ;  /* 0x0000014c16097836 */ /* 0x000fe40000000000 */
[----:B------:R-:W-:Y:S01]  /*5150*/  IMAD.MOV R15, RZ, RZ, -R15 ;  /* 0x000000ffff0f7224 */ /* 0x000fe200078e0a0f */
[C---:B------:R-:W-:Y:S01]  /*5160*/  ISETP.GT.U32.AND P6, PT, R21.reuse, R4, PT ;  /* 0x000000041500720c */ /* 0x040fe20003fc4070 */
[----:B------:R-:W-:Y:S01]  /*5170*/  @!P3 IMAD.MOV R11, RZ, RZ, -R11 ;  /* 0x000000ffff0bb224 */ /* 0x000fe200078e0a0b */
[----:B------:R-:W-:Y:S01]  /*5180*/  ISETP.GE.AND P3, PT, R6, RZ, PT ;  /* 0x000000ff0600720c */ /* 0x000fe20003f66270 */
[----:B------:R-:W-:Y:S01]  /*5190*/  IMAD.MOV R6, RZ, RZ, -R5 ;  /* 0x000000ffff067224 */ /* 0x000fe200078e0a05 */
[----:B------:R-:W-:Y:S01]  /*51a0*/  IABS R14, R9 ;  /* 0x00000009000e7213 */ /* 0x000fe20000000000 */
[----:B------:R-:W-:Y:S01]  /*51b0*/  IMAD R5, R21, R15, R13 ;  /* 0x0000000f15057224 */ /* 0x000fe200078e020d */
[----:B------:R1:W-:Y:S01]  /*51c0*/  STL [R1+0x368], R11 ;  /* 0x0003680b01007387 */ /* 0x0003e20000100800 */
[----:B------:R-:W-:Y:S01]  /*51d0*/  @!P1 IMAD.IADD R2, R2, 0x1, -R21 ;  /* 0x0000000102029824 */ /* 0x000fe200078e0a15 */
[----:B------:R-:W-:Y:S01]  /*51e0*/  ISETP.GE.AND P1, PT, R12, RZ, PT ;  /* 0x000000ff0c00720c */ /* 0x000fe20003f26270 */
[----:B------:R-:W-:-:S02]  /*51f0*/  VIADD R12, R22, 0x14a ;  /* 0x0000014a160c7836 */ /* 0x000fc40000000000 */
[----:B------:R-:W-:Y:S02]  /*5200*/  IMAD R6, R21, R6, R7 ;  /* 0x0000000615067224 */ /* 0x000fe400078e0207 */
[----:B------:R-:W-:Y:S01]  /*5210*/  @!P5 IMAD.IADD R3, R3, 0x1, -R21 ;  /* 0x000000010303d824 */ /* 0x000fe200078e0a15 */
[----:B------:R-:W-:Y:S01]  /*5220*/  ISETP.GT.U32.AND P5, PT, R21, R5, PT ;  /* 0x000000051500720c */ /* 0x000fe20003fa4070 */
[----:B------:R-:W-:Y:S01]  /*5230*/  IMAD.HI.U32 R8, R0, R14, RZ ;  /* 0x0000000e00087227 */ /* 0x000fe200078e00ff */
[----:B------:R-:W-:-:S03]  /*5240*/  IABS R7, R12 ;  /* 0x0000000c00077213 */ /* 0x000fc60000000000 */
[----:B------:R-:W-:Y:S01]  /*5250*/  @!P6 IMAD.IADD R4, R4, 0x1, -R21 ;  /* 0x000000010404e824 */ /* 0x000fe200078e0a15 */
[C---:B------:R-:W-:Y:S01]  /*5260*/  ISETP.GT.U32.AND P6, PT, R21.reuse, R6, PT ;  /* 0x000000061500720c */ /* 0x040fe20003fc4070 */
[----:B------:R-:W-:Y:S02]  /*5270*/  IMAD.MOV R15, RZ, RZ, -R8 ;  /* 0x000000ffff0f7224 */ /* 0x000fe400078e0a08 */
[----:B------:R-:W-:Y:S02]  /*5280*/  IMAD.MOV.U32 R8, RZ, RZ, R7 ;  /* 0x000000ffff087224 */ /* 0x000fe400078e0007 */
[C---:B------:R-:W-:Y:S02]  /*5290*/  VIADD R13, R22.reuse, 0x148 ;  /* 0x00000148160d7836 */ /* 0x040fe40000000000 */
[----:B------:R-:W-:Y:S02]  /*52a0*/  IMAD R7, R21, R15, R14 ;  /* 0x0000000f15077224 */ /* 0x000fe400078e020e */
[----:B------:R-:W-:Y:S01]  /*52b0*/  VIADD R14, R22, 0x146 ;  /* 0x00000146160e7836 */ /* 0x000fe20000000000 */
[----:B0-----:R-:W-:Y:S01]  /*52c0*/  IABS R16, R13 ;  /* 0x0000000d00107213 */ /* 0x001fe20000000000 */
[----:B------:R-:W-:Y:S01]  /*52d0*/  @!P5 IMAD.IADD R5, R5, 0x1, -R21 ;  /* 0x000000010505d824 */ /* 0x000fe200078e0a15 */
[----:B------:R-:W-:Y:S01]  /*52e0*/  ISETP.GT.U32.AND P5, PT, R21, R7, PT ;  /* 0x000000071500720c */ /* 0x000fe20003fa4070 */
[----:B------:R-:W-:Y:S01]  /*52f0*/  IMAD.MOV.U32 R23, RZ, RZ, R2 ;  /* 0x000000ffff177224 */ /* 0x000fe200078e0002 */
[----:B------:R-:W-:Y:S01]  /*5300*/  IABS R17, R14 ;  /* 0x0000000e00117213 */ /* 0x000fe20000000000 */
[----:B------:R-:W-:-:S04]  /*5310*/  IMAD.HI.U32 R19, R0, R8, RZ ;  /* 0x0000000800137227 */ /* 0x000fc800078e00ff */
[----:B------:R-:W-:Y:S01]  /*5320*/  @!P6 IMAD.IADD R6, R6, 0x1, -R21 ;  /* 0x000000010606e824 */ /* 0x000fe200078e0a15 */
[----:B------:R-:W-:Y:S01]  /*5330*/  ISETP.GE.AND P6, PT, R18, RZ, PT ;  /* 0x000000ff1200720c */ /* 0x000fe20003fc6270 */
[----:B-1----:R-:W-:Y:S02]  /*5340*/  IMAD.MOV.U32 R11, RZ, RZ, R3 ;  /* 0x000000ffff0b7224 */ /* 0x002fe400078e0003 */
[----:B------:R-:W-:Y:S01]  /*5350*/  @!P4 IMAD.MOV R23, RZ, RZ, -R23 ;  /* 0x000000ffff17c224 */ /* 0x000fe200078e0a17 */
[C---:B------:R-:W-:Y:S01]  /*5360*/  ISETP.GT.U32.AND P4, PT, R21.reuse, R5, PT ;  /* 0x000000051500720c */ /* 0x040fe20003f84070 */
[----:B------:R-:W-:Y:S02]  /*5370*/  IMAD.MOV R19, RZ, RZ, -R19 ;  /* 0x000000ffff137224 */ /* 0x000fe400078e0a13 */
[C---:B------:R-:W-:Y:S01]  /*5380*/  IMAD.HI.U32 R18, R0.reuse, R16, RZ ;  /* 0x0000001000127227 */ /* 0x040fe200078e00ff */
[----:B------:R-:W-:Y:S03]  /*5390*/  STL [R1+0x364], R23 ;  /* 0x0003641701007387 */ /* 0x000fe60000100800 */
[----:B------:R-:W-:Y:S01]  /*53a0*/  @!P2 IMAD.MOV R11, RZ, RZ, -R11 ;  /* 0x000000ffff0ba224 */ /* 0x000fe200078e0a0b */
[----:B------:R-:W-:Y:S01]  /*53b0*/  ISETP.GT.U32.AND P2, PT, R21, R6, PT ;  /* 0x000000061500720c */ /* 0x000fe20003f44070 */
[----:B------:R-:W-:-:S03]  /*53c0*/  IMAD.HI.U32 R20, R0, R17, RZ ;  /* 0x0000001100147227 */ /* 0x000fc600078e00ff */
[----:B------:R0:W-:Y:S01]  /*53d0*/  STL [R1+0x36c], R11 ;  /* 0x00036c0b01007387 */ /* 0x0001e20000100800 */
[----:B------:R-:W-:Y:S02]  /*53e0*/  IMAD R8, R21, R19, R8 ;  /* 0x0000001315087224 */ /* 0x000fe400078e0208 */
[----:B------:R-:W-:Y:S02]  /*53f0*/  IMAD.MOV R18, RZ, RZ, -R18 ;  /* 0x000000ffff127224 */ /* 0x000fe400078e0a12 */
[----:B------:R-:W-:Y:S02]  /*5400*/  IMAD.MOV.U32 R2, RZ, RZ, R4 ;  /* 0x000000ffff027224 */ /* 0x000fe400078e0004 */
[----:B------:R-:W-:Y:S02]  /*5410*/  IMAD.MOV R20, RZ, RZ, -R20 ;  /* 0x000000ffff147224 */ /* 0x000fe400078e0a14 */
[----:B------:R-:W-:Y:S02]  /*5420*/  @!P5 IMAD.IADD R7, R7, 0x1, -R21 ;  /* 0x000000010707d824 */ /* 0x000fe400078e0a15 */
[----:B------:R-:W-:-:S02]  /*5430*/  IMAD R16, R21, R18, R16 ;  /* 0x0000001215107224 */ /* 0x000fc400078e0210 */
[----:B------:R-:W-:Y:S01]  /*5440*/  @!P3 IMAD.MOV R2, RZ, RZ, -R2 ;  /* 0x000000ffff02b224 */ /* 0x000fe200078e0a02 */
[C---:B------:R-:W-:Y:S01]  /*5450*/  ISETP.GT.U32.AND P3, PT, R21.reuse, R8, PT ;  /* 0x000000081500720c */ /* 0x040fe20003f64070 */
[C---:B------:R-:W-:Y:S01]  /*5460*/  IMAD R17, R21.reuse, R20, R17 ;  /* 0x0000001415117224 */ /* 0x040fe200078e0211 */
[----:B------:R-:W-:Y:S01]  /*5470*/  ISETP.GT.U32.AND P5, PT, R21, R7, PT ;  /* 0x000000071500720c */ /* 0x000fe20003fa4070 */
[----:B------:R-:W-:Y:S01]  /*5480*/  VIADD R15, R22, 0x144 ;  /* 0x00000144160f7836 */ /* 0x000fe20000000000 */
[----:B------:R1:W-:Y:S01]  /*5490*/  STL [R1+0x394], R2 ;  /* 0x0003940201007387 */ /* 0x0003e20000100800 */
[--C-:B------:R-:W-:Y:S01]  /*54a0*/  @!P4 IMAD.IADD R5, R5, 0x1, -R21.reuse ;  /* 0x000000010505c824 */ /* 0x100fe200078e0a15 */
[C---:B------:R-:W-:Y:S01]  /*54b0*/  ISETP.GT.U32.AND P4, PT, R21.reuse, R16, PT ;  /* 0x000000101500720c */ /* 0x040fe20003f84070 */
[----:B------:R-:W-:Y:S01]  /*54c0*/  @!P2 IMAD.IADD R6, R6, 0x1, -R21 ;  /* 0x000000010606a824 */ /* 0x000fe200078e0a15 */
[----:B------:R-:W-:Y:S01]  /*54d0*/  ISETP.GT.U32.AND P2, PT, R21, R17, PT ;  /* 0x000000111500720c */ /* 0x000fe20003f44070 */
[----:B0-----:R-:W-:Y:S01]  /*54e0*/  IMAD.MOV.U32 R11, RZ, RZ, R5 ;  /* 0x000000ffff0b7224 */ /* 0x001fe200078e0005 */
[----:B------:R-:W-:Y:S01]  /*54f0*/  IABS R19, R15 ;  /* 0x0000000f00137213 */ /* 0x000fe20000000000 */
[----:B------:R-:W-:-:S02]  /*5500*/  @!P6 IMAD.MOV R6, RZ, RZ, -R6 ;  /* 0x000000ffff06e224 */ /* 0x000fc400078e0a06 */
[----:B------:R-:W-:Y:S01]  /*5510*/  @!P3 IMAD.IADD R8, R8, 0x1, -R21 ;  /* 0x000000010808b824 */ /* 0x000fe200078e0a15 */
[----:B------:R-:W-:Y:S01]  /*5520*/  ISETP.GE.AND P3, PT, R12, RZ, PT ;  /* 0x000000ff0c00720c */ /* 0x000fe20003f66270 */
[----:B------:R-:W-:-:S04]  /*5530*/  IMAD.HI.U32 R3, R0, R19, RZ ;  /* 0x0000001300037227 */ /* 0x000fc800078e00ff */
[----:B-1----:R-:W-:Y:S02]  /*5540*/  VIADD R2, R22, 0x142 ;  /* 0x0000014216027836 */ /* 0x002fe40000000000 */
[----:B------:R-:W-:Y:S01]  /*5550*/  @!P5 IMAD.IADD R7, R7, 0x1, -R21 ;  /* 0x000000010707d824 */ /* 0x000fe200078e0a15 */
[----:B------:R-:W-:Y:S01]  /*5560*/  ISETP.GE.AND P5, PT, R9, RZ, PT ;  /* 0x000000ff0900720c */ /* 0x000fe20003fa6270 */
[----:B------:R-:W-:Y:S01]  /*5570*/  IMAD.MOV R3, RZ, RZ, -R3 ;  /* 0x000000ffff037224 */ /* 0x000fe200078e0a03 */
[----:B------:R-:W-:Y:S01]  /*5580*/  IABS R9, R2 ;  /* 0x0000000200097213 */ /* 0x000fe20000000000 */
[--C-:B------:R-:W-:Y:S01]  /*5590*/  @!P4 IMAD.IADD R16, R16, 0x1, -R21.reuse ;  /* 0x000000011010c824 */ /* 0x100fe200078e0a15 */
[----:B------:R-:W-:Y:S01]  /*55a0*/  ISETP.GT.U32.AND P4, PT, R21, R8, PT ;  /* 0x000000081500720c */ /* 0x000fe20003f84070 */
[----:B------:R-:W-:Y:S02]  /*55b0*/  @!P2 IMAD.IADD R17, R17, 0x1, -R21 ;  /* 0x000000011111a824 */ /* 0x000fe400078e0a15 */
[----:B------:R-:W-:-:S02]  /*55c0*/  IMAD R19, R21, R3, R19 ;  /* 0x0000000315137224 */ /* 0x000fc400078e0213 */
        /* <DEDUP_REMOVED lines=50> */
[----:B------:R0:W-:Y:S01]  /*58f0*/  STL [R1+0x38c], R11 ;  /* 0x00038c0b01007387 */ /* 0x0001e20000100800 */
[----:B------:R-:W-:Y:S01]  /*5900*/  IMAD.MOV R12, RZ, RZ, -R8 ;  /* 0x000000ffff0c7224 */ /* 0x000fe200078e0a08 */
[----:B------:R-:W-:Y:S01]  /*5910*/  IABS R14, R13 ;  /* 0x0000000d000e7213 */ /* 0x000fe20000000000 */
[----:B------:R-:W-:Y:S02]  /*5920*/  @!P3 IMAD.IADD R9, R9, 0x1, -R21 ;  /* 0x000000010909b824 */ /* 0x000fe400078e0a15 */
[----:B------:R-:W-:Y:S02]  /*5930*/  IMAD R5, R21, R12, R7 ;  /* 0x0000000c15057224 */ /* 0x000fe400078e0207 */
[----:B------:R-:W-:-:S03]  /*5940*/  IMAD.HI.U32 R8, R0, R6, RZ ;  /* 0x0000000600087227 */ /* 0x000fc600078e00ff */
[C---:B------:R-:W-:Y:S01]  /*5950*/  ISETP.GT.U32.AND P3, PT, R21.reuse, R5, PT ;  /* 0x000000051500720c */ /* 0x040fe20003f64070 */
[----:B------:R-:W-:Y:S02]  /*5960*/  @!P6 IMAD.IADD R2, R2, 0x1, -R21 ;  /* 0x000000010202e824 */ /* 0x000fe400078e0a15 */
[----:B------:R-:W-:Y:S02]  /*5970*/  VIADD R3, R22, 0x13a ;  /* 0x0000013a16037836 */ /* 0x000fe40000000000 */
[----:B------:R-:W-:Y:S01]  /*5980*/  IMAD.MOV R8, RZ, RZ, -R8 ;  /* 0x000000ffff087224 */ /* 0x000fe200078e0a08 */
[C---:B------:R-:W-:Y:S01]  /*5990*/  ISETP.GT.U32.AND P6, PT, R21.reuse, R2, PT ;  /* 0x000000021500720c */ /* 0x040fe20003fc4070 */
[----:B0-----:R-:W-:Y:S01]  /*59a0*/  IMAD.MOV.U32 R11, RZ, RZ, R9 ;  /* 0x000000ffff0b7224 */ /* 0x001fe200078e0009 */
[----:B------:R-:W-:Y:S01]  /*59b0*/  IABS R4, R3 ;  /* 0x0000000300047213 */ /* 0x000fe20000000000 */
[----:B------:R-:W-:Y:S02]  /*59c0*/  IMAD R6, R21, R8, R6 ;  /* 0x0000000815067224 */ /* 0x000fe400078e0206 */
[----:B------:R-:W-:-:S02]  /*59d0*/  @!P2 IMAD.MOV R11, RZ, RZ, -R11 ;  /* 0x000000ffff0ba224 */ /* 0x000fc400078e0a0b */
[--C-:B------:R-:W-:Y:S02]  /*59e0*/  @!P3 IMAD.IADD R5, R5, 0x1, -R21.reuse ;  /* 0x000000010505b824 */ /* 0x100fe400078e0a15 */
[----:B------:R-:W-:Y:S01]  /*59f0*/  IMAD.HI.U32 R7, R0, R4, RZ ;  /* 0x0000000400077227 */ /* 0x000fe200078e00ff */
[----:B------:R0:W-:Y:S02]  /*5a00*/  STL [R1+0x388], R11 ;  /* 0x0003880b01007387 */ /* 0x0001e40000100800 */
[C---:B------:R-:W-:Y:S01]  /*5a10*/  ISETP.GT.U32.AND P2, PT, R21.reuse, R5, PT ;  /* 0x000000051500720c */ /* 0x040fe20003f44070 */
[----:B------:R-:W-:Y:S01]  /*5a20*/  @!P6 IMAD.IADD R2, R2, 0x1, -R21 ;  /* 0x000000010202e824 */ /* 0x000fe200078e0a15 */
[----:B------:R-:W-:Y:S01]  /*5a30*/  ISETP.GT.U32.AND P6, PT, R21, R6, PT ;  /* 0x000000061500720c */ /* 0x000fe20003fc4070 */
[----:B------:R-:W-:-:S04]  /*5a40*/  IMAD.HI.U32 R9, R0, R14, RZ ;  /* 0x0000000e00097227 */ /* 0x000fc800078e00ff */
[----:B------:R-:W-:Y:S02]  /*5a50*/  IMAD.MOV R7, RZ, RZ, -R7 ;  /* 0x000000ffff077224 */ /* 0x000fe400078e0a07 */
[----:B------:R-:W-:Y:S02]  /*5a60*/  IMAD.MOV R9, RZ, RZ, -R9 ;  /* 0x000000ffff097224 */ /* 0x000fe400078e0a09 */
[C---:B------:R-:W-:Y:S02]  /*5a70*/  IMAD R4, R21.reuse, R7, R4 ;  /* 0x0000000715047224 */ /* 0x040fe400078e0204 */
[----:B------:R-:W-:Y:S02]  /*5a80*/  VIADD R8, R22, 0x136 ;  /* 0x0000013616087836 */ /* 0x000fe40000000000 */
[C---:B------:R-:W-:Y:S01]  /*5a90*/  IMAD R9, R21.reuse, R9, R14 ;  /* 0x0000000915097224 */ /* 0x040fe200078e020e */
[----:B------:R-:W-:Y:S01]  /*5aa0*/  ISETP.GT.U32.AND P3, PT, R21, R4, PT ;  /* 0x000000041500720c */ /* 0x000fe20003f64070 */
[--C-:B------:R-:W-:Y:S01]  /*5ab0*/  @!P6 IMAD.IADD R6, R6, 0x1, -R21.reuse ;  /* 0x000000010606e824 */ /* 0x100fe200078e0a15 */
[----:B------:R-:W-:Y:S01]  /*5ac0*/  IABS R15, R8 ;  /* 0x00000008000f7213 */ /* 0x000fe20000000000 */
[----:B------:R-:W-:Y:S01]  /*5ad0*/  @!P2 IMAD.IADD R5, R5, 0x1, -R21 ;  /* 0x000000010505a824 */ /* 0x000fe200078e0a15 */
[C---:B------:R-:W-:Y:S01]  /*5ae0*/  ISETP.GT.U32.AND P2, PT, R21.reuse, R9, PT ;  /* 0x000000091500720c */ /* 0x040fe20003f44070 */
[----:B0-----:R-:W-:Y:S01]  /*5af0*/  IMAD.MOV.U32 R11, RZ, RZ, R2 ;  /* 0x000000ffff0b7224 */ /* 0x001fe200078e0002 */
[----:B------:R-:W-:Y:S01]  /*5b00*/  ISETP.GT.U32.AND P6, PT, R21, R6, PT ;  /* 0x000000061500720c */ /* 0x000fe20003fc4070 */
[----:B------:R-:W-:-:S04]  /*5b10*/  IMAD.HI.U32 R2, R0, R15, RZ ;  /* 0x0000000f00027227 */ /* 0x000fc800078e00ff */
[----:B------:R-:W-:Y:S02]  /*5b20*/  VIADD R12, R22, 0x134 ;  /* 0x00000134160c7836 */ /* 0x000fe40000000000 */
[----:B------:R-:W-:Y:S02]  /*5b30*/  IMAD.MOV R2, RZ, RZ, -R2 ;  /* 0x000000ffff027224 */ /* 0x000fe400078e0a02 */
[----:B------:R-:W-:Y:S01]  /*5b40*/  @!P5 IMAD.MOV R11, RZ, RZ, -R11 ;  /* 0x000000ffff0bd224 */ /* 0x000fe200078e0a0b */
[----:B------:R-:W-:Y:S01]  /*5b50*/  IABS R7, R12 ;  /* 0x0000000c00077213 */ /* 0x000fe20000000000 */
[----:B------:R-:W-:Y:S01]  /*5b60*/  @!P3 IMAD.IADD R4, R4, 0x1, -R21 ;  /* 0x000000010404b824 */ /* 0x000fe200078e0a15 */
[----:B------:R-:W-:Y:S01]  /*5b70*/  ISETP.GE.AND P5, PT, R3, RZ, PT ;  /* 0x000000ff0300720c */ /* 0x000fe20003fa6270 */
[----:B------:R-:W-:Y:S01]  /*5b80*/  IMAD R15, R21, R2, R15 ;  /* 0x00000002150f7224 */ /* 0x000fe200078e020f */
[----:B------:R0:W-:Y:S01]  /*5b90*/  STL [R1+0x3ac], R11 ;  /* 0x0003ac0b01007387 */ /* 0x0001e20000100800 */
[----:B------:R-:W-:Y:S01]  /*5ba0*/  @!P2 IMAD.IADD R9, R9, 0x1, -R21 ;  /* 0x000000010909a824 */ /* 0x000fe200078e0a15 */
[----:B------:R-:W-:Y:S01]  /*5bb0*/  ISETP.GT.U32.AND P3, PT, R21, R4, PT ;  /* 0x000000041500720c */ /* 0x000fe20003f64070 */
[----:B------:R-:W-:-:S03]  /*5bc0*/  IMAD.HI.U32 R3, R0, R7, RZ ;  /* 0x0000000700037227 */ /* 0x000fc600078e00ff */
[C---:B------:R-:W-:Y:S01]  /*5bd0*/  ISETP.GT.U32.AND P2, PT, R21.reuse, R9, PT ;  /* 0x000000091500720c */ /* 0x040fe20003f44070 */
[----:B------:R-:W-:Y:S02]  /*5be0*/  VIADD R2, R22, 0x132 ;  /* 0x0000013216027836 */ /* 0x000fe40000000000 */
[----:B------:R-:W-:Y:S01]  /*5bf0*/  @!P6 IMAD.IADD R6, R6, 0x1, -R21 ;  /* 0x000000010606e824 */ /* 0x000fe200078e0a15 */
[----:B------:R-:W-:Y:S01]  /*5c00*/  ISETP.GT.U32.AND P6, PT, R21, R15, PT ;  /* 0x0000000f1500720c */ /* 0x000fe20003fc4070 */
[----:B0-----:R-:W-:Y:S01]  /*5c10*/  IMAD.MOV.U32 R11, RZ, RZ, R5 ;  /* 0x000000ffff0b7224 */ /* 0x001fe200078e0005 */
[----:B------:R-:W-:Y:S01]  /*5c20*/  IABS R5, R2 ;  /* 0x0000000200057213 */ /* 0x000fe20000000000 */
[----:B------:R-:W-:Y:S02]  /*5c30*/  IMAD.MOV R3, RZ, RZ, -R3 ;  /* 0x000000ffff037224 */ /* 0x000fe400078e0a03 */
[----:B------:R-:W-:Y:S01]  /*5c40*/  @!P4 IMAD.MOV R11, RZ, RZ, -R11 ;  /* 0x000000ffff0bc224 */ /* 0x000fe200078e0a0b */
[----:B------:R-:W-:Y:S01]  /*5c50*/  ISETP.GE.AND P4, PT, R13, RZ, PT ;  /* 0x000000ff0d00720c */ /* 0x000fe20003f86270 */
[----:B------:R-:W-:-:S02]  /*5c60*/  IMAD R7, R21, R3, R7 ;  /* 0x0000000315077224 */ /* 0x000fc400078e0207 */
[--C-:B------:R-:W-:Y:S01]  /*5c70*/  @!P3 IMAD.IADD R4, R4, 0x1, -R21.reuse ;  /* 0x000000010404b824 */ /* 0x100fe200078e0a15 */
[----:B------:R0:W-:Y:S01]  /*5c80*/  STL [R1+0x384], R11 ;  /* 0x0003840b01007387 */ /* 0x0001e20000100800 */
[--C-:B------:R-:W-:Y:S01]  /*5c90*/  @!P2 IMAD.IADD R9, R9, 0x1, -R21.reuse ;  /* 0x000000010909a824 */ /* 0x100fe200078e0a15 */
[----:B------:R-:W-:Y:S01]  /*5ca0*/  ISETP.GT.U32.AND P3, PT, R21, R7, PT ;  /* 0x000000071500720c */ /* 0x000fe20003f64070 */
[----:B------:R-:W-:Y:S01]  /*5cb0*/  @!P6 IMAD.IADD R15, R15, 0x1, -R21 ;  /* 0x000000010f0fe824 */ /* 0x000fe200078e0a15 */
[----:B------:R-:W-:Y:S01]  /*5cc0*/  ISETP.GE.AND P2, PT, R2, RZ, PT ;  /* 0x000000ff0200720c */ /* 0x000fe20003f46270 */
[C---:B------:R-:W-:Y:S02]  /*5cd0*/  VIADD R3, R22.reuse, 0x130 ;  /* 0x0000013016037836 */ /* 0x040fe40000000000 */
[C---:B------:R-:W-:Y:S01]  /*5ce0*/  VIADD R19, R22.reuse, 0x126 ;  /* 0x0000012616137836 */ /* 0x040fe20000000000 */
[----:B------:R-:W-:Y:S01]  /*5cf0*/  ISETP.GT.U32.AND P6, PT, R21, R15, PT ;  /* 0x0000000f1500720c */ /* 0x000fe20003fc4070 */
[----:B------:R-:W-:-:S02]  /*5d00*/  VIADD R18, R22, 0x122 ;  /* 0x0000012216127836 */ /* 0x000fc40000000000 */
[----:B0-----:R-:W-:Y:S01]  /*5d10*/  IMAD.MOV.U32 R11, RZ, RZ, R6 ;  /* 0x000000ffff0b7224 */ /* 0x001fe200078e0006 */
[----:B------:R-:W-:Y:S01]  /*5d20*/  IABS R13, R19 ;  /* 0x00000013000d7213 */ /* 0x000fe20000000000 */
[----:B------:R-:W-:-:S04]  /*5d30*/  IMAD.HI.U32 R6, R0, R5, RZ ;  /* 0x0000000500067227 */ /* 0x000fc800078e00ff */
[----:B------:R-:W-:Y:S02]  /*5d40*/  IMAD.MOV R6, RZ, RZ, -R6 ;  /* 0x000000ffff067224 */ /* 0x000fe400078e0a06 */
[----:B------:R-:W-:Y:S01]  /*5d50*/  @!P1 IMAD.MOV R11, RZ, RZ, -R11 ;  /* 0x000000ffff0b9224 */ /* 0x000fe200078e0a0b */
[----:B------:R-:W-:Y:S01]  /*5d60*/  ISETP.GE.AND P1, PT, R8, RZ, PT ;  /* 0x000000ff0800720c */ /* 0x000fe20003f26270 */
[----:B------:R-:W-:Y:S02]  /*5d70*/  IMAD R5, R21, R6, R5 ;  /* 0x0000000615057224 */ /* 0x000fe400078e0205 */
[----:B------:R-:W-:Y:S01]  /*5d80*/  IMAD.MOV.U32 R8, RZ, RZ, R9 ;  /* 0x000000ffff087224 */ /* 0x000fe200078e0009 */
[----:B------:R0:W-:Y:S01]  /*5d90*/  STL [R1+0x380], R11 ;  /* 0x0003800b01007387 */ /* 0x0001e20000100800 */
[--C-:B------:R-:W-:Y:S02]  /*5da0*/  @!P3 IMAD.IADD R7, R7, 0x1, -R21.reuse ;  /* 0x000000010707b824 */ /* 0x100fe400078e0a15 */
[----:B------:R-:W-:Y:S01]  /*5db0*/  @!P4 IMAD.MOV R8, RZ, RZ, -R8 ;  /* 0x000000ffff08c224 */ /* 0x000fe200078e0a08 */
[----:B------:R-:W-:Y:S01]  /*5dc0*/  ISETP.GT.U32.AND P4, PT, R21, R5, PT ;  /* 0x000000051500720c */ /* 0x000fe20003f84070 */
[----:B------:R-:W-:Y:S01]  /*5dd0*/  @!P6 IMAD.IADD R15, R15, 0x1, -R21 ;  /* 0x000000010f0fe824 */ /* 0x000fe200078e0a15 */
[----:B------:R-:W-:Y:S01]  /*5de0*/  ISETP.GT.U32.AND P3, PT, R21, R7, PT ;  /* 0x000000071500720c */ /* 0x000fe20003f64070 */
[C---:B------:R-:W-:Y:S01]  /*5df0*/  VIADD R6, R22.reuse, 0x12e ;  /* 0x0000012e16067836 */ /* 0x040fe20000000000 */
[----:B------:R-:W-:Y:S01]  /*5e00*/  ISETP.GE.AND P6, PT, R3, RZ, PT ;  /* 0x000000ff0300720c */ /* 0x000fe20003fc6270 */
[----:B------:R-:W-:-:S02]  /*5e10*/  VIADD R14, R22, 0x120 ;  /* 0x00000120160e7836 */ /* 0x000fc40000000000 */
[----:B0-----:R-:W-:Y:S01]  /*5e20*/  IMAD.MOV.U32 R11, RZ, RZ, R4 ;  /* 0x000000ffff0b7224 */ /* 0x001fe200078e0004 */
[----:B------:R-:W-:Y:S01]  /*5e30*/  IABS R4, R3 ;  /* 0x0000000300047213 */ /* 0x000fe20000000000 */
[----:B------:R-:W-:Y:S01]  /*5e40*/  VIADD R3, R22, 0x12a ;  /* 0x0000012a16037836 */ /* 0x000fe20000000000 */
[----:B------:R-:W-:Y:S01]  /*5e50*/  IABS R9, R6 ;  /* 0x0000000600097213 */ /* 0x000fe20000000000 */
[----:B------:R-:W-:Y:S01]  /*5e60*/  @!P5 IMAD.MOV R11, RZ, RZ, -R11 ;  /* 0x000000ffff0bd224 */ /* 0x000fe200078e0a0b */
[----:B------:R-:W-:Y:S01]  /*5e70*/  ISETP.GE.AND P5, PT, R12, RZ, PT ;  /* 0x000000ff0c00720c */ /* 0x000fe20003fa6270 */
[----:B------:R-:W-:Y:S01]  /*5e80*/  IMAD.HI.U32 R2, R0, R4, RZ ;  /* 0x0000000400027227 */ /* 0x000fe200078e00ff */
[----:B------:R-:W-:Y:S02]  /*5e90*/  IABS R17, R14 ;  /* 0x0000000e00117213 */ /* 0x000fe40000000000 */
[----:B------:R0:W-:Y:S01]  /*5ea0*/  STL [R1+0x37c], R11 ;  /* 0x00037c0b01007387 */ /* 0x0001e20000100800 */
[----:B------:R-:W-:-:S02]  /*5eb0*/  IMAD.MOV R2, RZ, RZ, -R2 ;  /* 0x000000ffff027224 */ /* 0x000fc400078e0a02 */
[--C-:B------:R-:W-:Y:S01]  /*5ec0*/  @!P4 IMAD.IADD R5, R5, 0x1, -R21.reuse ;  /* 0x000000010505c824 */ /* 0x100fe200078e0a15 */
[----:B------:R1:W-:Y:S01]  /*5ed0*/  STL [R1+0x378], R8 ;  /* 0x0003780801007387 */ /* 0x0003e20000100800 */
[----:B------:R-:W-:Y:S01]  /*5ee0*/  IMAD R2, R21, R2, R4 ;  /* 0x0000000215027224 */ /* 0x000fe200078e0204 */
[----:B------:R-:W-:Y:S01]  /*5ef0*/  ISETP.GE.AND P4, PT, R6, RZ, PT ;  /* 0x000000ff0600720c */ /* 0x000fe20003f86270 */
[----:B------:R-:W-:Y:S01]  /*5f00*/  @!P3 IMAD.IADD R7, R7, 0x1, -R21 ;  /* 0x000000010707b824 */ /* 0x000fe200078e0a15 */
[----:B------:R-:W-:Y:S01]  /*5f10*/  IABS R4, R3 ;  /* 0x0000000300047213 */ /* 0x000fe20000000000 */
[----:B------:R-:W-:Y:S01]  /*5f20*/  IMAD.HI.U32 R6, R0, R9, RZ ;  /* 0x0000000900067227 */ /* 0x000fe200078e00ff */
[----:B------:R-:W-:-:S03]  /*5f30*/  ISETP.GT.U32.AND P3, PT, R21, R2, PT ;  /* 0x000000021500720c */ /* 0x000fc60003f64070 */
[----:B0-----:R-:W-:Y:S02]  /*5f40*/  IMAD.MOV.U32 R11, RZ, RZ, R15 ;  /* 0x000000ffff0b7224 */ /* 0x001fe400078e000f */
[----:B------:R-:W-:Y:S02]  /*5f50*/  IMAD.MOV R6, RZ, RZ, -R6 ;  /* 0x000000ffff067224 */ /* 0x000fe400078e0a06 */
[----:B------:R-:W-:Y:S01]  /*5f60*/  @!P1 IMAD.MOV R11, RZ, RZ, -R11 ;  /* 0x000000ffff0b9224 */ /* 0x000fe200078e0a0b */
[C---:B------:R-:W-:Y:S01]  /*5f70*/  ISETP.GT.U32.AND P1, PT, R21.reuse, R5, PT ;  /* 0x000000051500720c */ /* 0x040fe20003f24070 */
[----:B------:R-:W-:Y:S02]  /*5f80*/  IMAD R6, R21, R6, R9 ;  /* 0x0000000615067224 */ /* 0x000fe400078e0209 */
[----:B-1----:R-:W-:Y:S01]  /*5f90*/  VIADD R8, R22, 0x12c ;  /* 0x0000012c16087836 */ /* 0x002fe20000000000 */
[----:B------:R0:W-:Y:S01]  /*5fa0*/  STL [R1+0x374], R11 ;  /* 0x0003740b01007387 */ /* 0x0001e20000100800 */
[----:B------:R-:W-:-:S02]  /*5fb0*/  @!P3 IMAD.IADD R2, R2, 0x1, -R21 ;  /* 0x000000010202b824 */ /* 0x000fc400078e0a15 */
[C---:B------:R-:W-:Y:S01]  /*5fc0*/  VIADD R15, R22.reuse, 0x124 ;  /* 0x00000124160f7836 */ /* 0x040fe20000000000 */
[----:B------:R-:W-:Y:S01]  /*5fd0*/  IABS R12, R8 ;  /* 0x00000008000c7213 */ /* 0x000fe20000000000 */
[----:B------:R-:W-:Y:S01]  /*5fe0*/  VIADD R16, R22, 0x11c ;  /* 0x0000011c16107836 */ /* 0x000fe20000000000 */
[----:B------:R-:W-:Y:S02]  /*5ff0*/  ISETP.GT.U32.AND P3, PT, R21, R2, PT ;  /* 0x000000021500720c */ /* 0x000fe40003f64070 */
[----:B------:R-:W-:Y:S01]  /*6000*/  IABS R9, R15 ;  /* 0x0000000f00097213 */ /* 0x000fe20000000000 */
[----:B------:R-:W-:Y:S01]  /*6010*/  @!P1 IMAD.IADD R5, R5, 0x1, -R21 ;  /* 0x0000000105059824 */ /* 0x000fe200078e0a15 */
[----:B------:R-:W-:Y:S01]  /*6020*/  ISETP.GE.AND P1, PT, R3, RZ, PT ;  /* 0x000000ff0300720c */ /* 0x000fe20003f26270 */
[----:B0-----:R-:W-:Y:S02]  /*6030*/  IMAD.MOV.U32 R11, RZ, RZ, R7 ;  /* 0x000000ffff0b7224 */ /* 0x001fe400078e0007 */
[----:B------:R-:W-:-:S04]  /*6040*/  IMAD.HI.U32 R20, R0, R12, RZ ;  /* 0x0000000c00147227 */ /* 0x000fc800078e00ff */
[----:B------:R-:W-:Y:S01]  /*6050*/  @!P5 IMAD.MOV R11, RZ, RZ, -R11 ;  /* 0x000000ffff0bd224 */ /* 0x000fe200078e0a0b */
[----:B------:R-:W-:Y:S01]  /*6060*/  ISETP.GE.AND P5, PT, R8, RZ, PT ;  /* 0x000000ff0800720c */ /* 0x000fe20003fa6270 */
[----:B------:R-:W-:Y:S02]  /*6070*/  IMAD.MOV R20, RZ, RZ, -R20 ;  /* 0x000000ffff147224 */ /* 0x000fe400078e0a14 */
[----:B------:R-:W-:Y:S01]  /*6080*/  @!P3 IMAD.IADD R2, R2, 0x1, -R21 ;  /* 0x000000010202b824 */ /* 0x000fe200078e0a15 */
[----:B------:R0:W-:Y:S01]  /*6090*/  STL [R1+0x370], R11 ;  /* 0x0003700b01007387 */ /* 0x0001e20000100800 */
[----:B------:R-:W-:Y:S02]  /*60a0*/  IMAD R20, R21, R20, R12 ;  /* 0x0000001415147224 */ /* 0x000fe400078e020c */
[----:B------:R-:W-:-:S04]  /*60b0*/  IMAD.HI.U32 R7, R0, R4, RZ ;  /* 0x0000000400077227 */ /* 0x000fc800078e00ff */
[----:B------:R-:W-:Y:S02]  /*60c0*/  IMAD.MOV R7, RZ, RZ, -R7 ;  /* 0x000000ffff077224 */ /* 0x000fe400078e0a07 */
[----:B------:R-:W-:Y:S02]  /*60d0*/  VIADD R3, R22, 0x128 ;  /* 0x0000012816037836 */ /* 0x000fe40000000000 */
[----:B0-----:R-:W-:Y:S02]  /*60e0*/  IMAD.MOV.U32 R11, RZ, RZ, R5 ;  /* 0x000000ffff0b7224 */ /* 0x001fe400078e0005 */
[----:B------:R-:W-:Y:S01]  /*60f0*/  IMAD.MOV.U32 R5, RZ, RZ, R2 ;  /* 0x000000ffff057224 */ /* 0x000fe200078e0002 */
[----:B------:R-:W-:Y:S01]  /*6100*/  ISETP.GE.AND P3, PT, R3, RZ, PT ;  /* 0x000000ff0300720c */ /* 0x000fe20003f66270 */
[----:B------:R-:W-:Y:S01]  /*6110*/  @!P2 IMAD.MOV R11, RZ, RZ, -R11 ;  /* 0x000000ffff0ba224 */ /* 0x000fe200078e0a0b */
[C---:B------:R-:W-:Y:S01]  /*6120*/  ISETP.GT.U32.AND P2, PT, R21.reuse, R6, PT ;  /* 0x000000061500720c */ /* 0x040fe20003f44070 */
[----:B------:R-:W-:Y:S01]  /*6130*/  @!P6 IMAD.MOV R5, RZ, RZ, -R5 ;  /* 0x000000ffff05e224 */ /* 0x000fe200078e0a05 */
[C---:B------:R-:W-:Y:S01]  /*6140*/  ISETP.GT.U32.AND P6, PT, R21.reuse, R20, PT ;  /* 0x000000141500720c */ /* 0x040fe20003fc4070 */
[----:B------:R-:W-:Y:S01]  /*6150*/  IMAD R4, R21, R7, R4 ;  /* 0x0000000715047224 */ /* 0x000fe200078e0204 */
[----:B------:R-:W-:Y:S01]  /*6160*/  IABS R3, R3 ;  /* 0x0000000300037213 */ /* 0x000fe20000000000 */
[----:B------:R-:W-:Y:S01]  /*6170*/  STL [R1+0x360], R11 ;  /* 0x0003600b01007387 */ /* 0x000fe20000100800 */
[----:B------:R-:W-:Y:S01]  /*6180*/  IABS R7, R18 ;  /* 0x0000001200077213 */ /* 0x000fe20000000000 */
[----:B------:R-:W-:-:S02]  /*6190*/  IMAD.HI.U32 R12, R0, R13, RZ ;  /* 0x0000000d000c7227 */ /* 0x000fc400078e00ff */
[----:B------:R0:W-:Y:S02]  /*61a0*/  STL [R1+0x35c], R5 ;  /* 0x00035c0501007387 */ /* 0x0001e40000100800 */
[----:B------:R-:W-:-:S04]  /*61b0*/  IMAD.HI.U32 R2, R0, R3, RZ ;  /* 0x0000000300027227 */ /* 0x000fc800078e00ff */
[--C-:B------:R-:W-:Y:S02]  /*61c0*/  @!P2 IMAD.IADD R6, R6, 0x1, -R21.reuse ;  /* 0x000000010606a824 */ /* 0x100fe400078e0a15 */
[----:B------:R-:W-:Y:S02]  /*61d0*/  @!P6 IMAD.IADD R20, R20, 0x1, -R21 ;  /* 0x000000011414e824 */ /* 0x000fe400078e0a15 */
[----:B------:R-:W-:Y:S01]  /*61e0*/  IMAD.MOV R2, RZ, RZ, -R2 ;  /* 0x000000ffff027224 */ /* 0x000fe200078e0a02 */
[C---:B------:R-:W-:Y:S01]  /*61f0*/  ISETP.GT.U32.AND P2, PT, R21.reuse, R6, PT ;  /* 0x000000061500720c */ /* 0x040fe20003f44070 */
[----:B0-----:R-:W-:Y:S01]  /*6200*/  IMAD.HI.U32 R5, R0, R7, RZ ;  /* 0x0000000700057227 */ /* 0x001fe200078e00ff */
[----:B------:R-:W-:-:S03]  /*6210*/  ISETP.GT.U32.AND P6, PT, R21, R20, PT ;  /* 0x000000141500720c */ /* 0x000fc60003fc4070 */
[----:B------:R-:W-:Y:S02]  /*6220*/  IMAD R3, R21, R2, R3 ;  /* 0x0000000215037224 */ /* 0x000fe400078e0203 */
[----:B------:R-:W-:-:S04]  /*6230*/  IMAD.HI.U32 R2, R0, R17, RZ ;  /* 0x0000001100027227 */ /* 0x000fc800078e00ff */
[----:B------:R-:W-:Y:S02]  /*6240*/  IMAD.MOV R12, RZ, RZ, -R12 ;  /* 0x000000ffff0c7224 */ /* 0x000fe400078e0a0c */
[--C-:B------:R-:W-:Y:S01]  /*6250*/  @!P2 IMAD.IADD R6, R6, 0x1, -R21.reuse ;  /* 0x000000010606a824 */ /* 0x100fe200078e0a15 */
[C---:B------:R-:W-:Y:S01]  /*6260*/  ISETP.GT.U32.AND P2, PT, R21.reuse, R4, PT ;  /* 0x000000041500720c */ /* 0x040fe20003f44070 */
[----:B------:R-:W-:Y:S01]  /*6270*/  @!P6 IMAD.IADD R20, R20, 0x1, -R21 ;  /* 0x000000011414e824 */ /* 0x000fe200078e0a15 */
[C---:B------:R-:W-:Y:S01]  /*6280*/  ISETP.GT.U32.AND P6, PT, R21.reuse, R3, PT ;  /* 0x000000031500720c */ /* 0x040fe20003fc4070 */
[----:B------:R-:W-:Y:S02]  /*6290*/  IMAD.MOV R5, RZ, RZ, -R5 ;  /* 0x000000ffff057224 */ /* 0x000fe400078e0a05 */
[----:B------:R-:W-:Y:S01]  /*62a0*/  IMAD R13, R21, R12, R13 ;  /* 0x0000000c150d7224 */ /* 0x000fe200078e020d */
[----:B------:R-:W-:Y:S01]  /*62b0*/  IABS R12, R16 ;  /* 0x00000010000c7213 */ /* 0x000fe20000000000 */
[----:B------:R-:W-:-:S02]  /*62c0*/  IMAD.MOV R2, RZ, RZ, -R2 ;  /* 0x000000ffff027224 */ /* 0x000fc400078e0a02 */
[----:B------:R-:W-:Y:S02]  /*62d0*/  IMAD R7, R21, R5, R7 ;  /* 0x0000000515077224 */ /* 0x000fe400078e0207 */
[----:B------:R-:W-:Y:S02]  /*62e0*/  IMAD.MOV.U32 R24, RZ, RZ, R6 ;  /* 0x000000ffff187224 */ /* 0x000fe400078e0006 */
[----:B------:R-:W-:Y:S02]  /*62f0*/  @!P2 IMAD.IADD R4, R4, 0x1, -R21 ;  /* 0x000000010404a824 */ /* 0x000fe400078e0a15 */
[----:B------:R-:W-:-:S03]  /*6300*/  IMAD.HI.U32 R8, R0, R9, RZ ;  /* 0x0000000900087227 */ /* 0x000fc600078e00ff */
[C---:B------:R-:W-:Y:S01]  /*6310*/  ISETP.GT.U32.AND P2, PT, R21.reuse, R4, PT ;  /* 0x000000041500720c */ /* 0x040fe20003f44070 */
[C---:B------:R-:W-:Y:S02]  /*6320*/  IMAD R17, R21.reuse, R2, R17 ;  /* 0x0000000215117224 */ /* 0x040fe400078e0211 */
[----:B------:R-:W-:Y:S01]  /*6330*/  @!P4 IMAD.MOV R24, RZ, RZ, -R24 ;  /* 0x000000ffff18c224 */ /* 0x000fe200078e0a18 */
[----:B------:R-:W-:Y:S01]  /*6340*/  ISETP.GT.U32.AND P4, PT, R21, R13, PT ;  /* 0x0000000d1500720c */ /* 0x000fe20003f84070 */
[----:B------:R-:W-:Y:S02]  /*6350*/  IMAD.MOV R8, RZ, RZ, -R8 ;  /* 0x000000ffff087224 */ /* 0x000fe400078e0a08 */
[----:B------:R-:W-:Y:S01]  /*6360*/  @!P6 IMAD.IADD R3, R3, 0x1, -R21 ;  /* 0x000000010303e824 */ /* 0x000fe200078e0a15 */
[C---:B------:R-:W-:Y:S01]  /*6370*/  ISETP.GT.U32.AND P6, PT, R21.reuse, R17, PT ;  /* 0x000000111500720c */ /* 0x040fe20003fc4070 */
[----:B------:R-:W-:Y:S01]  /*6380*/  IMAD R9, R21, R8, R9 ;  /* 0x0000000815097224 */ /* 0x000fe200078e0209 */
[----:B------:R-:W-:Y:S01]  /*6390*/  STL [R1+0x358], R24 ;  /* 0x0003581801007387 */ /* 0x000fe20000100800 */
[----:B------:R-:W-:-:S02]  /*63a0*/  VIADD R5, R22, 0x11a ;  /* 0x0000011a16057836 */ /* 0x000fc40000000000 */
[--C-:B------:R-:W-:Y:S01]  /*63b0*/  @!P2 IMAD.IADD R4, R4, 0x1, -R21.reuse ;  /* 0x000000010404a824 */ /* 0x100fe200078e0a15 */
[----:B------:R-:W-:Y:S01]  /*63c0*/  ISETP.GT.U32.AND P2, PT, R21, R7, PT ;  /* 0x000000071500720c */ /* 0x000fe20003f44070 */
[----:B------:R-:W-:Y:S01]  /*63d0*/  VIADD R8, R22, 0x11e ;  /* 0x0000011e16087836 */ /* 0x000fe20000000000 */
[----:B------:R-:W-:Y:S01]  /*63e0*/  IABS R23, R5 ;  /* 0x0000000500177213 */ /* 0x000fe20000000000 */
[----:B------:R-:W-:Y:S02]  /*63f0*/  IMAD.MOV.U32 R11, RZ, RZ, R20 ;  /* 0x000000ffff0b7224 */ /* 0x000fe400078e0014 */
[----:B------:R-:W-:Y:S01]  /*6400*/  @!P4 IMAD.IADD R13, R13, 0x1, -R21 ;  /* 0x000000010d0dc824 */ /* 0x000fe200078e0a15 */
[----:B------:R-:W-:Y:S01]  /*6410*/  IABS R2, R8 ;  /* 0x0000000800027213 */ /* 0x000fe20000000000 */
[----:B------:R-:W-:Y:S01]  /*6420*/  @!P5 IMAD.MOV R11, RZ, RZ, -R11 ;  /* 0x000000ffff0bd224 */ /* 0x000fe200078e0a0b */
[C---:B------:R-:W-:Y:S01]  /*6430*/  ISETP.GT.U32.AND P5, PT, R21.reuse, R9, PT ;  /* 0x000000091500720c */ /* 0x040fe20003fa4070 */
[----:B------:R-:W-:Y:S01]  /*6440*/  IMAD.MOV.U32 R6, RZ, RZ, R23 ;  /* 0x000000ffff067224 */ /* 0x000fe200078e0017 */
[----:B------:R-:W-:Y:S01]  /*6450*/  ISETP.GT.U32.AND P4, PT, R21, R3, PT ;  /* 0x000000031500720c */ /* 0x000fe20003f84070 */
[----:B------:R-:W-:Y:S01]  /*6460*/  IMAD.HI.U32 R23, R0, R2, RZ ;  /* 0x0000000200177227 */ /* 0x000fe200078e00ff */
[----:B------:R0:W-:Y:S03]  /*6470*/  STL [R1+0x354], R11 ;  /* 0x0003540b01007387 */ /* 0x0001e60000100800 */
[----:B------:R-:W-:-:S02]  /*6480*/  @!P2 IMAD.IADD R7, R7, 0x1, -R21 ;  /* 0x000000010707a824 */ /* 0x000fc400078e0a15 */
[----:B------:R-:W-:Y:S02]  /*6490*/  @!P6 IMAD.IADD R17, R17, 0x1, -R21 ;  /* 0x000000011111e824 */ /* 0x000fe400078e0a15 */
[----:B------:R-:W-:Y:S01]  /*64a0*/  IMAD.MOV R23, RZ, RZ, -R23 ;  /* 0x000000ffff177224 */ /* 0x000fe200078e0a17 */
[----:B------:R-:W-:Y:S01]  /*64b0*/  ISETP.GT.U32.AND P6, PT, R21, R7, PT ;  /* 0x000000071500720c */ /* 0x000fe20003fc4070 */
[----:B------:R-:W-:-:S04]  /*64c0*/  IMAD.HI.U32 R20, R0, R6, RZ ;  /* 0x0000000600147227 */ /* 0x000fc800078e00ff */
[----:B0-----:R-:W-:Y:S02]  /*64d0*/  IMAD.MOV.U32 R11, RZ, RZ, R4 ;  /* 0x000000ffff0b7224 */ /* 0x001fe400078e0004 */
[C---:B------:R-:W-:Y:S02]  /*64e0*/  IMAD R2, R21.reuse, R23, R2 ;  /* 0x0000001715027224 */ /* 0x040fe400078e0202 */
[----:B------:R-:W-:Y:S02]  /*64f0*/  IMAD.MOV R20, RZ, RZ, -R20 ;  /* 0x000000ffff147224 */ /* 0x000fe400078e0a14 */
[----:B------:R-:W-:Y:S01]  /*6500*/  @!P1 IMAD.MOV R11, RZ, RZ, -R11 ;  /* 0x000000ffff0b9224 */ /* 0x000fe200078e0a0b */
[----:B------:R-:W-:Y:S01]  /*6510*/  ISETP.GT.U32.AND P1, PT, R21, R17, PT ;  /* 0x000000111500720c */ /* 0x000fe20003f24070 */
[--C-:B------:R-:W-:Y:S01]  /*6520*/  @!P5 IMAD.IADD R9, R9, 0x1, -R21.reuse ;  /* 0x000000010909d824 */ /* 0x100fe200078e0a15 */
[C---:B------:R-:W-:Y:S01]  /*6530*/  ISETP.GT.U32.AND P5, PT, R21.reuse, R13, PT ;  /* 0x0000000d1500720c */ /* 0x040fe20003fa4070 */
[----:B------:R-:W-:Y:S01]  /*6540*/  IMAD R6, R21, R20, R6 ;  /* 0x0000001415067224 */ /* 0x000fe200078e0206 */
[----:B------:R0:W-:Y:S01]  /*6550*/  STL [R1+0x350], R11 ;  /* 0x0003500b01007387 */ /* 0x0001e20000100800 */
[--C-:B------:R-:W-:Y:S01]  /*6560*/  @!P4 IMAD.IADD R3, R3, 0x1, -R21.reuse ;  /* 0x000000010303c824 */ /* 0x100fe200078e0a15 */
[----:B------:R-:W-:Y:S01]  /*6570*/  ISETP.GT.U32.AND P4, PT, R21, R2, PT ;  /* 0x000000021500720c */ /* 0x000fe20003f84070 */
[----:B------:R-:W-:Y:S01]  /*6580*/  @!P6 IMAD.IADD R7, R7, 0x1, -R21 ;  /* 0x000000010707e824 */ /* 0x000fe200078e0a15 */
[C---:B------:R-:W-:Y:S01]  /*6590*/  ISETP.GT.U32.AND P2, PT, R21.reuse, R9, PT ;  /* 0x000000091500720c */ /* 0x040fe20003f44070 */
[----:B------:R-:W-:Y:S01]  /*65a0*/  IMAD.HI.U32 R24, R0, R12, RZ ;  /* 0x0000000c00187227 */ /* 0x000fe200078e00ff */
[----:B------:R-:W-:-:S03]  /*65b0*/  ISETP.GT.U32.AND P6, PT, R21, R6, PT ;  /* 0x000000061500720c */ /* 0x000fc60003fc4070 */
[----:B------:R-:W-:Y:S02]  /*65c0*/  IMAD.MOV R24, RZ, RZ, -R24 ;  /* 0x000000ffff187224 */ /* 0x000fe400078e0a18 */
[--C-:B------:R-:W-:Y:S01]  /*65d0*/  @!P1 IMAD.IADD R17, R17, 0x1, -R21.reuse ;  /* 0x0000000111119824 */ /* 0x100fe200078e0a15 */
[----:B------:R-:W-:Y:S01]  /*65e0*/  ISETP.GE.AND P1, PT, R15, RZ, PT ;  /* 0x000000ff0f00720c */ /* 0x000fe20003f26270 */
[----:B------:R-:W-:Y:S02]  /*65f0*/  VIADD R23, R22, 0x118 ;  /* 0x0000011816177836 */ /* 0x000fe40000000000 */
[----:B------:R-:W-:Y:S02]  /*6600*/  IMAD R12, R21, R24, R12 ;  /* 0x00000018150c7224 */ /* 0x000fe400078e020c */
[--C-:B------:R-:W-:Y:S01]  /*6610*/  @!P4 IMAD.IADD R2, R2, 0x1, -R21.reuse ;  /* 0x000000010202c824 */ /* 0x100fe200078e0a15 */
[----:B------:R-:W-:Y:S01]  /*6620*/  IABS R4, R23 ;  /* 0x0000001700047213 */ /* 0x000fe20000000000 */
[--C-:B------:R-:W-:Y:S01]  /*6630*/  @!P2 IMAD.IADD R9, R9, 0x1, -R21.reuse ;  /* 0x000000010909a824 */ /* 0x100fe200078e0a15 */
[----:B------:R-:W-:Y:S01]  /*6640*/  ISETP.GE.AND P2, PT, R19, RZ, PT ;  /* 0x000000ff1300720c */ /* 0x000fe20003f46270 */
[--C-:B------:R-:W-:Y:S01]  /*6650*/  @!P5 IMAD.IADD R13, R13, 0x1, -R21.reuse ;  /* 0x000000010d0dd824 */ /* 0x100fe200078e0a15 */
[C---:B------:R-:W-:Y:S01]  /*6660*/  ISETP.GT.U32.AND P5, PT, R21.reuse, R12, PT ;  /* 0x0000000c1500720c */ /* 0x040fe20003fa4070 */
[----:B------:R-:W-:Y:S01]  /*6670*/  @!P6 IMAD.IADD R6, R6, 0x1, -R21 ;  /* 0x000000010606e824 */ /* 0x000fe200078e0a15 */
[----:B------:R-:W-:Y:S01]  /*6680*/  ISETP.GT.U32.AND P6, PT, R21, R2, PT ;  /* 0x000000021500720c */ /* 0x000fe20003fc4070 */
[----:B0-----:R-:W-:Y:S01]  /*6690*/  IMAD.MOV.U32 R11, RZ, RZ, R9 ;  /* 0x000000ffff0b7224 */ /* 0x001fe200078e0009 */
[----:B------:R-:W-:Y:S01]  /*66a0*/  ISETP.GE.AND P4, PT, R18, RZ, PT ;  /* 0x000000ff1200720c */ /* 0x000fe20003f86270 */
[----:B------:R-:W-:-:S04]  /*66b0*/  IMAD.HI.U32 R19, R0, R4, RZ ;  /* 0x0000000400137227 */ /* 0x000fc800078e00ff */
[----:B------:R-:W-:Y:S02]  /*66c0*/  VIADD R15, R22, 0x116 ;  /* 0x00000116160f7836 */ /* 0x000fe40000000000 */
[----:B------:R-:W-:Y:S01]  /*66d0*/  @!P1 IMAD.MOV R11, RZ, RZ, -R11 ;  /* 0x000000ffff0b9224 */ /* 0x000fe200078e0a0b */
[C---:B------:R-:W-:Y:S01]  /*66e0*/  ISETP.GT.U32.AND P1, PT, R21.reuse, R6, PT ;  /* 0x000000061500720c */ /* 0x040fe20003f24070 */
[----:B------:R-:W-:Y:S01]  /*66f0*/  IMAD.MOV R19, RZ, RZ, -R19 ;  /* 0x000000ffff137224 */ /* 0x000fe200078e0a13 */
[----:B------:R-:W-:Y:S01]  /*6700*/  IABS R18, R15 ;  /* 0x0000000f00127213 */ /* 0x000fe20000000000 */
[----:B------:R-:W-:Y:S02]  /*6710*/  IMAD.MOV.U32 R26, RZ, RZ, R3 ;  /* 0x000000ffff1a7224 */ /* 0x000fe400078e0003 */
[----:B------:R-:W-:Y:S02]  /*6720*/  IMAD R4, R21, R19, R4 ;  /* 0x0000001315047224 */ /* 0x000fe400078e0204 */
[----:B------:R-:W-:-:S02]  /*6730*/  IMAD.MOV.U32 R25, RZ, RZ, R13 ;  /* 0x000000ffff197224 */ /* 0x000fc400078e000d */
[--C-:B------:R-:W-:Y:S01]  /*6740*/  @!P5 IMAD.IADD R12, R12, 0x1, -R21.reuse ;  /* 0x000000010c0cd824 */ /* 0x100fe200078e0a15 */
[----:B------:R-:W-:Y:S01]  /*6750*/  ISETP.GE.AND P5, PT, R14, RZ, PT ;  /* 0x000000ff0e00720c */ /* 0x000fe20003fa6270 */
[----:B------:R-:W-:Y:S02]  /*6760*/  @!P3 IMAD.MOV R26, RZ, RZ, -R26 ;  /* 0x000000ffff1ab224 */ /* 0x000fe400078e0a1a */
[----:B------:R-:W-:Y:S01]  /*6770*/  @!P6 IMAD.IADD R2, R2, 0x1, -R21 ;  /* 0x000000010202e824 */ /* 0x000fe200078e0a15 */
[----:B------:R-:W-:Y:S01]  /*6780*/  ISETP.GE.AND P6, PT, R5, RZ, PT ;  /* 0x000000ff0500720c */ /* 0x000fe20003fc6270 */
[----:B------:R-:W-:Y:S01]  /*6790*/  @!P2 IMAD.MOV R25, RZ, RZ, -R25 ;  /* 0x000000ffff19a224 */ /* 0x000fe200078e0a19 */
[----:B------:R-:W-:Y:S01]  /*67a0*/  STL [R1+0x34c], R26 ;  /* 0x00034c1a01007387 */ /* 0x000fe20000100800 */
[----:B------:R-:W-:Y:S01]  /*67b0*/  @!P4 IMAD.MOV R7, RZ, RZ, -R7 ;  /* 0x000000ffff07c224 */ /* 0x000fe200078e0a07 */
[C---:B------:R-:W-:Y:S01]  /*67c0*/  ISETP.GT.U32.AND P4, PT, R21.reuse, R4, PT ;  /* 0x000000041500720c */ /* 0x040fe20003f84070 */
[----:B------:R-:W-:Y:S01]  /*67d0*/  IMAD.HI.U32 R3, R0, R18, RZ ;  /* 0x0000001200037227 */ /* 0x000fe200078e00ff */
[----:B------:R-:W-:Y:S01]  /*67e0*/  ISETP.GT.U32.AND P3, PT, R21, R12, PT ;  /* 0x0000000c1500720c */ /* 0x000fe20003f64070 */
[----:B------:R-:W-:Y:S01]  /*67f0*/  STL [R1+0x348], R25 ;  /* 0x0003481901007387 */ /* 0x000fe20000100800 */
[----:B------:R-:W-:Y:S01]  /*6800*/  ISETP.GE.AND P2, PT, R8, RZ, PT ;  /* 0x000000ff0800720c */ /* 0x000fe20003f46270 */
[----:B------:R-:W-:-:S02]  /*6810*/  IMAD.MOV R3, RZ, RZ, -R3 ;  /* 0x000000ffff037224 */ /* 0x000fc400078e0a03 */
[----:B------:R-:W-:Y:S01]  /*6820*/  @!P1 IMAD.IADD R6, R6, 0x1, -R21 ;  /* 0x0000000106069824 */ /* 0x000fe200078e0a15 */
[----:B------:R-:W-:Y:S01]  /*6830*/  STL [R1+0x344], R11 ;  /* 0x0003440b01007387 */ /* 0x000fe20000100800 */
[----:B------:R-:W-:Y:S01]  /*6840*/  IMAD.MOV.U32 R9, RZ, RZ, R17 ;  /* 0x000000ffff097224 */ /* 0x000fe200078e0011 */
[----:B------:R-:W-:Y:S01]  /*6850*/  ISETP.GE.AND P1, PT, R15, RZ, PT ;  /* 0x000000ff0f00720c */ /* 0x000fe20003f26270 */
[C---:B------:R-:W-:Y:S01]  /*6860*/  IMAD R5, R21.reuse, R3, R18 ;  /* 0x0000000315057224 */ /* 0x040fe200078e0212 */
[----:B------:R0:W-:Y:S01]  /*6870*/  STL [R1+0x340], R7 ;  /* 0x0003400701007387 */ /* 0x0001e20000100800 */
[----:B------:R-:W-:Y:S01]  /*6880*/  @!P5 IMAD.MOV R9, RZ, RZ, -R9 ;  /* 0x000000ffff09d224 */ /* 0x000fe200078e0a09 */
[----:B------:R-:W-:Y:S01]  /*6890*/  ISETP.GE.AND P5, PT, R16, RZ, PT ;  /* 0x000000ff1000720c */ /* 0x000fe20003fa6270 */
[--C-:B------:R-:W-:Y:S02]  /*68a0*/  @!P4 IMAD.IADD R4, R4, 0x1, -R21.reuse ;  /* 0x000000010404c824 */ /* 0x100fe400078e0a15 */
[----:B------:R-:W-:Y:S01]  /*68b0*/  VIADD R15, R22, 0x114 ;  /* 0x00000114160f7836 */ /* 0x000fe20000000000 */
[----:B------:R-:W-:Y:S01]  /*68c0*/  STL [R1+0x33c], R9 ;  /* 0x00033c0901007387 */ /* 0x000fe20000100800 */
[----:B------:R-:W-:Y:S01]  /*68d0*/  @!P3 IMAD.IADD R12, R12, 0x1, -R21 ;  /* 0x000000010c0cb824 */ /* 0x000fe200078e0a15 */
[----:B------:R-:W-:Y:S01]  /*68e0*/  ISETP.GT.U32.AND P4, PT, R21, R4, PT ;  /* 0x000000041500720c */ /* 0x000fe20003f84070 */
[----:B------:R-:W-:Y:S01]  /*68f0*/  VIADD R18, R22, 0x112 ;  /* 0x0000011216127836 */ /* 0x000fe20000000000 */
[----:B------:R-:W-:Y:S01]  /*6900*/  ISETP.GE.AND P3, PT, R23, RZ, PT ;  /* 0x000000ff1700720c */ /* 0x000fe20003f66270 */
[----:B0-----:R-:W-:-:S02]  /*6910*/  IMAD.MOV.U32 R7, RZ, RZ, R2 ;  /* 0x000000ffff077224 */ /* 0x001fc400078e0002 */
[----:B------:R-:W-:Y:S02]  /*6920*/  IMAD.MOV.U32 R2, RZ, RZ, R6 ;  /* 0x000000ffff027224 */ /* 0x000fe400078e0006 */
[----:B------:R-:W-:Y:S01]  /*6930*/  @!P2 IMAD.MOV R7, RZ, RZ, -R7 ;  /* 0x000000ffff07a224 */ /* 0x000fe200078e0a07 */
[----:B------:R-:W-:Y:S01]  /*6940*/  ISETP.GE.AND P2, PT, R15, RZ, PT ;  /* 0x000000ff0f00720c */ /* 0x000fe20003f46270 */
[----:B------:R-:W-:Y:S01]  /*6950*/  @!P6 IMAD.MOV R2, RZ, RZ, -R2 ;  /* 0x000000ffff02e224 */ /* 0x000fe200078e0a02 */
[----:B------:R-:W-:Y:S01]  /*6960*/  ISETP.GT.U32.AND P6, PT, R21, R5, PT ;  /* 0x000000051500720c */ /* 0x000fe20003fc4070 */
[----:B------:R-:W-:Y:S01]  /*6970*/  IMAD.MOV.U32 R3, RZ, RZ, R12 ;  /* 0x000000ffff037224 */ /* 0x000fe200078e000c */
[----:B------:R-:W-:Y:S01]  /*6980*/  IABS R15, R15 ;  /* 0x0000000f000f7213 */ /* 0x000fe20000000000 */
[----:B------:R-:W-:Y:S01]  /*6990*/  VIADD R8, R22, 0x110 ;  /* 0x0000011016087836 */ /* 0x000fe20000000000 */
[----:B------:R0:W-:Y:S01]  /*69a0*/  STL [R1+0x338], R7 ;  /* 0x0003380701007387 */ /* 0x0001e20000100800 */
[----:B------:R-:W-:Y:S01]  /*69b0*/  @!P5 IMAD.MOV R3, RZ, RZ, -R3 ;  /* 0x000000ffff03d224 */ /* 0x000fe200078e0a03 */
[----:B------:R-:W-:Y:S01]  /*69c0*/  ISETP.GE.AND P5, PT, R18, RZ, PT ;  /* 0x000000ff1200720c */ /* 0x000fe20003fa6270 */
[----:B------:R-:W-:Y:S01]  /*69d0*/  IMAD.HI.U32 R6, R0, R15, RZ ;  /* 0x0000000f00067227 */ /* 0x000fe200078e00ff */
[----:B------:R-:W-:-:S02]  /*69e0*/  IABS R18, R18 ;  /* 0x0000001200127213 */ /* 0x000fc40000000000 */
[----:B------:R-:W-:Y:S01]  /*69f0*/  STL [R1+0x334], R3 ;  /* 0x0003340301007387 */ /* 0x000fe20000100800 */
[--C-:B------:R-:W-:Y:S01]  /*6a00*/  @!P4 IMAD.IADD R4, R4, 0x1, -R21.reuse ;  /* 0x000000010404c824 */ /* 0x100fe200078e0a15 */
[----:B------:R-:W-:Y:S01]  /*6a10*/  ISETP.GE.AND P4, PT, R8, RZ, PT ;  /* 0x000000ff0800720c */ /* 0x000fe20003f86270 */
[----:B------:R-:W-:Y:S01]  /*6a20*/  @!P6 IMAD.IADD R5, R5, 0x1, -R21 ;  /* 0x000000010505e824 */ /* 0x000fe200078e0a15 */
[----:B------:R-:W-:Y:S01]  /*6a30*/  IABS R8, R8 ;  /* 0x0000000800087213 */ /* 0x000fe20000000000 */
[----:B------:R-:W-:Y:S01]  /*6a40*/  IMAD.MOV R6, RZ, RZ, -R6 ;  /* 0x000000ffff067224 */ /* 0x000fe200078e0a06 */
[----:B------:R1:W-:Y:S01]  /*6a50*/  STL [R1+0x330], R2 ;  /* 0x0003300201007387 */ /* 0x0003e20000100800 */
[----:B0-----:R-:W-:Y:S01]  /*6a60*/  IMAD.HI.U32 R7, R0, R18, RZ ;  /* 0x0000001200077227 */ /* 0x001fe200078e00ff */
[----:B------:R-:W-:-:S03]  /*6a70*/  ISETP.GT.U32.AND P6, PT, R21, R5, PT ;  /* 0x000000051500720c */ /* 0x000fc60003fc4070 */
[C---:B------:R-:W-:Y:S02]  /*6a80*/  IMAD R15, R21.reuse, R6, R15 ;  /* 0x00000006150f7224 */ /* 0x040fe400078e020f */
[----:B------:R-:W-:Y:S02]  /*6a90*/  IMAD.MOV.U32 R11, RZ, RZ, R4 ;  /* 0x000000ffff0b7224 */ /* 0x000fe400078e0004 */
[----:B------:R-:W-:Y:S02]  /*6aa0*/  IMAD.MOV R7, RZ, RZ, -R7 ;  /* 0x000000ffff077224 */ /* 0x000fe400078e0a07 */
[----:B------:R-:W-:Y:S01]  /*6ab0*/  @!P3 IMAD.MOV R11, RZ, RZ, -R11 ;  /* 0x000000ffff0bb224 */ /* 0x000fe200078e0a0b */
[C---:B------:R-:W-:Y:S01]  /*6ac0*/  ISETP.GT.U32.AND P3, PT, R21.reuse, R15, PT ;  /* 0x0000000f1500720c */ /* 0x040fe20003f64070 */
[----:B------:R-:W-:Y:S02]  /*6ad0*/  IMAD R18, R21, R7, R18 ;  /* 0x0000000715127224 */ /* 0x000fe400078e0212 */
[----:B------:R-:W-:Y:S01]  /*6ae0*/  IMAD.HI.U32 R12, R0, R8, RZ ;  /* 0x00000008000c7227 */ /* 0x000fe200078e00ff */
[----:B------:R0:W-:Y:S03]  /*6af0*/  STL [R1+0x32c], R11 ;  /* 0x00032c0b01007387 */ /* 0x0001e60000100800 */
[----:B------:R-:W-:Y:S01]  /*6b00*/  @!P6 IMAD.IADD R5, R5, 0x1, -R21 ;  /* 0x000000010505e824 */ /* 0x000fe200078e0a15 */
[----:B------:R-:W-:Y:S01]  /*6b10*/  ISETP.GT.U32.AND P6, PT, R21, R18, PT ;  /* 0x000000121500720c */ /* 0x000fe20003fc4070 */
[----:B------:R-:W-:-:S02]  /*6b20*/  IMAD.MOV R12, RZ, RZ, -R12 ;  /* 0x000000ffff0c7224 */ /* 0x000fc400078e0a0c */
[C---:B------:R-:W-:Y:S02]  /*6b30*/  VIADD R9, R22.reuse, 0x10c ;  /* 0x0000010c16097836 */ /* 0x040fe40000000000 */
[----:B------:R-:W-:Y:S02]  /*6b40*/  IMAD R8, R21, R12, R8 ;  /* 0x0000000c15087224 */ /* 0x000fe400078e0208 */
[C---:B------:R-:W-:Y:S01]  /*6b50*/  VIADD R19, R22.reuse, 0x10e ;  /* 0x0000010e16137836 */ /* 0x040fe20000000000 */
[----:B-1----:R-:W-:Y:S01]  /*6b60*/  IABS R2, R9 ;  /* 0x0000000900027213 */ /* 0x002fe20000000000 */
[--C-:B------:R-:W-:Y:S01]  /*6b70*/  @!P3 IMAD.IADD R15, R15, 0x1, -R21.reuse ;  /* 0x000000010f0fb824 */ /* 0x100fe200078e0a15 */
[C---:B------:R-:W-:Y:S01]  /*6b80*/  ISETP.GT.U32.AND P3, PT, R21.reuse, R8, PT ;  /* 0x000000081500720c */ /* 0x040fe20003f64070 */
[----:B------:R-:W-:Y:S01]  /*6b90*/  VIADD R16, R22, 0x10a ;  /* 0x0000010a16107836 */ /* 0x000fe20000000000 */
[----:B------:R-:W-:Y:S01]  /*6ba0*/  IABS R3, R19 ;  /* 0x0000001300037213 */ /* 0x000fe20000000000 */
[----:B------:R-:W-:Y:S01]  /*6bb0*/  @!P6 IMAD.IADD R18, R18, 0x1, -R21 ;  /* 0x000000011212e824 */ /* 0x000fe200078e0a15 */
[----:B------:R-:W-:Y:S01]  /*6bc0*/  ISETP.GT.U32.AND P6, PT, R21, R15, PT ;  /* 0x0000000f1500720c */ /* 0x000fe20003fc4070 */
[----:B------:R-:W-:Y:S01]  /*6bd0*/  IMAD.HI.U32 R13, R0, R2, RZ ;  /* 0x00000002000d7227 */ /* 0x000fe200078e00ff */
[----:B------:R-:W-:-:S03]  /*6be0*/  IABS R17, R16 ;  /* 0x0000001000117213 */ /* 0x000fc60000000000 */
[----:B------:R-:W-:-:S04]  /*6bf0*/  IMAD.HI.U32 R6, R0, R3, RZ ;  /* 0x0000000300067227 */ /* 0x000fc800078e00ff */
[----:B------:R-:W-:Y:S02]  /*6c00*/  IMAD.MOV R4, RZ, RZ, -R13 ;  /* 0x000000ffff047224 */ /* 0x000fe400078e0a0d */
[----:B------:R-:W-:Y:S02]  /*6c10*/  IMAD.MOV R6, RZ, RZ, -R6 ;  /* 0x000000ffff067224 */ /* 0x000fe400078e0a06 */
[----:B------:R-:W-:Y:S02]  /*6c20*/  VIADD R13, R22, 0x108 ;  /* 0x00000108160d7836 */ /* 0x000fe40000000000 */
[----:B0-----:R-:W-:Y:S02]  /*6c30*/  IMAD.MOV.U32 R11, RZ, RZ, R5 ;  /* 0x000000ffff0b7224 */ /* 0x001fe400078e0005 */
[----:B------:R-:W-:Y:S02]  /*6c40*/  @!P3 IMAD.IADD R8, R8, 0x1, -R21 ;  /* 0x000000010808b824 */ /* 0x000fe400078e0a15 */
[----:B------:R-:W-:-:S02]  /*6c50*/  IMAD R3, R21, R6, R3 ;  /* 0x0000000615037224 */ /* 0x000fc400078e0203 */
[C---:B------:R-:W-:Y:S01]  /*6c60*/  IMAD R2, R21.reuse, R4, R2 ;  /* 0x0000000415027224 */ /* 0x040fe200078e0202 */
[----:B------:R-:W-:Y:S01]  /*6c70*/  IABS R4, R13 ;  /* 0x0000000d00047213 */ /* 0x000fe20000000000 */
[----:B------:R-:W-:Y:S01]  /*6c80*/  @!P1 IMAD.MOV R11, RZ, RZ, -R11 ;  /* 0x000000ffff0b9224 */ /* 0x000fe200078e0a0b */
[----:B------:R-:W-:Y:S01]  /*6c90*/  ISETP.GT.U32.AND P1, PT, R21, R18, PT ;  /* 0x000000121500720c */ /* 0x000fe20003f24070 */
[----:B------:R-:W-:Y:S01]  /*6ca0*/  @!P6 IMAD.IADD R15, R15, 0x1, -R21 ;  /* 0x000000010f0fe824 */ /* 0x000fe200078e0a15 */
[C---:B------:R-:W-:Y:S01]  /*6cb0*/  ISETP.GT.U32.AND P3, PT, R21.reuse, R8, PT ;  /* 0x000000081500720c */ /* 0x040fe20003f64070 */
[C---:B------:R-:W-:Y:S01]  /*6cc0*/  IMAD.HI.U32 R24, R0.reuse, R17, RZ ;  /* 0x0000001100187227 */ /* 0x040fe200078e00ff */
[----:B------:R-:W-:Y:S01]  /*6cd0*/  ISETP.GT.U32.AND P6, PT, R21, R3, PT ;  /* 0x000000031500720c */ /* 0x000fe20003fc4070 */
[----:B------:R0:W-:Y:S02]  /*6ce0*/  STL [R1+0x328], R11 ;  /* 0x0003280b01007387 */ /* 0x0001e40000100800 */
[----:B------:R-:W-:-:S04]  /*6cf0*/  IMAD.HI.U32 R20, R0, R4, RZ ;  /* 0x0000000400147227 */ /* 0x000fc800078e00ff */
[----:B------:R-:W-:Y:S02]  /*6d00*/  IMAD.MOV R24, RZ, RZ, -R24 ;  /* 0x000000ffff187224 */ /* 0x000fe400078e0a18 */
[----:B------:R-:W-:Y:S02]  /*6d10*/  VIADD R14, R22, 0x106 ;  /* 0x00000106160e7836 */ /* 0x000fe40000000000 */
[----:B0-----:R-:W-:Y:S02]  /*6d20*/  IMAD.MOV.U32 R11, RZ, RZ, R15 ;  /* 0x000000ffff0b7224 */ /* 0x001fe400078e000f */
[----:B------:R-:W-:Y:S01]  /*6d30*/  IMAD.MOV R20, RZ, RZ, -R20 ;  /* 0x000000ffff147224 */ /* 0x000fe200078e0a14 */
[----:B------:R-:W-:Y:S01]  /*6d40*/  IABS R23, R14 ;  /* 0x0000000e00177213 */ /* 0x000fe20000000000 */
[----:B------:R-:W-:Y:S02]  /*6d50*/  @!P2 IMAD.MOV R11, RZ, RZ, -R11 ;  /* 0x000000ffff0ba224 */ /* 0x000fe400078e0a0b */
[----:B------:R-:W-:-:S02]  /*6d60*/  IMAD R17, R21, R24, R17 ;  /* 0x0000001815117224 */ /* 0x000fc400078e0211 */
[--C-:B------:R-:W-:Y:S01]  /*6d70*/  @!P1 IMAD.IADD R18, R18, 0x1, -R21.reuse ;  /* 0x0000000112129824 */ /* 0x100fe200078e0a15 */
[C---:B------:R-:W-:Y:S01]  /*6d80*/  ISETP.GT.U32.AND P1, PT, R21.reuse, R2, PT ;  /* 0x000000021500720c */ /* 0x040fe20003f24070 */
[C---:B------:R-:W-:Y:S01]  /*6d90*/  IMAD R4, R21.reuse, R20, R4 ;  /* 0x0000001415047224 */ /* 0x040fe200078e0204 */
[----:B------:R0:W-:Y:S01]  /*6da0*/  STL [R1+0x324], R11 ;  /* 0x0003240b01007387 */ /* 0x0001e20000100800 */
[--C-:B------:R-:W-:Y:S01]  /*6db0*/  @!P3 IMAD.IADD R8, R8, 0x1, -R21.reuse ;  /* 0x000000010808b824 */ /* 0x100fe200078e0a15 */
[----:B------:R-:W-:Y:S01]  /*6dc0*/  ISETP.GT.U32.AND P3, PT, R21, R17, PT ;  /* 0x000000111500720c */ /* 0x000fe20003f64070 */
[----:B------:R-:W-:Y:S01]  /*6dd0*/  @!P6 IMAD.IADD R3, R3, 0x1, -R21 ;  /* 0x000000010303e824 */ /* 0x000fe200078e0a15 */
[----:B------:R-:W-:Y:S01]  /*6de0*/  ISETP.GT.U32.AND P6, PT, R21, R4, PT ;  /* 0x000000041500720c */ /* 0x000fe20003fc4070 */
[----:B------:R-:W-:-:S04]  /*6df0*/  IMAD.HI.U32 R20, R0, R23, RZ ;  /* 0x0000001700147227 */ /* 0x000fc800078e00ff */
[C---:B------:R-:W-:Y:S02]  /*6e00*/  VIADD R12, R22.reuse, 0x104 ;  /* 0x00000104160c7836 */ /* 0x040fe40000000000 */
[----:B0-----:R-:W-:Y:S02]  /*6e10*/  IMAD.MOV.U32 R11, RZ, RZ, R18 ;  /* 0x000000ffff0b7224 */ /* 0x001fe400078e0012 */
[----:B------:R-:W-:Y:S01]  /*6e20*/  IMAD.MOV R20, RZ, RZ, -R20 ;  /* 0x000000ffff147224 */ /* 0x000fe200078e0a14 */
[----:B------:R-:W-:Y:S01]  /*6e30*/  IABS R7, R12 ;  /* 0x0000000c00077213 */ /* 0x000fe20000000000 */
[----:B------:R-:W-:Y:S02]  /*6e40*/  @!P5 IMAD.MOV R11, RZ, RZ, -R11 ;  /* 0x000000ffff0bd224 */ /* 0x000fe400078e0a0b */
[----:B------:R-:W-:Y:S02]  /*6e50*/  VIADD R6, R22, 0x102 ;  /* 0x0000010216067836 */ /* 0x000fe40000000000 */
[----:B------:R-:W-:Y:S01]  /*6e60*/  @!P1 IMAD.IADD R2, R2, 0x1, -R21 ;  /* 0x0000000102029824 */ /* 0x000fe200078e0a15 */
[----:B------:R0:W-:Y:S01]  /*6e70*/  STL [R1+0x320], R11 ;  /* 0x0003200b01007387 */ /* 0x0001e20000100800 */
[----:B------:R-:W-:Y:S01]  /*6e80*/  IMAD R20, R21, R20, R23 ;  /* 0x0000001415147224 */ /* 0x000fe200078e0217 */
[----:B------:R-:W-:Y:S01]  /*6e90*/  IABS R5, R6 ;  /* 0x0000000600057213 */ /* 0x000fe20000000000 */
[--C-:B------:R-:W-:Y:S01]  /*6ea0*/  @!P3 IMAD.IADD R17, R17, 0x1, -R21.reuse ;  /* 0x000000011111b824 */ /* 0x100fe200078e0a15 */
[C---:B------:R-:W-:Y:S01]  /*6eb0*/  ISETP.GT.U32.AND P3, PT, R21.reuse, R3, PT ;  /* 0x000000031500720c */ /* 0x040fe20003f64070 */
[----:B------:R-:W-:Y:S01]  /*6ec0*/  @!P6 IMAD.IADD R4, R4, 0x1, -R21 ;  /* 0x000000010404e824 */ /* 0x000fe200078e0a15 */
[C---:B------:R-:W-:Y:S01]  /*6ed0*/  ISETP.GT.U32.AND P2, PT, R21.reuse, R2, PT ;  /* 0x000000021500720c */ /* 0x040fe20003f44070 */
[----:B------:R-:W-:Y:S01]  /*6ee0*/  IMAD.HI.U32 R25, R0, R7, RZ ;  /* 0x0000000700197227 */ /* 0x000fe200078e00ff */
[----:B------:R-:W-:-:S02]  /*6ef0*/  ISETP.GT.U32.AND P6, PT, R21, R17, PT ;  /* 0x000000111500720c */ /* 0x000fc40003fc4070 */
[----:B------:R-:W-:Y:S01]  /*6f00*/  ISETP.GT.U32.AND P5, PT, R21, R4, PT ;  /* 0x000000041500720c */ /* 0x000fe20003fa4070 */
[----:B0-----:R-:W-:Y:S01]  /*6f10*/  IMAD.MOV.U32 R11, RZ, RZ, R8 ;  /* 0x000000ffff0b7224 */ /* 0x001fe200078e0008 */
[----:B------:R-:W-:Y:S01]  /*6f20*/  ISETP.GE.AND P1, PT, R19, RZ, PT ;  /* 0x000000ff1300720c */ /* 0x000fe20003f26270 */
[----:B------:R-:W-:-:S04]  /*6f30*/  IMAD.HI.U32 R24, R0, R5, RZ ;  /* 0x0000000500187227 */ /* 0x000fc800078e00ff */
[----:B------:R-:W-:Y:S01]  /*6f40*/  @!P4 IMAD.MOV R11, RZ, RZ, -R11 ;  /* 0x000000ffff0bc224 */ /* 0x000fe200078e0a0b */
[C---:B------:R-:W-:Y:S01]  /*6f50*/  ISETP.GT.U32.AND P4, PT, R21.reuse, R20, PT ;  /* 0x000000141500720c */ /* 0x040fe20003f84070 */
[----:B------:R-:W-:Y:S02]  /*6f60*/  IMAD.MOV R25, RZ, RZ, -R25 ;  /* 0x000000ffff197224 */ /* 0x000fe400078e0a19 */
[----:B------:R-:W-:Y:S01]  /*6f70*/  VIADD R15, R22, 0x100 ;  /* 0x00000100160f7836 */ /* 0x000fe20000000000 */
[----:B------:R0:W-:Y:S01]  /*6f80*/  STL [R1+0x31c], R11 ;  /* 0x00031c0b01007387 */ /* 0x0001e20000100800 */
[----:B------:R-:W-:Y:S02]  /*6f90*/  IMAD.MOV R24, RZ, RZ, -R24 ;  /* 0x000000ffff187224 */ /* 0x000fe400078e0a18 */
[C---:B------:R-:W-:Y:S01]  /*6fa0*/  IMAD R7, R21.reuse, R25, R7 ;  /* 0x0000001915077224 */ /* 0x040fe200078e0207 */
[----:B------:R-:W-:Y:S01]  /*6fb0*/  IABS R18, R15 ;  /* 0x0000000f00127213 */ /* 0x000fe20000000000 */
[----:B------:R-:W-:-:S02]  /*6fc0*/  IMAD R5, R21, R24, R5 ;  /* 0x0000001815057224 */ /* 0x000fc400078e0205 */
[--C-:B------:R-:W-:Y:S01]  /*6fd0*/  @!P3 IMAD.IADD R3, R3, 0x1, -R21.reuse ;  /* 0x000000010303b824 */ /* 0x100fe200078e0a15 */
[----:B------:R-:W-:Y:S01]  /*6fe0*/  ISETP.GT.U32.AND P3, PT, R21, R7, PT ;  /* 0x000000071500720c */ /* 0x000fe20003f64070 */
[--C-:B------:R-:W-:Y:S01]  /*6ff0*/  @!P2 IMAD.IADD R2, R2, 0x1, -R21.reuse ;  /* 0x000000010202a824 */ /* 0x100fe200078e0a15 */
[----:B------:R-:W-:Y:S01]  /*7000*/  ISETP.GE.AND P2, PT, R9, RZ, PT ;  /* 0x000000ff0900720c */ /* 0x000fe20003f46270 */
[----:B------:R-:W-:Y:S01]  /*7010*/  @!P4 IMAD.IADD R20, R20, 0x1, -R21 ;  /* 0x000000011414c824 */ /* 0x000fe200078e0a15 */
[----:B------:R-:W-:Y:S01]  /*7020*/  ISETP.GE.AND P4, PT, R13, RZ, PT ;  /* 0x000000ff0d00720c */ /* 0x000fe20003f86270 */
[----:B------:R-:W-:-:S04]  /*7030*/  IMAD.HI.U32 R9, R0, R18, RZ ;  /* 0x0000001200097227 */ /* 0x000fc800078e00ff */
[--C-:B------:R-:W-:Y:S01]  /*7040*/  @!P6 IMAD.IADD R17, R17, 0x1, -R21.reuse ;  /* 0x000000011111e824 */ /* 0x100fe200078e0a15 */
[C---:B------:R-:W-:Y:S01]  /*7050*/  ISETP.GT.U32.AND P6, PT, R21.reuse, R5, PT ;  /* 0x000000051500720c */ /* 0x040fe20003fc4070 */
[----:B------:R-:W-:Y:S01]  /*7060*/  @!P5 IMAD.IADD R4, R4, 0x1, -R21 ;  /* 0x000000010404d824 */ /* 0x000fe200078e0a15 */
[----:B------:R-:W-:Y:S01]  /*7070*/  ISETP.GE.AND P5, PT, R16, RZ, PT ;  /* 0x000000ff1000720c */ /* 0x000fe20003fa6270 */
[----:B------:R-:W-:Y:S02]  /*7080*/  IMAD.MOV R9, RZ, RZ, -R9 ;  /* 0x000000ffff097224 */ /* 0x000fe400078e0a09 */
[----:B------:R-:W-:Y:S02]  /*7090*/  VIADD R8, R22, 0xfe ;  /* 0x000000fe16087836 */ /* 0x000fe40000000000 */
[----:B------:R-:W-:Y:S02]  /*70a0*/  IMAD.MOV.U32 R23, RZ, RZ, R3 ;  /* 0x000000ffff177224 */ /* 0x000fe400078e0003 */
[----:B------:R-:W-:Y:S01]  /*70b0*/  IMAD R9, R21, R9, R18 ;  /* 0x0000000915097224 */ /* 0x000fe200078e0212 */
[----:B------:R-:W-:Y:S01]  /*70c0*/  IABS R19, R8 ;  /* 0x0000000800137213 */ /* 0x000fe20000000000 */
        /* <DEDUP_REMOVED lines=8> */
[----:B------:R-:W-:Y:S01]  /*7150*/  ISETP.GT.U32.AND P1, PT, R21, R20, PT ;  /* 0x000000141500720c */ /* 0x000fe20003f24070 */
[----:B------:R-:W-:Y:S01]  /*7160*/  @!P6 IMAD.IADD R5, R5, 0x1, -R21 ;  /* 0x000000010505e824 */ /* 0x000fe200078e0a15 */
[C---:B------:R-:W-:Y:S01]  /*7170*/  ISETP.GT.U32.AND P6, PT, R21.reuse, R7, PT ;  /* 0x000000071500720c */ /* 0x040fe20003fc4070 */
[----:B------:R-:W-:Y:S01]  /*7180*/  @!P2 IMAD.MOV R11, RZ, RZ, -R11 ;  /* 0x000000ffff0ba224 */ /* 0x000fe200078e0a0b */
[----:B------:R-:W-:Y:S01]  /*7190*/  STL [R1+0x318], R23 ;  /* 0x0003181701007387 */ /* 0x000fe20000100800 */
[----:B------:R-:W-:Y:S01]  /*71a0*/  @!P5 IMAD.MOV R2, RZ, RZ, -R2 ;  /* 0x000000ffff02d224 */ /* 0x000fe200078e0a02 */
[----:B------:R-:W-:Y:S01]  /*71b0*/  ISETP.GE.AND P5, PT, R12, RZ, PT ;  /* 0x000000ff0c00720c */ /* 0x000fe20003fa6270 */
[----:B------:R-:W-:Y:S01]  /*71c0*/  IMAD.HI.U32 R13, R0, R19, RZ ;  /* 0x00000013000d7227 */ /* 0x000fe200078e00ff */
[----:B------:R-:W-:Y:S01]  /*71d0*/  STL [R1+0x314], R11 ;  /* 0x0003140b01007387 */ /* 0x000fe20000100800 */
[----:B------:R-:W-:-:S02]  /*71e0*/  ISETP.GT.U32.AND P2, PT, R21, R5, PT ;  /* 0x000000051500720c */ /* 0x000fc40003f44070 */
[----:B------:R-:W-:Y:S01]  /*71f0*/  IMAD.MOV R13, RZ, RZ, -R13 ;  /* 0x000000ffff0d7224 */ /* 0x000fe200078e0a0d */
[----:B------:R0:W-:Y:S01]  /*7200*/  STL [R1+0x308], R2 ;  /* 0x0003080201007387 */ /* 0x0001e20000100800 */
[----:B------:R-:W-:Y:S02]  /*7210*/  @!P4 IMAD.IADD R9, R9, 0x1, -R21 ;  /* 0x000000010909c824 */ /* 0x000fe400078e0a15 */
[----:B------:R-:W-:Y:S01]  /*7220*/  IMAD R13, R21, R13, R19 ;  /* 0x0000000d150d7224 */ /* 0x000fe200078e0213 */
[----:B------:R1:W-:Y:S01]  /*7230*/  STL [R1+0x304], R3 ;  /* 0x0003040301007387 */ /* 0x0003e20000100800 */
[--C-:B------:R-:W-:Y:S01]  /*7240*/  @!P6 IMAD.IADD R7, R7, 0x1, -R21.reuse ;  /* 0x000000010707e824 */ /* 0x100fe200078e0a15 */
[C---:B------:R-:W-:Y:S01]  /*7250*/  ISETP.GT.U32.AND P4, PT, R21.reuse, R9, PT ;  /* 0x000000091500720c */ /* 0x040fe20003f84070 */
[----:B------:R-:W-:Y:S01]  /*7260*/  @!P1 IMAD.IADD R20, R20, 0x1, -R21 ;  /* 0x0000000114149824 */ /* 0x000fe200078e0a15 */
[----:B------:R-:W-:Y:S01]  /*7270*/  ISETP.GT.U32.AND P6, PT, R21, R13, PT ;  /* 0x0000000d1500720c */ /* 0x000fe20003fc4070 */
[----:B------:R-:W-:Y:S01]  /*7280*/  @!P5 IMAD.MOV R7, RZ, RZ, -R7 ;  /* 0x000000ffff07d224 */ /* 0x000fe200078e0a07 */
[----:B------:R-:W-:Y:S01]  /*7290*/  ISETP.GE.AND P1, PT, R6, RZ, PT ;  /* 0x000000ff0600720c */ /* 0x000fe20003f26270 */
[----:B0-----:R-:W-:-:S02]  /*72a0*/  VIADD R2, R22, 0xfc ;  /* 0x000000fc16027836 */ /* 0x001fc40000000000 */
[----:B------:R-:W-:Y:S02]  /*72b0*/  IMAD.MOV.U32 R11, RZ, RZ, R20 ;  /* 0x000000ffff0b7224 */ /* 0x000fe400078e0014 */
[----:B-1----:R-:W-:Y:S01]  /*72c0*/  VIADD R3, R22, 0xfa ;  /* 0x000000fa16037836 */ /* 0x002fe20000000000 */
[----:B------:R-:W-:Y:S01]  /*72d0*/  IABS R4, R2 ;  /* 0x0000000200047213 */ /* 0x000fe20000000000 */
[--C-:B------:R-:W-:Y:S01]  /*72e0*/  @!P2 IMAD.IADD R5, R5, 0x1, -R21.reuse ;  /* 0x000000010505a824 */ /* 0x100fe200078e0a15 */
[----:B------:R-:W-:Y:S01]  /*72f0*/  ISETP.GE.AND P2, PT, R15, RZ, PT ;  /* 0x000000ff0f00720c */ /* 0x000fe20003f46270 */
[----:B------:R-:W-:Y:S01]  /*7300*/  @!P4 IMAD.IADD R9, R9, 0x1, -R21 ;  /* 0x000000010909c824 */ /* 0x000fe200078e0a15 */
[----:B------:R-:W-:Y:S01]  /*7310*/  IABS R6, R3 ;  /* 0x0000000300067213 */ /* 0x000fe20000000000 */
[----:B------:R-:W-:-:S04]  /*7320*/  IMAD.HI.U32 R12, R0, R4, RZ ;  /* 0x00000004000c7227 */ /* 0x000fc800078e00ff */
[----:B------:R-:W-:Y:S02]  /*7330*/  IMAD.MOV R12, RZ, RZ, -R12 ;  /* 0x000000ffff0c7224 */ /* 0x000fe400078e0a0c */
[----:B------:R-:W-:Y:S01]  /*7340*/  @!P6 IMAD.IADD R13, R13, 0x1, -R21 ;  /* 0x000000010d0de824 */ /* 0x000fe200078e0a15 */
[----:B------:R-:W-:Y:S01]  /*7350*/  ISETP.GE.AND P6, PT, R2, RZ, PT ;  /* 0x000000ff0200720c */ /* 0x000fe20003fc6270 */
[C---:B------:R-:W-:Y:S02]  /*7360*/  IMAD R12, R21.reuse, R12, R4 ;  /* 0x0000000c150c7224 */ /* 0x040fe400078e0204 */
[----:B------:R-:W-:Y:S01]  /*7370*/  @!P3 IMAD.MOV R11, RZ, RZ, -R11 ;  /* 0x000000ffff0bb224 */ /* 0x000fe200078e0a0b */
[C---:B------:R-:W-:Y:S01]  /*7380*/  ISETP.GT.U32.AND P5, PT, R21.reuse, R13, PT ;  /* 0x0000000d1500720c */ /* 0x040fe20003fa4070 */
[----:B------:R-:W-:Y:S01]  /*7390*/  IMAD.HI.U32 R2, R0, R6, RZ ;  /* 0x0000000600027227 */ /* 0x000fe200078e00ff */
[----:B------:R-:W-:Y:S02]  /*73a0*/  ISETP.GT.U32.AND P4, PT, R21, R12, PT ;  /* 0x0000000c1500720c */ /* 0x000fe40003f84070 */
[----:B------:R0:W-:Y:S01]  /*73b0*/  STL [R1+0x2f8], R11 ;  /* 0x0002f80b01007387 */ /* 0x0001e20000100800 */
[----:B------:R-:W-:Y:S01]  /*73c0*/  @!P1 IMAD.MOV R5, RZ, RZ, -R5 ;  /* 0x000000ffff059224 */ /* 0x000fe200078e0a05 */
[----:B------:R-:W-:Y:S01]  /*73d0*/  ISETP.GE.AND P3, PT, R8, RZ, PT ;  /* 0x000000ff0800720c */ /* 0x000fe20003f66270 */
[----:B------:R-:W-:Y:S01]  /*73e0*/  IMAD.MOV R2, RZ, RZ, -R2 ;  /* 0x000000ffff027224 */ /* 0x000fe200078e0a02 */
[----:B------:R1:W-:Y:S01]  /*73f0*/  STL [R1+0x2e8], R7 ;  /* 0x0002e80701007387 */ /* 0x0003e20000100800 */
[----:B------:R-:W-:Y:S01]  /*7400*/  ISETP.GE.AND P1, PT, R3, RZ, PT ;  /* 0x000000ff0300720c */ /* 0x000fe20003f26270 */
[----:B------:R-:W-:-:S02]  /*7410*/  VIADD R3, R22, 0xf6 ;  /* 0x000000f616037836 */ /* 0x000fc40000000000 */
[----:B------:R2:W-:Y:S01]  /*7420*/  STL [R1+0x2e4], R5 ;  /* 0x0002e40501007387 */ /* 0x0005e20000100800 */
[----:B------:R-:W-:Y:S02]  /*7430*/  @!P5 IMAD.IADD R13, R13, 0x1, -R21 ;  /* 0x000000010d0dd824 */ /* 0x000fe400078e0a15 */
[----:B0-----:R-:W-:Y:S02]  /*7440*/  IMAD.MOV.U32 R11, RZ, RZ, R9 ;  /* 0x000000ffff0b7224 */ /* 0x001fe400078e0009 */
[----:B------:R-:W-:Y:S02]  /*7450*/  @!P4 IMAD.IADD R12, R12, 0x1, -R21 ;  /* 0x000000010c0cc824 */ /* 0x000fe400078e0a15 */
[C---:B-1----:R-:W-:Y:S02]  /*7460*/  VIADD R7, R22.reuse, 0xf8 ;  /* 0x000000f816077836 */ /* 0x042fe40000000000 */
[----:B------:R-:W-:Y:S01]  /*7470*/  @!P2 IMAD.MOV R11, RZ, RZ, -R11 ;  /* 0x000000ffff0ba224 */ /* 0x000fe200078e0a0b */
[C---:B------:R-:W-:Y:S01]  /*7480*/  ISETP.GT.U32.AND P2, PT, R21.reuse, R12, PT ;  /* 0x0000000c1500720c */ /* 0x040fe20003f44070 */
[C---:B--2---:R-:W-:Y:S01]  /*7490*/  IMAD R5, R21.reuse, R2, R6 ;  /* 0x0000000215057224 */ /* 0x044fe200078e0206 */
[----:B------:R-:W-:Y:S01]  /*74a0*/  IABS R8, R7 ;  /* 0x0000000700087213 */ /* 0x000fe20000000000 */
[----:B------:R-:W-:Y:S01]  /*74b0*/  VIADD R2, R22, 0xf4 ;  /* 0x000000f416027836 */ /* 0x000fe20000000000 */
[----:B------:R-:W-:Y:S01]  /*74c0*/  IABS R6, R3 ;  /* 0x0000000300067213 */ /* 0x000fe20000000000 */
[----:B------:R0:W-:Y:S01]  /*74d0*/  STL [R1+0x2e0], R11 ;  /* 0x0002e00b01007387 */ /* 0x0001e20000100800 */
[----:B------:R-:W-:Y:S01]  /*74e0*/  ISETP.GT.U32.AND P5, PT, R21, R5, PT ;  /* 0x000000051500720c */ /* 0x000fe20003fa4070 */
[----:B------:R-:W-:Y:S01]  /*74f0*/  IMAD.HI.U32 R14, R0, R8, RZ ;  /* 0x00000008000e7227 */ /* 0x000fe200078e00ff */
[----:B------:R-:W-:-:S02]  /*7500*/  IABS R4, R2 ;  /* 0x0000000200047213 */ /* 0x000fc40000000000 */
[----:B------:R-:W-:Y:S01]  /*7510*/  ISETP.GE.AND P4, PT, R7, RZ, PT ;  /* 0x000000ff0700720c */ /* 0x000fe20003f86270 */
[----:B------:R-:W-:Y:S02]  /*7520*/  IMAD.MOV R14, RZ, RZ, -R14 ;  /* 0x000000ffff0e7224 */ /* 0x000fe400078e0a0e */
[----:B------:R-:W-:Y:S02]  /*7530*/  @!P2 IMAD.IADD R12, R12, 0x1, -R21 ;  /* 0x000000010c0ca824 */ /* 0x000fe400078e0a15 */
[----:B------:R-:W-:Y:S02]  /*7540*/  IMAD R8, R21, R14, R8 ;  /* 0x0000000e15087224 */ /* 0x000fe400078e0208 */
[----:B0-----:R-:W-:Y:S02]  /*7550*/  IMAD.MOV.U32 R11, RZ, RZ, R13 ;  /* 0x000000ffff0b7224 */ /* 0x001fe400078e000d */
[----:B------:R-:W-:Y:S01]  /*7560*/  @!P5 IMAD.IADD R5, R5, 0x1, -R21 ;  /* 0x000000010505d824 */ /* 0x000fe200078e0a15 */
[----:B------:R-:W-:Y:S01]  /*7570*/  ISETP.GT.U32.AND P2, PT, R21, R8, PT ;  /* 0x000000081500720c */ /* 0x000fe20003f44070 */
[----:B------:R-:W-:-:S03]  /*7580*/  IMAD.HI.U32 R9, R0, R6, RZ ;  /* 0x0000000600097227 */ /* 0x000fc600078e00ff */
[----:B------:R-:W-:Y:S01]  /*7590*/  ISETP.GT.U32.AND P5, PT, R21, R5, PT ;  /* 0x000000051500720c */ /* 0x000fe20003fa4070 */
[----:B------:R-:W-:Y:S01]  /*75a0*/  @!P3 IMAD.MOV R11, RZ, RZ, -R11 ;  /* 0x000000ffff0bb224 */ /* 0x000fe200078e0a0b */
[----:B------:R-:W-:Y:S01]  /*75b0*/  ISETP.GE.AND P3, PT, R3, RZ, PT ;  /* 0x000000ff0300720c */ /* 0x000fe20003f66270 */
[----:B------:R-:W-:-:S03]  /*75c0*/  IMAD.HI.U32 R7, R0, R4, RZ ;  /* 0x0000000400077227 */ /* 0x000fc600078e00ff */
[----:B------:R0:W-:Y:S01]  /*75d0*/  STL [R1+0x2dc], R11 ;  /* 0x0002dc0b01007387 */ /* 0x0001e20000100800 */
[----:B------:R-:W-:Y:S02]  /*75e0*/  IMAD.MOV R9, RZ, RZ, -R9 ;  /* 0x000000ffff097224 */ /* 0x000fe400078e0a09 */
[----:B------:R-:W-:Y:S02]  /*75f0*/  VIADD R3, R22, 0xf2 ;  /* 0x000000f216037836 */ /* 0x000fe40000000000 */
[----:B------:R-:W-:Y:S02]  /*7600*/  IMAD.MOV R13, RZ, RZ, -R7 ;  /* 0x000000ffff0d7224 */ /* 0x000fe400078e0a07 */
[----:B------:R-:W-:Y:S01]  /*7610*/  IMAD R7, R21, R9, R6 ;  /* 0x0000000915077224 */ /* 0x000fe200078e0206 */
[----:B------:R-:W-:Y:S01]  /*7620*/  IABS R15, R3 ;  /* 0x00000003000f7213 */ /* 0x000fe20000000000 */
[----:B------:R-:W-:Y:S02]  /*7630*/  @!P2 IMAD.IADD R8, R8, 0x1, -R21 ;  /* 0x000000010808a824 */ /* 0x000fe400078e0a15 */
[----:B0-----:R-:W-:-:S02]  /*7640*/  IMAD.MOV.U32 R11, RZ, RZ, R12 ;  /* 0x000000ffff0b7224 */ /* 0x001fc400078e000c */
[----:B------:R-:W-:Y:S01]  /*7650*/  @!P5 IMAD.IADD R5, R5, 0x1, -R21 ;  /* 0x000000010505d824 */ /* 0x000fe200078e0a15 */
[C---:B------:R-:W-:Y:S01]  /*7660*/  ISETP.GT.U32.AND P5, PT, R21.reuse, R7, PT ;  /* 0x000000071500720c */ /* 0x040fe20003fa4070 */
[----:B------:R-:W-:Y:S01]  /*7670*/  @!P6 IMAD.MOV R11, RZ, RZ, -R11 ;  /* 0x000000ffff0be224 */ /* 0x000fe200078e0a0b */
[C---:B------:R-:W-:Y:S01]  /*7680*/  ISETP.GT.U32.AND P2, PT, R21.reuse, R8, PT ;  /* 0x000000081500720c */ /* 0x040fe20003f44070 */
[C---:B------:R-:W-:Y:S02]  /*7690*/  IMAD R13, R21.reuse, R13, R4 ;  /* 0x0000000d150d7224 */ /* 0x040fe400078e0204 */
[----:B------:R-:W-:Y:S01]  /*76a0*/  IMAD.HI.U32 R12, R0, R15, RZ ;  /* 0x0000000f000c7227 */ /* 0x000fe200078e00ff */
[----:B------:R0:W-:Y:S02]  /*76b0*/  STL [R1+0x2d8], R11 ;  /* 0x0002d80b01007387 */ /* 0x0001e40000100800 */
[----:B------:R-:W-:Y:S01]  /*76c0*/  ISETP.GT.U32.AND P6, PT, R21, R13, PT ;  /* 0x0000000d1500720c */ /* 0x000fe20003fc4070 */
[----:B------:R-:W-:-:S02]  /*76d0*/  VIADD R6, R22, 0xee ;  /* 0x000000ee16067836 */ /* 0x000fc40000000000 */
[----:B------:R-:W-:Y:S02]  /*76e0*/  VIADD R9, R22, 0xf0 ;  /* 0x000000f016097836 */ /* 0x000fe40000000000 */
[--C-:B------:R-:W-:Y:S01]  /*76f0*/  @!P5 IMAD.IADD R7, R7, 0x1, -R21.reuse ;  /* 0x000000010707d824 */ /* 0x100fe200078e0a15 */
[----:B------:R-:W-:Y:S01]  /*7700*/  IABS R17, R6 ;  /* 0x0000000600117213 */ /* 0x000fe20000000000 */
[----:B------:R-:W-:Y:S01]  /*7710*/  @!P2 IMAD.IADD R8, R8, 0x1, -R21 ;  /* 0x000000010808a824 */ /* 0x000fe200078e0a15 */
[----:B------:R-:W-:Y:S01]  /*7720*/  IABS R16, R9 ;  /* 0x0000000900107213 */ /* 0x000fe20000000000 */
[----:B0-----:R-:W-:Y:S01]  /*7730*/  IMAD.MOV.U32 R11, RZ, RZ, R5 ;  /* 0x000000ffff0b7224 */ /* 0x001fe200078e0005 */
[C---:B------:R-:W-:Y:S01]  /*7740*/  ISETP.GT.U32.AND P5, PT, R21.reuse, R7, PT ;  /* 0x000000071500720c */ /* 0x040fe20003fa4070 */
[----:B------:R-:W-:Y:S02]  /*7750*/  IMAD.MOV R5, RZ, RZ, -R12 ;  /* 0x000000ffff057224 */ /* 0x000fe400078e0a0c */
[----:B------:R-:W-:Y:S01]  /*7760*/  @!P1 IMAD.MOV R11, RZ, RZ, -R11 ;  /* 0x000000ffff0b9224 */ /* 0x000fe200078e0a0b */
[----:B------:R-:W-:Y:S01]  /*7770*/  ISETP.GE.AND P1, PT, R2, RZ, PT ;  /* 0x000000ff0200720c */ /* 0x000fe20003f26270 */
[----:B------:R-:W-:-:S02]  /*7780*/  IMAD R2, R21, R5, R15 ;  /* 0x0000000515027224 */ /* 0x000fc400078e020f */
[----:B------:R-:W-:Y:S01]  /*7790*/  @!P6 IMAD.IADD R13, R13, 0x1, -R21 ;  /* 0x000000010d0de824 */ /* 0x000fe200078e0a15 */
[----:B------:R0:W-:Y:S01]  /*77a0*/  STL [R1+0x2bc], R11 ;  /* 0x0002bc0b01007387 */ /* 0x0001e20000100800 */
[----:B------:R-:W-:Y:S01]  /*77b0*/  IMAD.MOV.U32 R12, RZ, RZ, R17 ;  /* 0x000000ffff0c7224 */ /* 0x000fe200078e0011 */
[C---:B------:R-:W-:Y:S01]  /*77c0*/  ISETP.GT.U32.AND P2, PT, R21.reuse, R2, PT ;  /* 0x000000021500720c */ /* 0x040fe20003f44070 */
[----:B------:R-:W-:Y:S01]  /*77d0*/  IMAD.HI.U32 R17, R0, R16, RZ ;  /* 0x0000001000117227 */ /* 0x000fe200078e00ff */
[----:B------:R-:W-:-:S03]  /*77e0*/  ISETP.GT.U32.AND P6, PT, R21, R13, PT ;  /* 0x0000000d1500720c */ /* 0x000fc60003fc4070 */
[----:B------:R-:W-:-:S04]  /*77f0*/  IMAD.HI.U32 R15, R0, R12, RZ ;  /* 0x0000000c000f7227 */ /* 0x000fc800078e00ff */
[----:B------:R-:W-:Y:S02]  /*7800*/  VIADD R4, R22, 0xec ;  /* 0x000000ec16047836 */ /* 0x000fe40000000000 */
[----:B------:R-:W-:Y:S02]  /*7810*/  IMAD.MOV R17, RZ, RZ, -R17 ;  /* 0x000000ffff117224 */ /* 0x000fe400078e0a11 */
[----:B------:R-:W-:Y:S01]  /*7820*/  @!P2 IMAD.IADD R2, R2, 0x1, -R21 ;  /* 0x000000010202a824 */ /* 0x000fe200078e0a15 */
[----:B------:R-:W-:Y:S01]  /*7830*/  IABS R14, R4 ;  /* 0x00000004000e7213 */ /* 0x000fe20000000000 */
[----:B------:R-:W-:Y:S02]  /*7840*/  IMAD.MOV R15, RZ, RZ, -R15 ;  /* 0x000000ffff0f7224 */ /* 0x000fe400078e0a0f */
[----:B------:R-:W-:Y:S01]  /*7850*/  @!P5 IMAD.IADD R7, R7, 0x1, -R21 ;  /* 0x000000010707d824 */ /* 0x000fe200078e0a15 */
[----:B------:R-:W-:Y:S01]  /*7860*/  ISETP.GE.AND P5, PT, R3, RZ, PT ;  /* 0x000000ff0300720c */ /* 0x000fe20003fa6270 */
[----:B0-----:R-:W-:Y:S01]  /*7870*/  IMAD.MOV.U32 R11, RZ, RZ, R8 ;  /* 0x000000ffff0b7224 */ /* 0x001fe200078e0008 */
[C---:B------:R-:W-:Y:S01]  /*7880*/  ISETP.GT.U32.AND P2, PT, R21.reuse, R2, PT ;  /* 0x000000021500720c */ /* 0x040fe20003f44070 */
[----:B------:R-:W-:-:S02]  /*7890*/  IMAD R3, R21, R17, R16 ;  /* 0x0000001115037224 */ /* 0x000fc400078e0210 */
[C---:B------:R-:W-:Y:S02]  /*78a0*/  IMAD R12, R21.reuse, R15, R12 ;  /* 0x0000000f150c7224 */ /* 0x040fe400078e020c */
[----:B------:R-:W-:Y:S01]  /*78b0*/  @!P4 IMAD.MOV R11, RZ, RZ, -R11 ;  /* 0x000000ffff0bc224 */ /* 0x000fe200078e0a0b */
[----:B------:R-:W-:Y:S01]  /*78c0*/  ISETP.GT.U32.AND P4, PT, R21, R3, PT ;  /* 0x000000031500720c */ /* 0x000fe20003f84070 */
[----:B------:R-:W-:Y:S01]  /*78d0*/  @!P6 IMAD.IADD R13, R13, 0x1, -R21 ;  /* 0x000000010d0de824 */ /* 0x000fe200078e0a15 */
[----:B------:R-:W-:Y:S01]  /*78e0*/  ISETP.GT.U32.AND P6, PT, R21, R12, PT ;  /* 0x0000000c1500720c */ /* 0x000fe20003fc4070 */
[----:B------:R-:W-:Y:S01]  /*78f0*/  IMAD.HI.U32 R5, R0, R14, RZ ;  /* 0x0000000e00057227 */ /* 0x000fe200078e00ff */
[----:B------:R0:W-:Y:S03]  /*7900*/  STL [R1+0x2b8], R11 ;  /* 0x0002b80b01007387 */ /* 0x0001e60000100800 */
[----:B------:R-:W-:-:S02]  /*7910*/  IMAD.MOV.U32 R15, RZ, RZ, R7 ;  /* 0x000000ffff0f7224 */ /* 0x000fc400078e0007 */
[----:B------:R-:W-:Y:S02]  /*7920*/  IMAD.MOV R16, RZ, RZ, -R5 ;  /* 0x000000ffff107224 */ /* 0x000fe400078e0a05 */
[C---:B------:R-:W-:Y:S02]  /*7930*/  VIADD R5, R22.reuse, 0xea ;  /* 0x000000ea16057836 */ /* 0x040fe40000000000 */
[----:B------:R-:W-:Y:S01]  /*7940*/  @!P3 IMAD.MOV R15, RZ, RZ, -R15 ;  /* 0x000000ffff0fb224 */ /* 0x000fe200078e0a0f */
[----:B------:R-:W-:Y:S01]  /*7950*/  ISETP.GE.AND P3, PT, R9, RZ, PT ;  /* 0x000000ff0900720c */ /* 0x000fe20003f66270 */
[----:B0-----:R-:W-:Y:S02]  /*7960*/  IMAD.MOV.U32 R11, RZ, RZ, R13 ;  /* 0x000000ffff0b7224 */ /* 0x001fe400078e000d */
[----:B------:R-:W-:Y:S01]  /*7970*/  VIADD R13, R22, 0xe8 ;  /* 0x000000e8160d7836 */ /* 0x000fe20000000000 */
[----:B------:R-:W-:Y:S01]  /*7980*/  STL [R1+0x2b4], R15 ;  /* 0x0002b40f01007387 */ /* 0x000fe20000100800 */
[----:B------:R-:W-:-:S02]  /*7990*/  @!P1 IMAD.MOV R11, RZ, RZ, -R11 ;  /* 0x000000ffff0b9224 */ /* 0x000fc400078e0a0b */
[----:B------:R-:W-:Y:S01]  /*79a0*/  IMAD R8, R21, R16, R14 ;  /* 0x0000001015087224 */ /* 0x000fe200078e020e */
[----:B------:R-:W-:Y:S01]  /*79b0*/  IABS R14, R5 ;  /* 0x00000005000e7213 */ /* 0x000fe20000000000 */
[--C-:B------:R-:W-:Y:S01]  /*79c0*/  @!P2 IMAD.IADD R2, R2, 0x1, -R21.reuse ;  /* 0x000000010202a824 */ /* 0x100fe200078e0a15 */
[----:B------:R-:W-:Y:S01]  /*79d0*/  ISETP.GE.AND P2, PT, R6, RZ, PT ;  /* 0x000000ff0600720c */ /* 0x000fe20003f46270 */
[----:B------:R0:W-:Y:S01]  /*79e0*/  STL [R1+0x2b0], R11 ;  /* 0x0002b00b01007387 */ /* 0x0001e20000100800 */
[----:B------:R-:W-:Y:S01]  /*79f0*/  IABS R6, R13 ;  /* 0x0000000d00067213 */ /* 0x000fe20000000000 */
[--C-:B------:R-:W-:Y:S01]  /*7a00*/  @!P4 IMAD.IADD R3, R3, 0x1, -R21.reuse ;  /* 0x000000010303c824 */ /* 0x100fe200078e0a15 */
[C---:B------:R-:W-:Y:S01]  /*7a10*/  ISETP.GT.U32.AND P1, PT, R21.reuse, R8, PT ;  /* 0x000000081500720c */ /* 0x040fe20003f24070 */
[----:B------:R-:W-:Y:S01]  /*7a20*/  @!P6 IMAD.IADD R12, R12, 0x1, -R21 ;  /* 0x000000010c0ce824 */ /* 0x000fe200078e0a15 */
[----:B------:R-:W-:Y:S01]  /*7a30*/  ISETP.GE.AND P4, PT, R4, RZ, PT ;  /* 0x000000ff0400720c */ /* 0x000fe20003f86270 */
[----:B------:R-:W-:Y:S01]  /*7a40*/  IMAD.MOV.U32 R7, RZ, RZ, R14 ;  /* 0x000000ffff077224 */ /* 0x000fe200078e000e */
[----:B------:R-:W-:Y:S01]  /*7a50*/  ISETP.GT.U32.AND P6, PT, R21, R3, PT ;  /* 0x000000031500720c */ /* 0x000fe20003fc4070 */
[----:B------:R-:W-:-:S02]  /*7a60*/  IMAD.MOV.U32 R4, RZ, RZ, R6 ;  /* 0x000000ffff047224 */ /* 0x000fc400078e0006 */
[----:B0-----:R-:W-:Y:S02]  /*7a70*/  IMAD.MOV.U32 R11, RZ, RZ, R2 ;  /* 0x000000ffff0b7224 */ /* 0x001fe400078e0002 */
[----:B------:R-:W-:-:S04]  /*7a80*/  IMAD.HI.U32 R9, R0, R7, RZ ;  /* 0x0000000700097227 */ /* 0x000fc800078e00ff */
[----:B------:R-:W-:Y:S01]  /*7a90*/  @!P5 IMAD.MOV R11, RZ, RZ, -R11 ;  /* 0x000000ffff0bd224 */ /* 0x000fe200078e0a0b */
[----:B------:R-:W-:Y:S01]  /*7aa0*/  ISETP.GT.U32.AND P5, PT, R21, R12, PT ;  /* 0x0000000c1500720c */ /* 0x000fe20003fa4070 */
[----:B------:R-:W-:-:S03]  /*7ab0*/  IMAD.HI.U32 R2, R0, R4, RZ ;  /* 0x0000000400027227 */ /* 0x000fc600078e00ff */
[----:B------:R0:W-:Y:S01]  /*7ac0*/  STL [R1+0x2ac], R11 ;  /* 0x0002ac0b01007387 */ /* 0x0001e20000100800 */
[----:B------:R-:W-:Y:S02]  /*7ad0*/  IMAD.MOV R9, RZ, RZ, -R9 ;  /* 0x000000ffff097224 */ /* 0x000fe400078e0a09 */
[----:B------:R-:W-:Y:S02]  /*7ae0*/  IMAD.MOV R2, RZ, RZ, -R2 ;  /* 0x000000ffff027224 */ /* 0x000fe400078e0a02 */
[----:B------:R-:W-:Y:S02]  /*7af0*/  @!P1 IMAD.IADD R8, R8, 0x1, -R21 ;  /* 0x0000000108089824 */ /* 0x000fe400078e0a15 */
[C---:B------:R-:W-:Y:S02]  /*7b00*/  IMAD R6, R21.reuse, R9, R7 ;  /* 0x0000000915067224 */ /* 0x040fe400078e0207 */
[C---:B------:R-:W-:Y:S01]  /*7b10*/  IMAD R2, R21.reuse, R2, R4 ;  /* 0x0000000215027224 */ /* 0x040fe200078e0204 */
[----:B------:R-:W-:Y:S01]  /*7b20*/  ISETP.GT.U32.AND P1, PT, R21, R8, PT ;  /* 0x000000081500720c */ /* 0x000fe20003f24070 */
[--C-:B------:R-:W-:Y:S01]  /*7b30*/  @!P6 IMAD.IADD R3, R3, 0x1, -R21.reuse ;  /* 0x000000010303e824 */ /* 0x100fe200078e0a15 */
[C---:B------:R-:W-:Y:S01]  /*7b40*/  ISETP.GT.U32.AND P6, PT, R21.reuse, R6, PT ;  /* 0x000000061500720c */ /* 0x040fe20003fc4070 */
[----:B------:R-:W-:Y:S01]  /*7b50*/  @!P5 IMAD.IADD R12, R12, 0x1, -R21 ;  /* 0x000000010c0cd824 */ /* 0x000fe200078e0a15 */
[----:B------:R-:W-:Y:S01]  /*7b60*/  ISETP.GT.U32.AND P5, PT, R21, R2, PT ;  /* 0x000000021500720c */ /* 0x000fe20003fa4070 */
[----:B------:R-:W-:-:S02]  /*7b70*/  VIADD R17, R22, 0xe2 ;  /* 0x000000e216117836 */ /* 0x000fc40000000000 */
[C---:B------:R-:W-:Y:S02]  /*7b80*/  VIADD R9, R22.reuse, 0xe6 ;  /* 0x000000e616097836 */ /* 0x040fe40000000000 */
[----:B------:R-:W-:Y:S01]  /*7b90*/  VIADD R7, R22, 0xe4 ;  /* 0x000000e416077836 */ /* 0x000fe20000000000 */
[----:B------:R-:W-:Y:S01]  /*7ba0*/  IABS R15, R17 ;  /* 0x00000011000f7213 */ /* 0x000fe20000000000 */
[----:B0-----:R-:W-:Y:S01]  /*7bb0*/  IMAD.MOV.U32 R11, RZ, RZ, R3 ;  /* 0x000000ffff0b7224 */ /* 0x001fe200078e0003 */
[----:B------:R-:W-:Y:S01]  /*7bc0*/  IABS R14, R9 ;  /* 0x00000009000e7213 */ /* 0x000fe20000000000 */
[--C-:B------:R-:W-:Y:S01]  /*7bd0*/  @!P1 IMAD.IADD R8, R8, 0x1, -R21.reuse ;  /* 0x0000000108089824 */ /* 0x100fe200078e0a15 */
[----:B------:R-:W-:Y:S01]  /*7be0*/  IABS R4, R7 ;  /* 0x0000000700047213 */ /* 0x000fe20000000000 */
[--C-:B------:R-:W-:Y:S01]  /*7bf0*/  @!P6 IMAD.IADD R6, R6, 0x1, -R21.reuse ;  /* 0x000000010606e824 */ /* 0x100fe200078e0a15 */
[----:B------:R-:W-:Y:S01]  /*7c00*/  ISETP.GE.AND P1, PT, R5, RZ, PT ;  /* 0x000000ff0500720c */ /* 0x000fe20003f26270 */
[----:B------:R-:W-:Y:S01]  /*7c10*/  @!P5 IMAD.IADD R2, R2, 0x1, -R21 ;  /* 0x000000010202d824 */ /* 0x000fe200078e0a15 */
[----:B------:R-:W-:Y:S01]  /*7c20*/  ISETP.GE.AND P6, PT, R13, RZ, PT ;  /* 0x000000ff0d00720c */ /* 0x000fe20003fc6270 */
[----:B------:R-:W-:-:S02]  /*7c30*/  IMAD.MOV.U32 R5, RZ, RZ, R15 ;  /* 0x000000ffff057224 */ /* 0x000fc400078e000f */
        /* <DEDUP_REMOVED lines=8> */
[----:B------:R-:W-:Y:S02]  /*7cc0*/  IMAD.MOV R16, RZ, RZ, -R16 ;  /* 0x000000ffff107224 */ /* 0x000fe400078e0a10 */
[C---:B------:R-:W-:Y:S02]  /*7cd0*/  IMAD R3, R21.reuse, R15, R14 ;  /* 0x0000000f15037224 */ /* 0x040fe400078e020e */
[----:B------:R-:W-:Y:S02]  /*7ce0*/  IMAD.MOV R13, RZ, RZ, -R13 ;  /* 0x000000ffff0d7224 */ /* 0x000fe400078e0a0d */
[----:B------:R-:W-:Y:S02]  /*7cf0*/  IMAD R4, R21, R16, R4 ;  /* 0x0000001015047224 */ /* 0x000fe400078e0204 */
[----:B0-----:R-:W-:-:S02]  /*7d00*/  IMAD.MOV.U32 R11, RZ, RZ, R8 ;  /* 0x000000ffff0b7224 */ /* 0x001fc400078e0008 */
[----:B------:R-:W-:Y:S01]  /*7d10*/  @!P2 IMAD.MOV R12, RZ, RZ, -R12 ;  /* 0x000000ffff0ca224 */ /* 0x000fe200078e0a0c */
[C---:B------:R-:W-:Y:S01]  /*7d20*/  ISETP.GT.U32.AND P2, PT, R21.reuse, R3, PT ;  /* 0x000000031500720c */ /* 0x040fe20003f44070 */
        /* <DEDUP_REMOVED lines=8> */
[----:B------:R-:W-:Y:S01]  /*7db0*/  STL [R1+0x2a4], R12 ;  /* 0x0002a40c01007387 */ /* 0x000fe20000100800 */
[----:B------:R-:W-:-:S02]  /*7dc0*/  VIADD R9, R22, 0xde ;  /* 0x000000de16097836 */ /* 0x000fc40000000000 */
[--C-:B------:R-:W-:Y:S01]  /*7dd0*/  @!P2 IMAD.IADD R3, R3, 0x1, -R21.reuse ;  /* 0x000000010303a824 */ /* 0x100fe200078e0a15 */
[----:B------:R-:W-:Y:S01]  /*7de0*/  IABS R13, R8 ;  /* 0x00000008000d7213 */ /* 0x000fe20000000000 */
[----:B------:R0:W-:Y:S01]  /*7df0*/  STL [R1+0x2a0], R11 ;  /* 0x0002a00b01007387 */ /* 0x0001e20000100800 */
[----:B------:R-:W-:Y:S01]  /*7e00*/  IABS R14, R9 ;  /* 0x00000009000e7213 */ /* 0x000fe20000000000 */
[----:B------:R-:W-:Y:S01]  /*7e10*/  @!P4 IMAD.IADD R4, R4, 0x1, -R21 ;  /* 0x000000010404c824 */ /* 0x000fe200078e0a15 */
[----:B------:R-:W-:Y:S01]  /*7e20*/  ISETP.GE.AND P2, PT, R7, RZ, PT ;  /* 0x000000ff0700720c */ /* 0x000fe20003f46270 */
[----:B------:R-:W-:Y:S01]  /*7e30*/  IMAD.HI.U32 R15, R0, R13, RZ ;  /* 0x0000000d000f7227 */ /* 0x000fe200078e00ff */
[----:B------:R-:W-:-:S03]  /*7e40*/  ISETP.GT.U32.AND P4, PT, R21, R3, PT ;  /* 0x000000031500720c */ /* 0x000fc60003f84070 */
[----:B------:R-:W-:Y:S02]  /*7e50*/  IMAD.MOV.U32 R7, RZ, RZ, R14 ;  /* 0x000000ffff077224 */ /* 0x000fe400078e000e */
        /* <DEDUP_REMOVED lines=9> */
[----:B------:R-:W-:Y:S01]  /*7ef0*/  VIADD R12, R22, 0xdc ;  /* 0x000000dc160c7836 */ /* 0x000fe20000000000 */
[----:B------:R-:W-:Y:S01]  /*7f00*/  STL [R1+0x29c], R11 ;  /* 0x00029c0b01007387 */ /* 0x000fe20000100800 */
[----:B------:R-:W-:Y:S01]  /*7f10*/  @!P5 IMAD.IADD R4, R4, 0x1, -R21 ;  /* 0x000000010404d824 */ /* 0x000fe200078e0a15 */
[C---:B------:R-:W-:Y:S01]  /*7f20*/  ISETP.GT.U32.AND P5, PT, R21.reuse, R7, PT ;  /* 0x000000071500720c */ /* 0x040fe20003fa4070 */
[----:B------:R-:W-:Y:S01]  /*7f30*/  IMAD R6, R21, R6, R13 ;  /* 0x0000000615067224 */ /* 0x000fe200078e020d */
[----:B------:R-:W-:Y:S01]  /*7f40*/  IABS R14, R12 ;  /* 0x0000000c000e7213 */ /* 0x000fe20000000000 */
[----:B------:R-:W-:-:S02]  /*7f50*/  @!P4 IMAD.IADD R3, R3, 0x1, -R21 ;  /* 0x000000010303c824 */ /* 0x000fc400078e0a15 */
[----:B------:R-:W-:Y:S01]  /*7f60*/  VIADD R13, R22, 0xda ;  /* 0x000000da160d7836 */ /* 0x000fe20000000000 */
[----:B------:R-:W-:Y:S01]  /*7f70*/  ISETP.GT.U32.AND P4, PT, R21, R6, PT ;  /* 0x000000061500720c */ /* 0x000fe20003f84070 */
[----:B------:R-:W-:-:S03]  /*7f80*/  IMAD.HI.U32 R18, R0, R14, RZ ;  /* 0x0000000e00127227 */ /* 0x000fc600078e00ff */
[----:B------:R-:W-:Y:S01]  /*7f90*/  IABS R16, R13 ;  /* 0x0000000d00107213 */ /* 0x000fe20000000000 */
[--C-:B------:R-:W-:Y:S01]  /*7fa0*/  @!P1 IMAD.IADD R5, R5, 0x1, -R21.reuse ;  /* 0x0000000105059824 */ /* 0x100fe200078e0a15 */
[----:B------:R-:W-:Y:S01]  /*7fb0*/  ISETP.GE.AND P1, PT, R17, RZ, PT ;  /* 0x000000ff1100720c */ /* 0x000fe20003f26270 */
[----:B------:R-:W-:Y:S02]  /*7fc0*/  IMAD.MOV R17, RZ, RZ, -R18 ;  /* 0x000000ffff117224 */ /* 0x000fe400078e0a12 */
[----:B------:R-:W-:Y:S02]  /*7fd0*/  @!P5 IMAD.IADD R7, R7, 0x1, -R21 ;  /* 0x000000010707d824 */ /* 0x000fe400078e0a15 */
[----:B------:R-:W-:Y:S02]  /*7fe0*/  @!P6 IMAD.MOV R2, RZ, RZ, -R2 ;  /* 0x000000ffff02e224 */ /* 0x000fe400078e0a02 */
[C---:B------:R-:W-:Y:S01]  /*7ff0*/  IMAD R14, R21.reuse, R17, R14 ;  /* 0x00000011150e7224 */ /* 0x040fe200078e020e */
[----:B------:R-:W-:Y:S01]  /*8000*/  ISETP.GT.U32.AND P5, PT, R21, R7, PT ;  /* 0x000000071500720c */ /* 0x000fe20003fa4070 */
[----:B------:R-:W-:Y:S01]  /*8010*/  VIADD R15, R22, 0xd8 ;  /* 0x000000d8160f7836 */ /* 0x000fe20000000000 */
[----:B------:R0:W-:Y:S01]  /*8020*/  STL [R1+0x298], R2 ;  /* 0x0002980201007387 */ /* 0x0001e20000100800 */
[----:B------:R-:W-:-:S03]  /*8030*/  IMAD.HI.U32 R19, R0, R16, RZ ;  /* 0x0000001000137227 */ /* 0x000fc600078e00ff */
[----:B------:R-:W-:Y:S01]  /*8040*/  IABS R18, R15 ;  /* 0x0000000f00127213 */ /* 0x000fe20000000000 */
[----:B------:R-:W-:Y:S01]  /*8050*/  @!P3 IMAD.MOV R3, RZ, RZ, -R3 ;  /* 0x000000ffff03b224 */ /* 0x000fe200078e0a03 */
[C---:B------:R-:W-:Y:S01]  /*8060*/  ISETP.GT.U32.AND P3, PT, R21.reuse, R14, PT ;  /* 0x0000000e1500720c */ /* 0x040fe20003f64070 */
[----:B------:R-:W-:Y:S01]  /*8070*/  @!P4 IMAD.IADD R6, R6, 0x1, -R21 ;  /* 0x000000010606c824 */ /* 0x000fe200078e0a15 */
[----:B------:R-:W-:Y:S01]  /*8080*/  ISETP.GE.AND P4, PT, R8, RZ, PT ;  /* 0x000000ff0800720c */ /* 0x000fe20003f86270 */
[----:B------:R-:W-:Y:S01]  /*8090*/  @!P2 IMAD.MOV R4, RZ, RZ, -R4 ;  /* 0x000000ffff04a224 */ /* 0x000fe200078e0a04 */
[----:B------:R1:W-:Y:S01]  /*80a0*/  STL [R1+0x294], R3 ;  /* 0x0002940301007387 */ /* 0x0003e20000100800 */
[----:B0-----:R-:W-:Y:S01]  /*80b0*/  IMAD.MOV.U32 R2, RZ, RZ, R5 ;  /* 0x000000ffff027224 */ /* 0x001fe200078e0005 */
[----:B------:R-:W-:Y:S01]  /*80c0*/  ISETP.GT.U32.AND P6, PT, R21, R6, PT ;  /* 0x000000061500720c */ /* 0x000fe20003fc4070 */
[----:B------:R-:W-:Y:S01]  /*80d0*/  IMAD.MOV R19, RZ, RZ, -R19 ;  /* 0x000000ffff137224 */ /* 0x000fe200078e0a13 */
[----:B------:R-:W-:Y:S01]  /*80e0*/  STL [R1+0x290], R4 ;  /* 0x0002900401007387 */ /* 0x000fe20000100800 */
[----:B------:R-:W-:Y:S01]  /*80f0*/  @!P1 IMAD.MOV R2, RZ, RZ, -R2 ;  /* 0x000000ffff029224 */ /* 0x000fe200078e0a02 */
[----:B------:R-:W-:Y:S01]  /*8100*/  ISETP.GE.AND P2, PT, R9, RZ, PT ;  /* 0x000000ff0900720c */ /* 0x000fe20003f46270 */
[----:B------:R-:W-:Y:S01]  /*8110*/  IMAD R16, R21, R19, R16 ;  /* 0x0000001315107224 */ /* 0x000fe200078e0210 */
[----:B------:R-:W-:Y:S01]  /*8120*/  ISETP.GE.AND P1, PT, R12, RZ, PT ;  /* 0x000000ff0c00720c */ /* 0x000fe20003f26270 */
[--C-:B------:R-:W-:Y:S01]  /*8130*/  @!P5 IMAD.IADD R7, R7, 0x1, -R21.reuse ;  /* 0x000000010707d824 */ /* 0x100fe200078e0a15 */
[----:B------:R0:W-:Y:S01]  /*8140*/  STL [R1+0x28c], R2 ;  /* 0x00028c0201007387 */ /* 0x0001e20000100800 */
[----:B-1----:R-:W-:Y:S01]  /*8150*/  VIADD R3, R22, 0xd6 ;  /* 0x000000d616037836 */ /* 0x002fe20000000000 */
[----:B------:R-:W-:Y:S01]  /*8160*/  ISETP.GT.U32.AND P5, PT, R21, R16, PT ;  /* 0x000000101500720c */ /* 0x000fe20003fa4070 */
[----:B------:R-:W-:-:S02]  /*8170*/  @!P3 IMAD.IADD R14, R14, 0x1, -R21 ;  /* 0x000000010e0eb824 */ /* 0x000fc400078e0a15 */
[----:B------:R-:W-:Y:S02]  /*8180*/  IMAD.MOV.U32 R5, RZ, RZ, R7 ;  /* 0x000000ffff057224 */ /* 0x000fe400078e0007 */
[----:B------:R-:W-:Y:S01]  /*8190*/  @!P6 IMAD.IADD R6, R6, 0x1, -R21 ;  /* 0x000000010606e824 */ /* 0x000fe200078e0a15 */
[----:B------:R-:W-:Y:S01]  /*81a0*/  ISETP.GT.U32.AND P3, PT, R21, R14, PT ;  /* 0x0000000e1500720c */ /* 0x000fe20003f64070 */
[----:B------:R-:W-:Y:S01]  /*81b0*/  @!P2 IMAD.MOV R5, RZ, RZ, -R5 ;  /* 0x000000ffff05a224 */ /* 0x000fe200078e0a05 */
[----:B------:R-:W-:Y:S01]  /*81c0*/  ISETP.GE.AND P6, PT, R13, RZ, PT ;  /* 0x000000ff0d00720c */ /* 0x000fe20003fc6270 */
[----:B0-----:R-:W-:-:S04]  /*81d0*/  IMAD.HI.U32 R2, R0, R18, RZ ;  /* 0x0000001200027227 */ /* 0x001fc800078e00ff */
[----:B------:R-:W-:Y:S01]  /*81e0*/  IMAD.MOV R4, RZ, RZ, -R2 ;  /* 0x000000ffff047224 */ /* 0x000fe200078e0a02 */
[----:B------:R-:W-:Y:S01]  /*81f0*/  IABS R2, R3 ;  /* 0x0000000300027213 */ /* 0x000fe20000000000 */
[----:B------:R-:W-:Y:S02]  /*8200*/  IMAD.MOV.U32 R8, RZ, RZ, R6 ;  /* 0x000000ffff087224 */ /* 0x000fe400078e0006 */
[C---:B------:R-:W-:Y:S02]  /*8210*/  IMAD R18, R21.reuse, R4, R18 ;  /* 0x0000000415127224 */ /* 0x040fe400078e0212 */
[----:B------:R-:W-:Y:S02]  /*8220*/  IMAD.MOV.U32 R6, RZ, RZ, R2 ;  /* 0x000000ffff067224 */ /* 0x000fe400078e0002 */
[----:B------:R-:W-:Y:S01]  /*8230*/  @!P5 IMAD.IADD R16, R16, 0x1, -R21 ;  /* 0x000000011010d824 */ /* 0x000fe200078e0a15 */
[----:B------:R-:W-:Y:S01]  /*8240*/  ISETP.GT.U32.AND P2, PT, R21, R18, PT ;  /* 0x000000121500720c */ /* 0x000fe20003f44070 */
[----:B------:R-:W-:-:S03]  /*8250*/  IMAD.HI.U32 R7, R0, R6, RZ ;  /* 0x0000000600077227 */ /* 0x000fc600078e00ff */
[----:B------:R-:W-:Y:S01]  /*8260*/  ISETP.GT.U32.AND P5, PT, R21, R16, PT ;  /* 0x000000101500720c */ /* 0x000fe20003fa4070 */
[----:B------:R-:W-:Y:S01]  /*8270*/  @!P4 IMAD.MOV R8, RZ, RZ, -R8 ;  /* 0x000000ffff08c224 */ /* 0x000fe200078e0a08 */
[----:B------:R-:W-:Y:S01]  /*8280*/  ISETP.GE.AND P4, PT, R15, RZ, PT ;  /* 0x000000ff0f00720c */ /* 0x000fe20003f86270 */
[----:B------:R-:W-:Y:S02]  /*8290*/  VIADD R4, R22, 0xd4 ;  /* 0x000000d416047836 */ /* 0x000fe40000000000 */
[----:B------:R-:W-:Y:S01]  /*82a0*/  IMAD.MOV R7, RZ, RZ, -R7 ;  /* 0x000000ffff077224 */ /* 0x000fe200078e0a07 */
[----:B------:R-:W-:Y:S01]  /*82b0*/  STL [R1+0x288], R8 ;  /* 0x0002880801007387 */ /* 0x000fe20000100800 */
[----:B------:R-:W-:Y:S01]  /*82c0*/  @!P3 IMAD.IADD R14, R14, 0x1, -R21 ;  /* 0x000000010e0eb824 */ /* 0x000fe200078e0a15 */
[----:B------:R-:W-:Y:S01]  /*82d0*/  ISETP.GE.AND P3, PT, R3, RZ, PT ;  /* 0x000000ff0300720c */ /* 0x000fe20003f66270 */
[----:B------:R-:W-:Y:S01]  /*82e0*/  VIADD R2, R22, 0xd2 ;  /* 0x000000d216027836 */ /* 0x000fe20000000000 */
[----:B------:R0:W-:Y:S01]  /*82f0*/  STL [R1+0x284], R5 ;  /* 0x0002840501007387 */ /* 0x0001e20000100800 */
[----:B------:R-:W-:-:S02]  /*8300*/  IMAD R7, R21, R7, R6 ;  /* 0x0000000715077224 */ /* 0x000fc400078e0206 */
[--C-:B------:R-:W-:Y:S01]  /*8310*/  @!P2 IMAD.IADD R18, R18, 0x1, -R21.reuse ;  /* 0x000000011212a824 */ /* 0x100fe200078e0a15 */
[----:B------:R-:W-:Y:S01]  /*8320*/  IABS R3, R2 ;  /* 0x0000000200037213 */ /* 0x000fe20000000000 */
[----:B------:R-:W-:Y:S02]  /*8330*/  IMAD.MOV.U32 R11, RZ, RZ, R14 ;  /* 0x000000ffff0b7224 */ /* 0x000fe400078e000e */
[----:B------:R-:W-:Y:S01]  /*8340*/  @!P5 IMAD.IADD R16, R16, 0x1, -R21 ;  /* 0x000000011010d824 */ /* 0x000fe200078e0a15 */
[C---:B------:R-:W-:Y:S01]  /*8350*/  ISETP.GT.U32.AND P2, PT, R21.reuse, R18, PT ;  /* 0x000000121500720c */ /* 0x040fe20003f44070 */
[----:B------:R-:W-:Y:S01]  /*8360*/  @!P1 IMAD.MOV R11, RZ, RZ, -R11 ;  /* 0x000000ffff0b9224 */ /* 0x000fe200078e0a0b */
[----:B0-----:R-:W-:Y:S01]  /*8370*/  IABS R5, R4 ;  /* 0x0000000400057213 */ /* 0x001fe20000000000 */
[----:B------:R-:W-:Y:S01]  /*8380*/  IMAD.MOV.U32 R6, RZ, RZ, R3 ;  /* 0x000000ffff067224 */ /* 0x000fe200078e0003 */
[----:B------:R-:W-:Y:S01]  /*8390*/  ISETP.GT.U32.AND P1, PT, R21, R7, PT ;  /* 0x000000071500720c */ /* 0x000fe20003f24070 */
[----:B------:R-:W-:Y:S01]  /*83a0*/  VIADD R13, R22, 0xd0 ;  /* 0x000000d0160d7836 */ /* 0x000fe20000000000 */
[----:B------:R0:W-:Y:S01]  /*83b0*/  STL [R1+0x280], R11 ;  /* 0x0002800b01007387 */ /* 0x0001e20000100800 */
[----:B------:R-:W-:Y:S01]  /*83c0*/  IMAD.HI.U32 R8, R0, R5, RZ ;  /* 0x0000000500087227 */ /* 0x000fe200078e00ff */
[----:B------:R-:W-:-:S02]  /*83d0*/  ISETP.GE.AND P5, PT, R4, RZ, PT ;  /* 0x000000ff0400720c */ /* 0x000fc40003fa6270 */
[----:B------:R-:W-:Y:S01]  /*83e0*/  IABS R3, R13 ;  /* 0x0000000d00037213 */ /* 0x000fe20000000000 */
[----:B------:R-:W-:Y:S02]  /*83f0*/  IMAD.MOV R8, RZ, RZ, -R8 ;  /* 0x000000ffff087224 */ /* 0x000fe400078e0a08 */
[----:B------:R-:W-:-:S04]  /*8400*/  IMAD.HI.U32 R9, R0, R6, RZ ;  /* 0x0000000600097227 */ /* 0x000fc800078e00ff */
[----:B0-----:R-:W-:Y:S02]  /*8410*/  IMAD.MOV.U32 R11, RZ, RZ, R16 ;  /* 0x000000ffff0b7224 */ /* 0x001fe400078e0010 */
[C---:B------:R-:W-:Y:S02]  /*8420*/  IMAD R5, R21.reuse, R8, R5 ;  /* 0x0000000815057224 */ /* 0x040fe400078e0205 */
[----:B------:R-:W-:Y:S01]  /*8430*/  @!P6 IMAD.MOV R11, RZ, RZ, -R11 ;  /* 0x000000ffff0be224 */ /* 0x000fe200078e0a0b */
[----:B------:R-:W-:Y:S01]  /*8440*/  ISETP.GE.AND P6, PT, R2, RZ, PT ;  /* 0x000000ff0200720c */ /* 0x000fe20003fc6270 */
[----:B------:R-:W-:Y:S02]  /*8450*/  IMAD.MOV R9, RZ, RZ, -R9 ;  /* 0x000000ffff097224 */ /* 0x000fe400078e0a09 */
[--C-:B------:R-:W-:Y:S01]  /*8460*/  @!P2 IMAD.IADD R18, R18, 0x1, -R21.reuse ;  /* 0x000000011212a824 */ /* 0x100fe200078e0a15 */
[----:B------:R-:W-:Y:S01]  /*8470*/  ISETP.GT.U32.AND P2, PT, R21, R5, PT ;  /* 0x000000051500720c */ /* 0x000fe20003f44070 */
[----:B------:R-:W-:Y:S01]  /*8480*/  @!P1 IMAD.IADD R7, R7, 0x1, -R21 ;  /* 0x0000000107079824 */ /* 0x000fe200078e0a15 */
[----:B------:R0:W-:Y:S01]  /*8490*/  STL [R1+0x27c], R11 ;  /* 0x00027c0b01007387 */ /* 0x0001e20000100800 */
[----:B------:R-:W-:-:S02]  /*84a0*/  IMAD R6, R21, R9, R6 ;  /* 0x0000000915067224 */ /* 0x000fc400078e0206 */
[----:B------:R-:W-:Y:S01]  /*84b0*/  IMAD.HI.U32 R2, R0, R3, RZ ;  /* 0x0000000300027227 */ /* 0x000fe200078e00ff */
[----:B------:R-:W-:-:S03]  /*84c0*/  ISETP.GT.U32.AND P1, PT, R21, R7, PT ;  /* 0x000000071500720c */ /* 0x000fc60003f24070 */
[----:B------:R-:W-:Y:S02]  /*84d0*/  IMAD.MOV R2, RZ, RZ, -R2 ;  /* 0x000000ffff027224 */ /* 0x000fe400078e0a02 */
[----:B------:R-:W-:Y:S02]  /*84e0*/  VIADD R8, R22, 0xce ;  /* 0x000000ce16087836 */ /* 0x000fe40000000000 */
[----:B0-----:R-:W-:Y:S02]  /*84f0*/  IMAD.MOV.U32 R11, RZ, RZ, R18 ;  /* 0x000000ffff0b7224 */ /* 0x001fe400078e0012 */
[C---:B------:R-:W-:Y:S01]  /*8500*/  IMAD R2, R21.reuse, R2, R3 ;  /* 0x0000000215027224 */ /* 0x040fe200078e0203 */
[----:B------:R-:W-:Y:S01]  /*8510*/  IABS R12, R8 ;  /* 0x00000008000c7213 */ /* 0x000fe20000000000 */
[----:B------:R-:W-:Y:S01]  /*8520*/  @!P4 IMAD.MOV R11, RZ, RZ, -R11 ;  /* 0x000000ffff0bc224 */ /* 0x000fe200078e0a0b */
[----:B------:R-:W-:Y:S01]  /*8530*/  ISETP.GT.U32.AND P4, PT, R21, R6, PT ;  /* 0x000000061500720c */ /* 0x000fe20003f84070 */
[----:B------:R-:W-:-:S02]  /*8540*/  @!P2 IMAD.IADD R5, R5, 0x1, -R21 ;  /* 0x000000010505a824 */ /* 0x000fc400078e0a15 */
[----:B------:R-:W-:Y:S01]  /*8550*/  VIADD R4, R22, 0xcc ;  /* 0x000000cc16047836 */ /* 0x000fe20000000000 */
[----:B------:R0:W-:Y:S01]  /*8560*/  STL [R1+0x278], R11 ;  /* 0x0002780b01007387 */ /* 0x0001e20000100800 */
[----:B------:R-:W-:Y:S01]  /*8570*/  @!P1 IMAD.IADD R7, R7, 0x1, -R21 ;  /* 0x0000000107079824 */ /* 0x000fe200078e0a15 */
[C---:B------:R-:W-:Y:S01]  /*8580*/  ISETP.GT.U32.AND P2, PT, R21.reuse, R5, PT ;  /* 0x000000051500720c */ /* 0x040fe20003f44070 */
[----:B------:R-:W-:Y:S01]  /*8590*/  IMAD.HI.U32 R15, R0, R12, RZ ;  /* 0x0000000c000f7227 */ /* 0x000fe200078e00ff */
[----:B------:R-:W-:Y:S02]  /*85a0*/  ISETP.GT.U32.AND P1, PT, R21, R2, PT ;  /* 0x000000021500720c */ /* 0x000fe40003f24070 */
[----:B------:R-:W-:Y:S01]  /*85b0*/  IABS R14, R4 ;  /* 0x00000004000e7213 */ /* 0x000fe20000000000 */
[----:B------:R-:W-:Y:S02]  /*85c0*/  IMAD.MOV R15, RZ, RZ, -R15 ;  /* 0x000000ffff0f7224 */ /* 0x000fe400078e0a0f */
[----:B------:R-:W-:-:S02]  /*85d0*/  @!P4 IMAD.IADD R6, R6, 0x1, -R21 ;  /* 0x000000010606c824 */ /* 0x000fc400078e0a15 */
[----:B0-----:R-:W-:Y:S02]  /*85e0*/  IMAD.MOV.U32 R11, RZ, RZ, R7 ;  /* 0x000000ffff0b7224 */ /* 0x001fe400078e0007 */
[----:B------:R-:W-:Y:S01]  /*85f0*/  IMAD.HI.U32 R7, R0, R14, RZ ;  /* 0x0000000e00077227 */ /* 0x000fe200078e00ff */
[----:B------:R-:W-:-:S03]  /*8600*/  ISETP.GT.U32.AND P4, PT, R21, R6, PT ;  /* 0x000000061500720c */ /* 0x000fc60003f84070 */
[----:B------:R-:W-:Y:S02]  /*8610*/  IMAD.MOV R7, RZ, RZ, -R7 ;  /* 0x000000ffff077224 */ /* 0x000fe400078e0a07 */
[--C-:B------:R-:W-:Y:S01]  /*8620*/  @!P2 IMAD.IADD R5, R5, 0x1, -R21.reuse ;  /* 0x000000010505a824 */ /* 0x100fe200078e0a15 */
[----:B------:R-:W-:Y:S01]  /*8630*/  ISETP.GE.AND P2, PT, R8, RZ, PT ;  /* 0x000000ff0800720c */ /* 0x000fe20003f46270 */
[----:B------:R-:W-:Y:S02]  /*8640*/  @!P1 IMAD.IADD R2, R2, 0x1, -R21 ;  /* 0x0000000102029824 */ /* 0x000fe400078e0a15 */
[C---:B------:R-:W-:Y:S02]  /*8650*/  IMAD R12, R21.reuse, R15, R12 ;  /* 0x0000000f150c7224 */ /* 0x040fe400078e020c */
[C---:B------:R-:W-:Y:S01]  /*8660*/  IMAD R14, R21.reuse, R7, R14 ;  /* 0x00000007150e7224 */ /* 0x040fe200078e020e */
[----:B------:R-:W-:Y:S01]  /*8670*/  ISETP.GT.U32.AND P1, PT, R21, R2, PT ;  /* 0x000000021500720c */ /* 0x000fe20003f24070 */
[----:B------:R-:W-:-:S02]  /*8680*/  IMAD.MOV.U32 R17, RZ, RZ, R5 ;  /* 0x000000ffff117224 */ /* 0x000fc400078e0005 */
[----:B------:R-:W-:Y:S01]  /*8690*/  @!P4 IMAD.IADD R6, R6, 0x1, -R21 ;  /* 0x000000010606c824 */ /* 0x000fe200078e0a15 */
[C---:B------:R-:W-:Y:S01]  /*86a0*/  ISETP.GT.U32.AND P4, PT, R21.reuse, R12, PT ;  /* 0x0000000c1500720c */ /* 0x040fe20003f84070 */
[----:B------:R-:W-:Y:S01]  /*86b0*/  @!P5 IMAD.MOV R17, RZ, RZ, -R17 ;  /* 0x000000ffff11d224 */ /* 0x000fe200078e0a11 */
[----:B------:R-:W-:Y:S01]  /*86c0*/  ISETP.GT.U32.AND P5, PT, R21, R14, PT ;  /* 0x0000000e1500720c */ /* 0x000fe20003fa4070 */
[C---:B------:R-:W-:Y:S02]  /*86d0*/  VIADD R3, R22.reuse, 0xca ;  /* 0x000000ca16037836 */ /* 0x040fe40000000000 */
[----:B------:R-:W-:Y:S01]  /*86e0*/  @!P3 IMAD.MOV R11, RZ, RZ, -R11 ;  /* 0x000000ffff0bb224 */ /* 0x000fe200078e0a0b */
[----:B------:R-:W-:Y:S01]  /*86f0*/  ISETP.GE.AND P3, PT, R13, RZ, PT ;  /* 0x000000ff0d00720c */ /* 0x000fe20003f66270 */
[C---:B------:R-:W-:Y:S01]  /*8700*/  VIADD R16, R22.reuse, 0xc8 ;  /* 0x000000c816107836 */ /* 0x040fe20000000000 */
[----:B------:R-:W-:Y:S01]  /*8710*/  IABS R9, R3 ;  /* 0x0000000300097213 */ /* 0x000fe20000000000 */
[----:B------:R-:W-:Y:S01]  /*8720*/  VIADD R8, R22, 0xc6 ;  /* 0x000000c616087836 */ /* 0x000fe20000000000 */
[----:B------:R0:W-:Y:S01]  /*8730*/  STL [R1+0x274], R11 ;  /* 0x0002740b01007387 */ /* 0x0001e20000100800 */
[--C-:B------:R-:W-:Y:S01]  /*8740*/  @!P1 IMAD.IADD R2, R2, 0x1, -R21.reuse ;  /* 0x0000000102029824 */ /* 0x100fe200078e0a15 */
[----:B------:R-:W-:Y:S01]  /*8750*/  IABS R7, R16 ;  /* 0x0000001000077213 */ /* 0x000fe20000000000 */
[----:B------:R-:W-:Y:S01]  /*8760*/  IMAD.HI.U32 R13, R0, R9, RZ ;  /* 0x00000009000d7227 */ /* 0x000fe200078e00ff */
[----:B------:R-:W-:Y:S01]  /*8770*/  IABS R5, R8 ;  /* 0x0000000800057213 */ /* 0x000fe20000000000 */
[----:B------:R-:W-:Y:S02]  /*8780*/  STL [R1+0x270], R17 ;  /* 0x0002701101007387 */ /* 0x000fe40000100800 */
[--C-:B------:R-:W-:Y:S01]  /*8790*/  @!P4 IMAD.IADD R12, R12, 0x1, -R21.reuse ;  /* 0x000000010c0cc824 */ /* 0x100fe200078e0a15 */
[----:B------:R-:W-:Y:S01]  /*87a0*/  ISETP.GE.AND P4, PT, R3, RZ, PT ;  /* 0x000000ff0300720c */ /* 0x000fe20003f86270 */
[----:B------:R-:W-:-:S02]  /*87b0*/  @!P5 IMAD.IADD R14, R14, 0x1, -R21 ;  /* 0x000000010e0ed824 */ /* 0x000fc400078e0a15 */
[----:B0-----:R-:W-:Y:S01]  /*87c0*/  IMAD.MOV.U32 R11, RZ, RZ, R6 ;  /* 0x000000ffff0b7224 */ /* 0x001fe200078e0006 */
[C---:B------:R-:W-:Y:S01]  /*87d0*/  ISETP.GT.U32.AND P5, PT, R21.reuse, R12, PT ;  /* 0x0000000c1500720c */ /* 0x040fe20003fa4070 */
[----:B------:R-:W-:Y:S02]  /*87e0*/  IMAD.MOV.U32 R6, RZ, RZ, R2 ;  /* 0x000000ffff067224 */ /* 0x000fe400078e0002 */
[----:B------:R-:W-:Y:S02]  /*87f0*/  IMAD.MOV R13, RZ, RZ, -R13 ;  /* 0x000000ffff0d7224 */ /* 0x000fe400078e0a0d */
[----:B------:R-:W-:Y:S01]  /*8800*/  @!P6 IMAD.MOV R11, RZ, RZ, -R11 ;  /* 0x000000ffff0be224 */ /* 0x000fe200078e0a0b */
[----:B------:R-:W-:Y:S01]  /*8810*/  ISETP.GE.AND P6, PT, R4, RZ, PT ;  /* 0x000000ff0400720c */ /* 0x000fe20003fc6270 */
[----:B------:R-:W-:Y:S01]  /*8820*/  @!P3 IMAD.MOV R6, RZ, RZ, -R6 ;  /* 0x000000ffff06b224 */ /* 0x000fe200078e0a06 */
[C---:B------:R-:W-:Y:S01]  /*8830*/  ISETP.GT.U32.AND P3, PT, R21.reuse, R14, PT ;  /* 0x0000000e1500720c */ /* 0x040fe20003f64070 */
[C---:B------:R-:W-:Y:S01]  /*8840*/  IMAD.HI.U32 R4, R0.reuse, R7, RZ ;  /* 0x0000000700047227 */ /* 0x040fe200078e00ff */
[----:B------:R0:W-:Y:S03]  /*8850*/  STL [R1+0x26c], R11 ;  /* 0x00026c0b01007387 */ /* 0x0001e60000100800 */
[----:B------:R-:W-:Y:S01]  /*8860*/  IMAD.HI.U32 R2, R0, R5, RZ ;  /* 0x0000000500027227 */ /* 0x000fe200078e00ff */
[----:B------:R1:W-:Y:S03]  /*8870*/  STL [R1+0x268], R6 ;  /* 0x0002680601007387 */ /* 0x0003e60000100800 */
[----:B------:R-:W-:-:S02]  /*8880*/  IMAD R9, R21, R13, R9 ;  /* 0x0000000d15097224 */ /* 0x000fc400078e0209 */
[----:B------:R-:W-:Y:S02]  /*8890*/  IMAD.MOV R4, RZ, RZ, -R4 ;  /* 0x000000ffff047224 */ /* 0x000fe400078e0a04 */
[----:B------:R-:W-:Y:S01]  /*88a0*/  IMAD.MOV R2, RZ, RZ, -R2 ;  /* 0x000000ffff027224 */ /* 0x000fe200078e0a02 */
[C---:B------:R-:W-:Y:S01]  /*88b0*/  ISETP.GT.U32.AND P1, PT, R21.reuse, R9, PT ;  /* 0x000000091500720c */ /* 0x040fe20003f24070 */
[C---:B------:R-:W-:Y:S02]  /*88c0*/  IMAD R7, R21.reuse, R4, R7 ;  /* 0x0000000415077224 */ /* 0x040fe400078e0207 */
[C---:B------:R-:W-:Y:S02]  /*88d0*/  IMAD R2, R21.reuse, R2, R5 ;  /* 0x0000000215027224 */ /* 0x040fe400078e0205 */
[--C-:B------:R-:W-:Y:S01]  /*88e0*/  @!P5 IMAD.IADD R12, R12, 0x1, -R21.reuse ;  /* 0x000000010c0cd824 */ /* 0x100fe200078e0a15 */
[C---:B------:R-:W-:Y:S01]  /*88f0*/  ISETP.GT.U32.AND P5, PT, R21.reuse, R7, PT ;  /* 0x000000071500720c */ /* 0x040fe20003fa4070 */
[----:B------:R-:W-:Y:S01]  /*8900*/  @!P3 IMAD.IADD R14, R14, 0x1, -R21 ;  /* 0x000000010e0eb824 */ /* 0x000fe200078e0a15 */
[----:B------:R-:W-:Y:S01]  /*8910*/  ISETP.GT.U32.AND P3, PT, R21, R2, PT ;  /* 0x000000021500720c */ /* 0x000fe20003f64070 */
[----:B------:R-:W-:-:S02]  /*8920*/  VIADD R4, R22, 0xc2 ;  /* 0x000000c216047836 */ /* 0x000fc40000000000 */
[----:B0-----:R-:W-:Y:S02]  /*8930*/  IMAD.MOV.U32 R11, RZ, RZ, R12 ;  /* 0x000000ffff0b7224 */ /* 0x001fe400078e000c */
[----:B------:R-:W-:Y:S01]  /*8940*/  @!P1 IMAD.IADD R9, R9, 0x1, -R21 ;  /* 0x0000000109099824 */ /* 0x000fe200078e0a15 */
[----:B------:R-:W-:Y:S01]  /*8950*/  IABS R15, R4 ;  /* 0x00000004000f7213 */ /* 0x000fe20000000000 */
[----:B------:R-:W-:Y:S01]  /*8960*/  @!P2 IMAD.MOV R11, RZ, RZ, -R11 ;  /* 0x000000ffff0ba224 */ /* 0x000fe200078e0a0b */
[----:B------:R-:W-:Y:S01]  /*8970*/  ISETP.GE.AND P2, PT, R8, RZ, PT ;  /* 0x000000ff0800720c */ /* 0x000fe20003f46270 */
[----:B------:R-:W-:Y:S01]  /*8980*/  VIADD R3, R22, 0xc4 ;  /* 0x000000c416037836 */ /* 0x000fe20000000000 */
[----:B------:R-:W-:Y:S01]  /*8990*/  ISETP.GT.U32.AND P1, PT, R21, R9, PT ;  /* 0x000000091500720c */ /* 0x000fe20003f24070 */
[--C-:B------:R-:W-:Y:S01]  /*89a0*/  @!P5 IMAD.IADD R7, R7, 0x1, -R21.reuse ;  /* 0x000000010707d824 */ /* 0x100fe200078e0a15 */
[----:B------:R0:W-:Y:S01]  /*89b0*/  STL [R1+0x264], R11 ;  /* 0x0002640b01007387 */ /* 0x0001e20000100800 */
[----:B------:R-:W-:Y:S01]  /*89c0*/  @!P3 IMAD.IADD R2, R2, 0x1, -R21 ;  /* 0x000000010202b824 */ /* 0x000fe200078e0a15 */
[----:B-1----:R-:W-:Y:S01]  /*89d0*/  IABS R6, R3 ;  /* 0x0000000300067213 */ /* 0x002fe20000000000 */
[----:B------:R-:W-:Y:S01]  /*89e0*/  IMAD.MOV.U32 R12, RZ, RZ, R15 ;  /* 0x000000ffff0c7224 */ /* 0x000fe200078e000f */
[C---:B------:R-:W-:Y:S01]  /*89f0*/  ISETP.GT.U32.AND P5, PT, R21.reuse, R7, PT ;  /* 0x000000071500720c */ /* 0x040fe20003fa4070 */
[----:B------:R-:W-:Y:S01]  /*8a00*/  VIADD R13, R22, 0xc0 ;  /* 0x000000c0160d7836 */ /* 0x000fe20000000000 */
[----:B------:R-:W-:Y:S01]  /*8a10*/  ISETP.GT.U32.AND P3, PT, R21, R2, PT ;  /* 0x000000021500720c */ /* 0x000fe20003f64070 */
[----:B------:R-:W-:-:S04]  /*8a20*/  IMAD.HI.U32 R8, R0, R12, RZ ;  /* 0x0000000c00087227 */ /* 0x000fc800078e00ff */
[----:B------:R-:W-:Y:S02]  /*8a30*/  IMAD.MOV R8, RZ, RZ, -R8 ;  /* 0x000000ffff087224 */ /* 0x000fe400078e0a08 */
[----:B------:R-:W-:Y:S01]  /*8a40*/  @!P1 IMAD.IADD R9, R9, 0x1, -R21 ;  /* 0x0000000109099824 */ /* 0x000fe200078e0a15 */
[----:B------:R-:W-:Y:S01]  /*8a50*/  ISETP.GE.AND P1, PT, R16, RZ, PT ;  /* 0x000000ff1000720c */ /* 0x000fe20003f26270 */
[----:B0-----:R-:W-:Y:S01]  /*8a60*/  IMAD.MOV.U32 R11, RZ, RZ, R14 ;  /* 0x000000ffff0b7224 */ /* 0x001fe200078e000e */
[----:B------:R-:W-:Y:S01]  /*8a70*/  IABS R16, R13 ;  /* 0x0000000d00107213 */ /* 0x000fe20000000000 */
[----:B------:R-:W-:Y:S02]  /*8a80*/  IMAD R12, R21, R8, R12 ;  /* 0x00000008150c7224 */ /* 0x000fe400078e020c */
[----:B------:R-:W-:-:S04]  /*8a90*/  IMAD.HI.U32 R5, R0, R6, RZ ;  /* 0x0000000600057227 */ /* 0x000fc800078e00ff */
[----:B------:R-:W-:Y:S02]  /*8aa0*/  @!P6 IMAD.MOV R11, RZ, RZ, -R11 ;  /* 0x000000ffff0be224 */ /* 0x000fe400078e0a0b */
[--C-:B------:R-:W-:Y:S01]  /*8ab0*/  @!P5 IMAD.IADD R7, R7, 0x1, -R21.reuse ;  /* 0x000000010707d824 */ /* 0x100fe200078e0a15 */
[----:B------:R-:W-:Y:S01]  /*8ac0*/  ISETP.GE.AND P5, PT, R4, RZ, PT ;  /* 0x000000ff0400720c */ /* 0x000fe20003fa6270 */
[----:B------:R-:W-:Y:S01]  /*8ad0*/  @!P3 IMAD.IADD R2, R2, 0x1, -R21 ;  /* 0x000000010202b824 */ /* 0x000fe200078e0a15 */
[----:B------:R-:W-:Y:S01]  /*8ae0*/  ISETP.GT.U32.AND P3, PT, R21, R12, PT ;  /* 0x0000000c1500720c */ /* 0x000fe20003f64070 */
[----:B------:R-:W-:Y:S01]  /*8af0*/  IMAD.MOV R5, RZ, RZ, -R5 ;  /* 0x000000ffff057224 */ /* 0x000fe200078e0a05 */
[----:B------:R0:W-:Y:S01]  /*8b00*/  STL [R1+0x1f0], R11 ;  /* 0x0001f00b01007387 */ /* 0x0001e20000100800 */
[----:B------:R-:W-:Y:S01]  /*8b10*/  @!P4 IMAD.MOV R9, RZ, RZ, -R9 ;  /* 0x000000ffff09c224 */ /* 0x000fe200078e0a09 */
[----:B------:R-:W-:Y:S01]  /*8b20*/  ISETP.GE.AND P4, PT, R3, RZ, PT ;  /* 0x000000ff0300720c */ /* 0x000fe20003f86270 */
[----:B------:R-:W-:-:S02]  /*8b30*/  IMAD R6, R21, R5, R6 ;  /* 0x0000000515067224 */ /* 0x000fc400078e0206 */
[----:B------:R-:W-:Y:S01]  /*8b40*/  VIADD R4, R22, 0xbe ;  /* 0x000000be16047836 */ /* 0x000fe20000000000 */
[----:B------:R1:W-:Y:S01]  /*8b50*/  STL [R1+0x1f4], R9 ;  /* 0x0001f40901007387 */ /* 0x0003e20000100800 */
[----:B------:R-:W-:Y:S01]  /*8b60*/  IMAD.HI.U32 R5, R0, R16, RZ ;  /* 0x0000001000057227 */ /* 0x000fe200078e00ff */
[----:B------:R-:W-:-:S03]  /*8b70*/  ISETP.GT.U32.AND P6, PT, R21, R6, PT ;  /* 0x000000061500720c */ /* 0x000fc60003fc4070 */
[----:B0-----:R-:W-:Y:S02]  /*8b80*/  IMAD.MOV.U32 R11, RZ, RZ, R7 ;  /* 0x000000ffff0b7224 */ /* 0x001fe400078e0007 */
[----:B------:R-:W-:Y:S01]  /*8b90*/  @!P3 IMAD.IADD R12, R12, 0x1, -R21 ;  /* 0x000000010c0cb824 */ /* 0x000fe200078e0a15 */
[----:B------:R-:W-:Y:S01]  /*8ba0*/  ISETP.GE.AND P3, PT, R13, RZ, PT ;  /* 0x000000ff0d00720c */ /* 0x000fe20003f66270 */
[----:B------:R-:W-:Y:S01]  /*8bb0*/  @!P1 IMAD.MOV R11, RZ, RZ, -R11 ;  /* 0x000000ffff0b9224 */ /* 0x000fe200078e0a0b */
[----:B-1----:R-:W-:Y:S01]  /*8bc0*/  IABS R9, R4 ;  /* 0x0000000400097213 */ /* 0x002fe20000000000 */
[----:B------:R-:W-:Y:S02]  /*8bd0*/  IMAD.MOV R5, RZ, RZ, -R5 ;  /* 0x000000ffff057224 */ /* 0x000fe400078e0a05 */
[----:B------:R-:W-:Y:S01]  /*8be0*/  VIADD R3, R22, 0xba ;  /* 0x000000ba16037836 */ /* 0x000fe20000000000 */
[----:B------:R0:W-:Y:S01]  /*8bf0*/  STL [R1+0x248], R11 ;  /* 0x0002480b01007387 */ /* 0x0001e20000100800 */
[----:B------:R-:W-:-:S03]  /*8c00*/  IMAD.HI.U32 R8, R0, R9, RZ ;  /* 0x0000000900087227 */ /* 0x000fc600078e00ff */
[----:B------:R-:W-:Y:S01]  /*8c10*/  IABS R13, R3 ;  /* 0x00000003000d7213 */ /* 0x000fe20000000000 */
[C---:B------:R-:W-:Y:S02]  /*8c20*/  IMAD R16, R21.reuse, R5, R16 ;  /* 0x0000000515107224 */ /* 0x040fe400078e0210 */
[----:B------:R-:W-:Y:S02]  /*8c30*/  @!P6 IMAD.IADD R6, R6, 0x1, -R21 ;  /* 0x000000010606e824 */ /* 0x000fe400078e0a15 */
[----:B------:R-:W-:Y:S01]  /*8c40*/  IMAD.MOV R8, RZ, RZ, -R8 ;  /* 0x000000ffff087224 */ /* 0x000fe200078e0a08 */
[C---:B------:R-:W-:Y:S01]  /*8c50*/  ISETP.GT.U32.AND P1, PT, R21.reuse, R16, PT ;  /* 0x000000101500720c */ /* 0x040fe20003f24070 */
[----:B0-----:R-:W-:Y:S01]  /*8c60*/  IMAD.MOV.U32 R11, RZ, RZ, R2 ;  /* 0x000000ffff0b7224 */ /* 0x001fe200078e0002 */
[C---:B------:R-:W-:Y:S01]  /*8c70*/  ISETP.GT.U32.AND P6, PT, R21.reuse, R6, PT ;  /* 0x000000061500720c */ /* 0x040fe20003fc4070 */
[C---:B------:R-:W-:Y:S02]  /*8c80*/  VIADD R5, R22.reuse, 0xbc ;  /* 0x000000bc16057836 */ /* 0x040fe40000000000 */
[----:B------:R-:W-:Y:S01]  /*8c90*/  @!P2 IMAD.MOV R11, RZ, RZ, -R11 ;  /* 0x000000ffff0ba224 */ /* 0x000fe200078e0a0b */
[C---:B------:R-:W-:Y:S01]  /*8ca0*/  ISETP.GT.U32.AND P2, PT, R21.reuse, R12, PT ;  /* 0x0000000c1500720c */ /* 0x040fe20003f44070 */
[----:B------:R-:W-:Y:S01]  /*8cb0*/  IMAD R9, R21, R8, R9 ;  /* 0x0000000815097224 */ /* 0x000fe200078e0209 */
[----:B------:R-:W-:Y:S01]  /*8cc0*/  IABS R7, R5 ;  /* 0x0000000500077213 */ /* 0x000fe20000000000 */
[C---:B------:R-:W-:Y:S01]  /*8cd0*/  VIADD R8, R22.reuse, 0xb8 ;  /* 0x000000b816087836 */ /* 0x040fe20000000000 */
[----:B------:R-:W-:Y:S01]  /*8ce0*/  STL [R1+0x25c], R11 ;  /* 0x00025c0b01007387 */ /* 0x000fe20000100800 */
[----:B------:R-:W-:-:S02]  /*8cf0*/  VIADD R15, R22, 0xb4 ;  /* 0x000000b4160f7836 */ /* 0x000fc40000000000 */
[----:B------:R-:W-:-:S04]  /*8d00*/  IMAD.HI.U32 R2, R0, R7, RZ ;  /* 0x0000000700027227 */ /* 0x000fc800078e00ff */
[--C-:B------:R-:W-:Y:S02]  /*8d10*/  @!P1 IMAD.IADD R16, R16, 0x1, -R21.reuse ;  /* 0x0000000110109824 */ /* 0x100fe400078e0a15 */
[--C-:B------:R-:W-:Y:S01]  /*8d20*/  @!P2 IMAD.IADD R12, R12, 0x1, -R21.reuse ;  /* 0x000000010c0ca824 */ /* 0x100fe200078e0a15 */
[C---:B------:R-:W-:Y:S01]  /*8d30*/  ISETP.GT.U32.AND P2, PT, R21.reuse, R9, PT ;  /* 0x000000091500720c */ /* 0x040fe20003f44070 */
[----:B------:R-:W-:Y:S01]  /*8d40*/  IMAD.MOV R2, RZ, RZ, -R2 ;  /* 0x000000ffff027224 */ /* 0x000fe200078e0a02 */
[C---:B------:R-:W-:Y:S01]  /*8d50*/  ISETP.GT.U32.AND P1, PT, R21.reuse, R16, PT ;  /* 0x000000101500720c */ /* 0x040fe20003f24070 */
[----:B------:R-:W-:Y:S01]  /*8d60*/  @!P6 IMAD.IADD R6, R6, 0x1, -R21 ;  /* 0x000000010606e824 */ /* 0x000fe200078e0a15 */
[----:B------:R-:W-:Y:S01]  /*8d70*/  ISETP.GE.AND P6, PT, R4, RZ, PT ;  /* 0x000000ff0400720c */ /* 0x000fe20003fc6270 */
[----:B------:R-:W-:Y:S02]  /*8d80*/  IMAD R7, R21, R2, R7 ;  /* 0x0000000215077224 */ /* 0x000fe400078e0207 */
[----:B------:R-:W-:Y:S01]  /*8d90*/  IMAD.MOV.U32 R14, RZ, RZ, R6 ;  /* 0x000000ffff0e7224 */ /* 0x000fe200078e0006 */
[----:B------:R-:W-:Y:S01]  /*8da0*/  IABS R6, R8 ;  /* 0x0000000800067213 */ /* 0x000fe20000000000 */
[----:B------:R-:W-:-:S02]  /*8db0*/  IMAD.MOV.U32 R4, RZ, RZ, R13 ;  /* 0x000000ffff047224 */ /* 0x000fc400078e000d */
[----:B------:R-:W-:Y:S01]  /*8dc0*/  @!P4 IMAD.MOV R14, RZ, RZ, -R14 ;  /* 0x000000ffff0ec224 */ /* 0x000fe200078e0a0e */
[----:B------:R-:W-:Y:S01]  /*8dd0*/  ISETP.GT.U32.AND P4, PT, R21, R7, PT ;  /* 0x000000071500720c */ /* 0x000fe20003f84070 */
[--C-:B------:R-:W-:Y:S02]  /*8de0*/  @!P2 IMAD.IADD R9, R9, 0x1, -R21.reuse ;  /* 0x000000010909a824 */ /* 0x100fe400078e0a15 */
[----:B------:R-:W-:Y:S01]  /*8df0*/  IMAD.HI.U32 R2, R0, R4, RZ ;  /* 0x0000000400027227 */ /* 0x000fe200078e00ff */
[----:B------:R0:W-:Y:S02]  /*8e00*/  STL [R1+0x1fc], R14 ;  /* 0x0001fc0e01007387 */ /* 0x0001e40000100800 */
[----:B------:R-:W-:Y:S01]  /*8e10*/  ISETP.GT.U32.AND P2, PT, R21, R9, PT ;  /* 0x000000091500720c */ /* 0x000fe20003f44070 */
[----:B------:R-:W-:Y:S02]  /*8e20*/  IMAD.MOV R2, RZ, RZ, -R2 ;  /* 0x000000ffff027224 */ /* 0x000fe400078e0a02 */
[----:B------:R-:W-:Y:S01]  /*8e30*/  @!P1 IMAD.IADD R16, R16, 0x1, -R21 ;  /* 0x0000000110109824 */ /* 0x000fe200078e0a15 */
[----:B------:R-:W-:Y:S01]  /*8e40*/  ISETP.GE.AND P1, PT, R3, RZ, PT ;  /* 0x000000ff0300720c */ /* 0x000fe20003f26270 */
[----:B------:R-:W-:-:S02]  /*8e50*/  IMAD.MOV.U32 R3, RZ, RZ, R6 ;  /* 0x000000ffff037224 */ /* 0x000fc400078e0006 */
[----:B------:R-:W-:Y:S02]  /*8e60*/  IMAD R4, R21, R2, R4 ;  /* 0x0000000215047224 */ /* 0x000fe400078e0204 */
[----:B0-----:R-:W-:Y:S02]  /*8e70*/  VIADD R14, R22, 0xb6 ;  /* 0x000000b6160e7836 */ /* 0x001fe40000000000 */
[--C-:B------:R-:W-:Y:S02]  /*8e80*/  @!P4 IMAD.IADD R7, R7, 0x1, -R21.reuse ;  /* 0x000000010707c824 */ /* 0x100fe400078e0a15 */
[----:B------:R-:W-:Y:S01]  /*8e90*/  @!P2 IMAD.IADD R9, R9, 0x1, -R21 ;  /* 0x000000010909a824 */ /* 0x000fe200078e0a15 */
[----:B------:R-:W-:Y:S01]  /*8ea0*/  IABS R6, R14 ;  /* 0x0000000e00067213 */ /* 0x000fe20000000000 */
[----:B------:R-:W-:Y:S01]  /*8eb0*/  IMAD.MOV.U32 R11, RZ, RZ, R12 ;  /* 0x000000ffff0b7224 */ /* 0x000fe200078e000c */
[C---:B------:R-:W-:Y:S01]  /*8ec0*/  ISETP.GT.U32.AND P2, PT, R21.reuse, R4, PT ;  /* 0x000000041500720c */ /* 0x040fe20003f44070 */
[----:B------:R-:W-:Y:S01]  /*8ed0*/  IMAD.HI.U32 R2, R0, R3, RZ ;  /* 0x0000000300027227 */ /* 0x000fe200078e00ff */
[----:B------:R-:W-:-:S03]  /*8ee0*/  ISETP.GT.U32.AND P4, PT, R21, R7, PT ;  /* 0x000000071500720c */ /* 0x000fc60003f84070 */
[----:B------:R-:W-:-:S04]  /*8ef0*/  IMAD.HI.U32 R18, R0, R6, RZ ;  /* 0x0000000600127227 */ /* 0x000fc800078e00ff */
[----:B------:R-:W-:Y:S02]  /*8f00*/  IMAD.MOV R18, RZ, RZ, -R18 ;  /* 0x000000ffff127224 */ /* 0x000fe400078e0a12 */
[----:B------:R-:W-:Y:S01]  /*8f10*/  @!P5 IMAD.MOV R11, RZ, RZ, -R11 ;  /* 0x000000ffff0bd224 */ /* 0x000fe200078e0a0b */
[----:B------:R-:W-:Y:S01]  /*8f20*/  ISETP.GE.AND P5, PT, R5, RZ, PT ;  /* 0x000000ff0500720c */ /* 0x000fe20003fa6270 */
[----:B------:R-:W-:Y:S01]  /*8f30*/  IMAD.MOV R2, RZ, RZ, -R2 ;  /* 0x000000ffff027224 */ /* 0x000fe200078e0a02 */
[----:B------:R-:W-:Y:S01]  /*8f40*/  IABS R5, R15 ;  /* 0x0000000f00057213 */ /* 0x000fe20000000000 */
[C---:B------:R-:W-:Y:S01]  /*8f50*/  IMAD R6, R21.reuse, R18, R6 ;  /* 0x0000001215067224 */ /* 0x040fe200078e0206 */
[----:B------:R0:W-:Y:S01]  /*8f60*/  STL [R1+0x234], R11 ;  /* 0x0002340b01007387 */ /* 0x0001e20000100800 */
[C---:B------:R-:W-:Y:S02]  /*8f70*/  IMAD R3, R21.reuse, R2, R3 ;  /* 0x0000000215037224 */ /* 0x040fe400078e0203 */
[----:B------:R-:W-:Y:S01]  /*8f80*/  @!P2 IMAD.IADD R4, R4, 0x1, -R21 ;  /* 0x000000010404a824 */ /* 0x000fe200078e0a15 */
[----:B------:R-:W-:Y:S01]  /*8f90*/  ISETP.GT.U32.AND P2, PT, R21, R6, PT ;  /* 0x000000061500720c */ /* 0x000fe20003f44070 */
[----:B------:R-:W-:-:S02]  /*8fa0*/  VIADD R13, R22, 0xb0 ;  /* 0x000000b0160d7836 */ /* 0x000fc40000000000 */
[----:B------:R-:W-:-:S03]  /*8fb0*/  IMAD.HI.U32 R17, R0, R5, RZ ;  /* 0x0000000500117227 */ /* 0x000fc600078e00ff */
[----:B------:R-:W-:Y:S01]  /*8fc0*/  IABS R2, R13 ;  /* 0x0000000d00027213 */ /* 0x000fe20000000000 */
[----:B------:R-:W-:Y:S01]  /*8fd0*/  @!P4 IMAD.IADD R7, R7, 0x1, -R21 ;  /* 0x000000010707c824 */ /* 0x000fe200078e0a15 */
[C---:B------:R-:W-:Y:S01]  /*8fe0*/  ISETP.GT.U32.AND P4, PT, R21.reuse, R3, PT ;  /* 0x000000031500720c */ /* 0x040fe20003f84070 */
[----:B------:R-:W-:Y:S02]  /*8ff0*/  IMAD.MOV R17, RZ, RZ, -R17 ;  /* 0x000000ffff117224 */ /* 0x000fe400078e0a11 */
[C---:B------:R-:W-:Y:S02]  /*9000*/  VIADD R12, R22.reuse, 0xb2 ;  /* 0x000000b2160c7836 */ /* 0x040fe40000000000 */
[----:B------:R-:W-:Y:S02]  /*9010*/  IMAD R5, R21, R17, R5 ;  /* 0x0000001115057224 */ /* 0x000fe400078e0205 */
[----:B------:R-:W-:Y:S01]  /*9020*/  VIADD R17, R22, 0xae ;  /* 0x000000ae16117836 */ /* 0x000fe20000000000 */
[----:B------:R-:W-:Y:S01]  /*9030*/  IABS R20, R12 ;  /* 0x0000000c00147213 */ /* 0x000fe20000000000 */
[----:B------:R-:W-:-:S03]  /*9040*/  IMAD.HI.U32 R23, R0, R2, RZ ;  /* 0x0000000200177227 */ /* 0x000fc600078e00ff */
[----:B------:R-:W-:Y:S01]  /*9050*/  IABS R19, R17 ;  /* 0x0000001100137213 */ /* 0x000fe20000000000 */
[----:B------:R-:W-:Y:S01]  /*9060*/  @!P2 IMAD.IADD R6, R6, 0x1, -R21 ;  /* 0x000000010606a824 */ /* 0x000fe200078e0a15 */
[----:B------:R-:W-:Y:S01]  /*9070*/  ISETP.GT.U32.AND P2, PT, R21, R4, PT ;  /* 0x000000041500720c */ /* 0x000fe20003f44070 */
[----:B------:R-:W-:Y:S02]  /*9080*/  IMAD.MOV R23, RZ, RZ, -R23 ;  /* 0x000000ffff177224 */ /* 0x000fe400078e0a17 */
[----:B------:R-:W-:Y:S01]  /*9090*/  @!P4 IMAD.IADD R3, R3, 0x1, -R21 ;  /* 0x000000010303c824 */ /* 0x000fe200078e0a15 */
[C---:B------:R-:W-:Y:S01]  /*90a0*/  ISETP.GT.U32.AND P4, PT, R21.reuse, R5, PT ;  /* 0x000000051500720c */ /* 0x040fe20003f84070 */
[----:B0-----:R-:W-:Y:S02]  /*90b0*/  IMAD.MOV.U32 R11, RZ, RZ, R16 ;  /* 0x000000ffff0b7224 */ /* 0x001fe400078e0010 */
[----:B------:R-:W-:Y:S01]  /*90c0*/  @!P6 IMAD.MOV R9, RZ, RZ, -R9 ;  /* 0x000000ffff09e224 */ /* 0x000fe200078e0a09 */
[C---:B------:R-:W-:Y:S01]  /*90d0*/  ISETP.GT.U32.AND P6, PT, R21.reuse, R6, PT ;  /* 0x000000061500720c */ /* 0x040fe20003fc4070 */
[----:B------:R-:W-:-:S02]  /*90e0*/  IMAD R2, R21, R23, R2 ;  /* 0x0000001715027224 */ /* 0x000fc400078e0202 */
[----:B------:R-:W-:-:S04]  /*90f0*/  IMAD.HI.U32 R24, R0, R20, RZ ;  /* 0x0000001400187227 */ /* 0x000fc800078e00ff */
[----:B------:R-:W-:-:S04]  /*9100*/  IMAD.HI.U32 R23, R0, R19, RZ ;  /* 0x0000001300177227 */ /* 0x000fc800078e00ff */
[----:B------:R-:W-:Y:S01]  /*9110*/  @!P3 IMAD.MOV R11, RZ, RZ, -R11 ;  /* 0x000000ffff0bb224 */ /* 0x000fe200078e0a0b */
[C---:B------:R-:W-:Y:S01]  /*9120*/  ISETP.GT.U32.AND P3, PT, R21.reuse, R3, PT ;  /* 0x000000031500720c */ /* 0x040fe20003f64070 */
[----:B------:R-:W-:Y:S02]  /*9130*/  IMAD.MOV R24, RZ, RZ, -R24 ;  /* 0x000000ffff187224 */ /* 0x000fe400078e0a18 */
[----:B------:R-:W-:Y:S01]  /*9140*/  IMAD.MOV R23, RZ, RZ, -R23 ;  /* 0x000000ffff177224 */ /* 0x000fe200078e0a17 */
[----:B------:R0:W-:Y:S01]  /*9150*/  STL [R1+0x1ec], R11 ;  /* 0x0001ec0b01007387 */ /* 0x0001e20000100800 */
[C---:B------:R-:W-:Y:S02]  /*9160*/  IMAD R20, R21.reuse, R24, R20 ;  /* 0x0000001815147224 */ /* 0x040fe400078e0214 */
[C---:B------:R-:W-:Y:S01]  /*9170*/  IMAD R19, R21.reuse, R23, R19 ;  /* 0x0000001715137224 */ /* 0x040fe200078e0213 */
[----:B------:R1:W-:Y:S01]  /*9180*/  STL [R1+0x1e8], R9 ;  /* 0x0001e80901007387 */ /* 0x0003e20000100800 */
[----:B------:R-:W-:Y:S01]  /*9190*/  @!P5 IMAD.MOV R7, RZ, RZ, -R7 ;  /* 0x000000ffff07d224 */ /* 0x000fe200078e0a07 */
[C---:B------:R-:W-:Y:S01]  /*91a0*/  ISETP.GT.U32.AND P5, PT, R21.reuse, R20, PT ;  /* 0x000000141500720c */ /* 0x040fe20003fa4070 */
[--C-:B------:R-:W-:Y:S01]  /*91b0*/  @!P6 IMAD.IADD R6, R6, 0x1, -R21.reuse ;  /* 0x000000010606e824 */ /* 0x100fe200078e0a15 */
[----:B------:R-:W-:Y:S01]  /*91c0*/  ISETP.GT.U32.AND P6, PT, R21, R19, PT ;  /* 0x000000131500720c */ /* 0x000fe20003fc4070 */
[--C-:B------:R-:W-:Y:S01]  /*91d0*/  @!P4 IMAD.IADD R5, R5, 0x1, -R21.reuse ;  /* 0x000000010505c824 */ /* 0x100fe200078e0a15 */
[----:B------:R2:W-:Y:S01]  /*91e0*/  STL [R1+0x1e4], R7 ;  /* 0x0001e40701007387 */ /* 0x0005e20000100800 */
[----:B------:R-:W-:Y:S01]  /*91f0*/  @!P3 IMAD.IADD R3, R3, 0x1, -R21 ;  /* 0x000000010303b824 */ /* 0x000fe200078e0a15 */
[----:B------:R-:W-:Y:S01]  /*9200*/  ISETP.GE.AND P3, PT, R8, RZ, PT ;  /* 0x000000ff0800720c */ /* 0x000fe20003f66270 */
[C---:B------:R-:W-:Y:S01]  /*9210*/  VIADD R18, R22.reuse, 0xac ;  /* 0x000000ac16127836 */ /* 0x040fe20000000000 */
[----:B------:R-:W-:Y:S01]  /*9220*/  ISETP.GT.U32.AND P4, PT, R21, R5, PT ;  /* 0x000000051500720c */ /* 0x000fe20003f84070 */
[----:B------:R-:W-:-:S02]  /*9230*/  VIADD R23, R22, 0xaa ;  /* 0x000000aa16177836 */ /* 0x000fc40000000000 */
[----:B0-----:R-:W-:Y:S01]  /*9240*/  IMAD.MOV.U32 R11, RZ, RZ, R3 ;  /* 0x000000ffff0b7224 */ /* 0x001fe200078e0003 */
[----:B------:R-:W-:Y:S01]  /*9250*/  IABS R16, R18 ;  /* 0x0000001200107213 */ /* 0x000fe20000000000 */
[--C-:B------:R-:W-:Y:S01]  /*9260*/  @!P5 IMAD.IADD R20, R20, 0x1, -R21.reuse ;  /* 0x000000011414d824 */ /* 0x100fe200078e0a15 */
[----:B-1----:R-:W-:Y:S01]  /*9270*/  IABS R9, R23 ;  /* 0x0000001700097213 */ /* 0x002fe20000000000 */
[--C-:B------:R-:W-:Y:S01]  /*9280*/  @!P6 IMAD.IADD R19, R19, 0x1, -R21.reuse ;  /* 0x000000011313e824 */ /* 0x100fe200078e0a15 */
[----:B------:R-:W-:Y:S01]  /*9290*/  ISETP.GE.AND P5, PT, R15, RZ, PT ;  /* 0x000000ff0f00720c */ /* 0x000fe20003fa6270 */
[----:B------:R-:W-:Y:S01]  /*92a0*/  @!P2 IMAD.IADD R4, R4, 0x1, -R21 ;  /* 0x000000010404a824 */ /* 0x000fe200078e0a15 */
[----:B------:R-:W-:Y:S01]  /*92b0*/  ISETP.GT.U32.AND P2, PT, R21, R2, PT ;  /* 0x000000021500720c */ /* 0x000fe20003f44070 */
[----:B--2---:R-:W-:-:S04]  /*92c0*/  IMAD.HI.U32 R7, R0, R16, RZ ;  /* 0x0000001000077227 */ /* 0x004fc800078e00ff */
[----:B------:R-:W-:Y:S01]  /*92d0*/  @!P3 IMAD.MOV R11, RZ, RZ, -R11 ;  /* 0x000000ffff0bb224 */ /* 0x000fe200078e0a0b */
[----:B------:R-:W-:Y:S01]  /*92e0*/  ISETP.GT.U32.AND P3, PT, R21, R19, PT ;  /* 0x000000131500720c */ /* 0x000fe20003f64070 */
[----:B------:R-:W-:Y:S02]  /*92f0*/  IMAD.MOV.U32 R24, RZ, RZ, R4 ;  /* 0x000000ffff187224 */ /* 0x000fe400078e0004 */
[----:B------:R-:W-:Y:S01]  /*9300*/  @!P4 IMAD.IADD R5, R5, 0x1, -R21 ;  /* 0x000000010505c824 */ /* 0x000fe200078e0a15 */
[----:B------:R-:W-:Y:S01]  /*9310*/  ISETP.GE.AND P4, PT, R14, RZ, PT ;  /* 0x000000ff0e00720c */ /* 0x000fe20003f86270 */
[----:B------:R-:W-:Y:S02]  /*9320*/  IMAD.MOV R7, RZ, RZ, -R7 ;  /* 0x000000ffff077224 */ /* 0x000fe400078e0a07 */
[----:B------:R-:W-:-:S04]  /*9330*/  IMAD.HI.U32 R4, R0, R9, RZ ;  /* 0x0000000900047227 */ /* 0x000fc800078e00ff */
[C---:B------:R-:W-:Y:S02]  /*9340*/  IMAD R7, R21.reuse, R7, R16 ;  /* 0x0000000715077224 */ /* 0x040fe400078e0210 */
[----:B------:R-:W-:Y:S01]  /*9350*/  @!P1 IMAD.MOV R24, RZ, RZ, -R24 ;  /* 0x000000ffff189224 */ /* 0x000fe200078e0a18 */
[C---:B------:R-:W-:Y:S01]  /*9360*/  ISETP.GT.U32.AND P1, PT, R21.reuse, R20, PT ;  /* 0x000000141500720c */ /* 0x040fe20003f24070 */
[----:B------:R-:W-:Y:S02]  /*9370*/  IMAD.MOV.U32 R3, RZ, RZ, R5 ;  /* 0x000000ffff037224 */ /* 0x000fe400078e0005 */
[----:B------:R-:W-:Y:S01]  /*9380*/  IMAD.MOV R4, RZ, RZ, -R4 ;  /* 0x000000ffff047224 */ /* 0x000fe200078e0a04 */
[----:B------:R-:W-:Y:S01]  /*9390*/  STL [R1+0x1e0], R24 ;  /* 0x0001e01801007387 */ /* 0x000fe20000100800 */
[----:B------:R-:W-:Y:S01]  /*93a0*/  @!P5 IMAD.MOV R3, RZ, RZ, -R3 ;  /* 0x000000ffff03d224 */ /* 0x000fe200078e0a03 */
[C---:B------:R-:W-:Y:S01]  /*93b0*/  ISETP.GT.U32.AND P5, PT, R21.reuse, R7, PT ;  /* 0x000000071500720c */ /* 0x040fe20003fa4070 */
[----:B------:R-:W-:Y:S01]  /*93c0*/  IMAD R9, R21, R4, R9 ;  /* 0x0000000415097224 */ /* 0x000fe200078e0209 */
[----:B------:R-:W-:Y:S01]  /*93d0*/  STL [R1+0x1dc], R11 ;  /* 0x0001dc0b01007387 */ /* 0x000fe20000100800 */
[--C-:B------:R-:W-:Y:S01]  /*93e0*/  @!P2 IMAD.IADD R2, R2, 0x1, -R21.reuse ;  /* 0x000000010202a824 */ /* 0x100fe200078e0a15 */
[----:B------:R-:W-:Y:S01]  /*93f0*/  ISETP.GE.AND P2, PT, R12, RZ, PT ;  /* 0x000000ff0c00720c */ /* 0x000fe20003f46270 */
[--C-:B------:R-:W-:Y:S01]  /*9400*/  @!P3 IMAD.IADD R19, R19, 0x1, -R21.reuse ;  /* 0x000000011313b824 */ /* 0x100fe200078e0a15 */
[C---:B------:R-:W-:Y:S01]  /*9410*/  ISETP.GT.U32.AND P3, PT, R21.reuse, R9, PT ;  /* 0x000000091500720c */ /* 0x040fe20003f64070 */
[----:B------:R-:W-:Y:S01]  /*9420*/  VIADD R8, R22, 0xa8 ;  /* 0x000000a816087836 */ /* 0x000fe20000000000 */
[----:B------:R-:W-:Y:S01]  /*9430*/  ISETP.GT.U32.AND P6, PT, R21, R2, PT ;  /* 0x000000021500720c */ /* 0x000fe20003fc4070 */
[--C-:B------:R-:W-:Y:S01]  /*9440*/  @!P1 IMAD.IADD R20, R20, 0x1, -R21.reuse ;  /* 0x0000000114149824 */ /* 0x100fe200078e0a15 */
[----:B------:R-:W-:Y:S01]  /*9450*/  ISETP.GE.AND P1, PT, R17, RZ, PT ;  /* 0x000000ff1100720c */ /* 0x000fe20003f26270 */
[----:B------:R-:W-:Y:S01]  /*9460*/  @!P4 IMAD.MOV R6, RZ, RZ, -R6 ;  /* 0x000000ffff06c224 */ /* 0x000fe200078e0a06 */
[----:B------:R-:W-:Y:S01]  /*9470*/  ISETP.GE.AND P4, PT, R13, RZ, PT ;  /* 0x000000ff0d00720c */ /* 0x000fe20003f86270 */
[----:B------:R-:W-:Y:S01]  /*9480*/  IMAD.MOV.U32 R5, RZ, RZ, R20 ;  /* 0x000000ffff057224 */ /* 0x000fe200078e0014 */
[----:B------:R-:W-:Y:S01]  /*9490*/  IABS R13, R8 ;  /* 0x00000008000d7213 */ /* 0x000fe20000000000 */
[----:B------:R-:W-:Y:S01]  /*94a0*/  VIADD R16, R22, 0xa6 ;  /* 0x000000a616107836 */ /* 0x000fe20000000000 */
[----:B------:R-:W-:Y:S01]  /*94b0*/  STL [R1+0x1d0], R6 ;  /* 0x0001d00601007387 */ /* 0x000fe20000100800 */
[----:B------:R-:W-:-:S02]  /*94c0*/  @!P5 IMAD.IADD R7, R7, 0x1, -R21 ;  /* 0x000000010707d824 */ /* 0x000fc400078e0a15 */
[----:B------:R-:W-:Y:S01]  /*94d0*/  @!P2 IMAD.MOV R5, RZ, RZ, -R5 ;  /* 0x000000ffff05a224 */ /* 0x000fe200078e0a05 */
[----:B------:R0:W-:Y:S01]  /*94e0*/  STL [R1+0x1cc], R3 ;  /* 0x0001cc0301007387 */ /* 0x0001e20000100800 */
[--C-:B------:R-:W-:Y:S01]  /*94f0*/  @!P3 IMAD.IADD R9, R9, 0x1, -R21.reuse ;  /* 0x000000010909b824 */ /* 0x100fe200078e0a15 */
[----:B------:R-:W-:Y:S01]  /*9500*/  IABS R12, R16 ;  /* 0x00000010000c7213 */ /* 0x000fe20000000000 */
[C---:B------:R-:W-:Y:S01]  /*9510*/  VIADD R14, R22.reuse, 0xa4 ;  /* 0x000000a4160e7836 */ /* 0x040fe20000000000 */
[C---:B------:R-:W-:Y:S01]  /*9520*/  ISETP.GT.U32.AND P5, PT, R21.reuse, R7, PT ;  /* 0x000000071500720c */ /* 0x040fe20003fa4070 */
[----:B------:R1:W-:Y:S01]  /*9530*/  STL [R1+0x1bc], R5 ;  /* 0x0001bc0501007387 */ /* 0x0003e20000100800 */
[----:B------:R-:W-:Y:S01]  /*9540*/  ISETP.GT.U32.AND P3, PT, R21, R9, PT ;  /* 0x000000091500720c */ /* 0x000fe20003f64070 */
[----:B------:R-:W-:Y:S01]  /*9550*/  VIADD R15, R22, 0xa2 ;  /* 0x000000a2160f7836 */ /* 0x000fe20000000000 */
[----:B------:R-:W-:Y:S01]  /*9560*/  IABS R17, R14 ;  /* 0x0000000e00117213 */ /* 0x000fe20000000000 */
[----:B------:R-:W-:Y:S01]  /*9570*/  @!P6 IMAD.IADD R2, R2, 0x1, -R21 ;  /* 0x000000010202e824 */ /* 0x000fe200078e0a15 */
[----:B------:R-:W-:Y:S01]  /*9580*/  ISETP.GE.AND P2, PT, R23, RZ, PT ;  /* 0x000000ff1700720c */ /* 0x000fe20003f46270 */
[----:B0-----:R-:W-:Y:S01]  /*9590*/  IMAD.HI.U32 R3, R0, R13, RZ ;  /* 0x0000000d00037227 */ /* 0x001fe200078e00ff */
[----:B------:R-:W-:-:S03]  /*95a0*/  ISETP.GE.AND P6, PT, R18, RZ, PT ;  /* 0x000000ff1200720c */ /* 0x000fc60003fc6270 */
[----:B------:R-:W-:Y:S02]  /*95b0*/  IMAD.MOV R3, RZ, RZ, -R3 ;  /* 0x000000ffff037224 */ /* 0x000fe400078e0a03 */
[----:B-1----:R-:W-:-:S04]  /*95c0*/  IMAD.HI.U32 R5, R0, R12, RZ ;  /* 0x0000000c00057227 */ /* 0x002fc800078e00ff */
[----:B------:R-:W-:Y:S01]  /*95d0*/  IMAD R13, R21, R3, R13 ;  /* 0x00000003150d7224 */ /* 0x000fe200078e020d */
[----:B------:R-:W-:Y:S01]  /*95e0*/  IABS R3, R15 ;  /* 0x0000000f00037213 */ /* 0x000fe20000000000 */
[----:B------:R-:W-:Y:S02]  /*95f0*/  IMAD.MOV R5, RZ, RZ, -R5 ;  /* 0x000000ffff057224 */ /* 0x000fe400078e0a05 */
[--C-:B------:R-:W-:Y:S01]  /*9600*/  @!P5 IMAD.IADD R7, R7, 0x1, -R21.reuse ;  /* 0x000000010707d824 */ /* 0x100fe200078e0a15 */
[C---:B------:R-:W-:Y:S01]  /*9610*/  ISETP.GT.U32.AND P5, PT, R21.reuse, R13, PT ;  /* 0x0000000d1500720c */ /* 0x040fe20003fa4070 */
[----:B------:R-:W-:Y:S02]  /*9620*/  IMAD R12, R21, R5, R12 ;  /* 0x00000005150c7224 */ /* 0x000fe400078e020c */
[----:B------:R-:W-:Y:S02]  /*9630*/  @!P3 IMAD.IADD R9, R9, 0x1, -R21 ;  /* 0x000000010909b824 */ /* 0x000fe400078e0a15 */
[----:B------:R-:W-:Y:S01]  /*9640*/  VIADD R4, R22, 0xa0 ;  /* 0x000000a016047836 */ /* 0x000fe20000000000 */
[----:B------:R-:W-:Y:S01]  /*9650*/  ISETP.GT.U32.AND P3, PT, R21, R12, PT ;  /* 0x0000000c1500720c */ /* 0x000fe20003f64070 */
[----:B------:R-:W-:-:S03]  /*9660*/  IMAD.HI.U32 R23, R0, R17, RZ ;  /* 0x0000001100177227 */ /* 0x000fc600078e00ff */
[----:B------:R-:W-:Y:S01]  /*9670*/  IABS R6, R4 ;  /* 0x0000000400067213 */ /* 0x000fe20000000000 */
[----:B------:R-:W-:Y:S02]  /*9680*/  IMAD.MOV.U32 R24, RZ, RZ, R2 ;  /* 0x000000ffff187224 */ /* 0x000fe400078e0002 */
[----:B------:R-:W-:Y:S02]  /*9690*/  IMAD.MOV.U32 R11, RZ, RZ, R19 ;  /* 0x000000ffff0b7224 */ /* 0x000fe400078e0013 */
[----:B------:R-:W-:Y:S01]  /*96a0*/  @!P5 IMAD.IADD R13, R13, 0x1, -R21 ;  /* 0x000000010d0dd824 */ /* 0x000fe200078e0a15 */
[----:B------:R-:W-:Y:S01]  /*96b0*/  ISETP.GE.AND P5, PT, R8, RZ, PT ;  /* 0x000000ff0800720c */ /* 0x000fe20003fa6270 */
[----:B------:R-:W-:-:S04]  /*96c0*/  IMAD.HI.U32 R20, R0, R3, RZ ;  /* 0x0000000300147227 */ /* 0x000fc800078e00ff */
[----:B------:R-:W-:Y:S02]  /*96d0*/  IMAD.MOV R23, RZ, RZ, -R23 ;  /* 0x000000ffff177224 */ /* 0x000fe400078e0a17 */
[----:B------:R-:W-:Y:S02]  /*96e0*/  @!P4 IMAD.MOV R24, RZ, RZ, -R24 ;  /* 0x000000ffff18c224 */ /* 0x000fe400078e0a18 */
[----:B------:R-:W-:Y:S02]  /*96f0*/  @!P1 IMAD.MOV R11, RZ, RZ, -R11 ;  /* 0x000000ffff0b9224 */ /* 0x000fe400078e0a0b */
[----:B------:R-:W-:Y:S01]  /*9700*/  @!P3 IMAD.IADD R12, R12, 0x1, -R21 ;  /* 0x000000010c0cb824 */ /* 0x000fe200078e0a15 */
[C---:B------:R-:W-:Y:S01]  /*9710*/  ISETP.GT.U32.AND P3, PT, R21.reuse, R13, PT ;  /* 0x0000000d1500720c */ /* 0x040fe20003f64070 */
[----:B------:R-:W-:Y:S01]  /*9720*/  IMAD.HI.U32 R18, R0, R6, RZ ;  /* 0x0000000600127227 */ /* 0x000fe200078e00ff */
[----:B------:R-:W-:Y:S02]  /*9730*/  STL [R1+0xa0], R24 ;  /* 0x0000a01801007387 */ /* 0x000fe40000100800 */
[C---:B------:R-:W-:Y:S01]  /*9740*/  ISETP.GT.U32.AND P4, PT, R21.reuse, R12, PT ;  /* 0x0000000c1500720c */ /* 0x040fe20003f84070 */
[----:B------:R-:W-:Y:S01]  /*9750*/  IMAD.MOV R20, RZ, RZ, -R20 ;  /* 0x000000ffff147224 */ /* 0x000fe200078e0a14 */
[----:B------:R0:W-:Y:S01]  /*9760*/  STL [R1+0x9c], R11 ;  /* 0x00009c0b01007387 */ /* 0x0001e20000100800 */
[----:B------:R-:W-:-:S02]  /*9770*/  IMAD R8, R21, R23, R17 ;  /* 0x0000001715087224 */ /* 0x000fc400078e0211 */
[----:B------:R-:W-:Y:S02]  /*9780*/  VIADD R5, R22, 0x9e ;  /* 0x0000009e16057836 */ /* 0x000fe40000000000 */
[----:B------:R-:W-:Y:S01]  /*9790*/  IMAD.MOV R18, RZ, RZ, -R18 ;  /* 0x000000ffff127224 */ /* 0x000fe200078e0a12 */
[C---:B------:R-:W-:Y:S01]  /*97a0*/  ISETP.GT.U32.AND P1, PT, R21.reuse, R8, PT ;  /* 0x000000081500720c */ /* 0x040fe20003f24070 */
[C---:B------:R-:W-:Y:S01]  /*97b0*/  IMAD R3, R21.reuse, R20, R3 ;  /* 0x0000001415037224 */ /* 0x040fe200078e0203 */
[----:B------:R-:W-:Y:S01]  /*97c0*/  IABS R17, R5 ;  /* 0x0000000500117213 */ /* 0x000fe20000000000 */
[C---:B------:R-:W-:Y:S02]  /*97d0*/  IMAD R6, R21.reuse, R18, R6 ;  /* 0x0000001215067224 */ /* 0x040fe400078e0206 */
[----:B0-----:R-:W-:Y:S02]  /*97e0*/  IMAD.MOV.U32 R11, RZ, RZ, R7 ;  /* 0x000000ffff0b7224 */ /* 0x001fe400078e0007 */
[----:B------:R-:W-:Y:S01]  /*97f0*/  @!P2 IMAD.MOV R9, RZ, RZ, -R9 ;  /* 0x000000ffff09a224 */ /* 0x000fe200078e0a09 */
[----:B------:R-:W-:Y:S01]  /*9800*/  ISETP.GE.AND P2, PT, R16, RZ, PT ;  /* 0x000000ff1000720c */ /* 0x000fe20003f46270 */
[----:B------:R-:W-:Y:S01]  /*9810*/  @!P6 IMAD.MOV R11, RZ, RZ, -R11 ;  /* 0x000000ffff0be224 */ /* 0x000fe200078e0a0b */
[----:B------:R-:W-:Y:S01]  /*9820*/  ISETP.GT.U32.AND P6, PT, R21, R3, PT ;  /* 0x000000031500720c */ /* 0x000fe20003fc4070 */
[----:B------:R-:W-:-:S02]  /*9830*/  IMAD.MOV.U32 R2, RZ, RZ, R17 ;  /* 0x000000ffff027224 */ /* 0x000fc400078e0011 */
[--C-:B------:R-:W-:Y:S01]  /*9840*/  @!P3 IMAD.IADD R13, R13, 0x1, -R21.reuse ;  /* 0x000000010d0db824 */ /* 0x100fe200078e0a15 */
[----:B------:R-:W-:Y:S01]  /*9850*/  STL [R1+0x54], R11 ;  /* 0x0000540b01007387 */ /* 0x000fe20000100800 */
[----:B------:R-:W-:Y:S01]  /*9860*/  ISETP.GT.U32.AND P3, PT, R21, R6, PT ;  /* 0x000000061500720c */ /* 0x000fe20003f64070 */
[----:B------:R-:W-:Y:S02]  /*9870*/  IMAD.HI.U32 R7, R0, R2, RZ ;  /* 0x0000000200077227 */ /* 0x000fe400078e00ff */
[----:B------:R0:W-:Y:S02]  /*9880*/  STL [R1+0x4c], R9 ;  /* 0x00004c0901007387 */ /* 0x0001e40000100800 */
[----:B------:R-:W-:Y:S01]  /*9890*/  @!P1 IMAD.IADD R8, R8, 0x1, -R21 ;  /* 0x0000000108089824 */ /* 0x000fe200078e0a15 */
[----:B------:R-:W-:Y:S01]  /*98a0*/  ISETP.GE.AND P1, PT, R15, RZ, PT ;  /* 0x000000ff0f00720c */ /* 0x000fe20003f26270 */
[----:B------:R-:W-:Y:S02]  /*98b0*/  IMAD.MOV R7, RZ, RZ, -R7 ;  /* 0x000000ffff077224 */ /* 0x000fe400078e0a07 */
[--C-:B------:R-:W-:Y:S01]  /*98c0*/  @!P4 IMAD.IADD R12, R12, 0x1, -R21.reuse ;  /* 0x000000010c0cc824 */ /* 0x100fe200078e0a15 */
[----:B------:R-:W-:Y:S01]  /*98d0*/  ISETP.GE.AND P4, PT, R14, RZ, PT ;  /* 0x000000ff0e00720c */ /* 0x000fe20003f86270 */
[----:B------:R-:W-:Y:S01]  /*98e0*/  @!P6 IMAD.IADD R3, R3, 0x1, -R21 ;  /* 0x000000010303e824 */ /* 0x000fe200078e0a15 */
[----:B------:R-:W-:Y:S01]  /*98f0*/  ISETP.GT.U32.AND P6, PT, R21, R8, PT ;  /* 0x000000081500720c */ /* 0x000fe20003fc4070 */
[----:B0-----:R-:W-:-:S02]  /*9900*/  VIADD R9, R22, 0x9c ;  /* 0x0000009c16097836 */ /* 0x001fc40000000000 */
[C---:B------:R-:W-:Y:S02]  /*9910*/  IMAD R14, R21.reuse, R7, R2 ;  /* 0x00000007150e7224 */ /* 0x040fe400078e0202 */
[----:B------:R-:W-:Y:S01]  /*9920*/  IMAD.MOV.U32 R11, RZ, RZ, R13 ;  /* 0x000000ffff0b7224 */ /* 0x000fe200078e000d */
[----:B------:R-:W-:Y:S01]  /*9930*/  IABS R16, R9 ;  /* 0x0000000900107213 */ /* 0x000fe20000000000 */
[----:B------:R-:W-:Y:S01]  /*9940*/  @!P3 IMAD.IADD R6, R6, 0x1, -R21 ;  /* 0x000000010606b824 */ /* 0x000fe200078e0a15 */
[C---:B------:R-:W-:Y:S01]  /*9950*/  ISETP.GT.U32.AND P3, PT, R21.reuse, R3, PT ;  /* 0x000000031500720c */ /* 0x040fe20003f64070 */
[----:B------:R-:W-:Y:S02]  /*9960*/  @!P5 IMAD.MOV R11, RZ, RZ, -R11 ;  /* 0x000000ffff0bd224 */ /* 0x000fe400078e0a0b */
[----:B------:R-:W-:Y:S01]  /*9970*/  IMAD.MOV.U32 R7, RZ, RZ, R16 ;  /* 0x000000ffff077224 */ /* 0x000fe200078e0010 */
[C---:B------:R-:W-:Y:S01]  /*9980*/  ISETP.GT.U32.AND P5, PT, R21.reuse, R6, PT ;  /* 0x000000061500720c */ /* 0x040fe20003fa4070 */
[----:B------:R-:W-:Y:S01]  /*9990*/  @!P6 IMAD.IADD R8, R8, 0x1, -R21 ;  /* 0x000000010808e824 */ /* 0x000fe200078e0a15 */
[----:B------:R0:W-:Y:S01]  /*99a0*/  STL [R1+0x12c], R11 ;  /* 0x00012c0b01007387 */ /* 0x0001e20000100800 */
[----:B------:R-:W-:Y:S01]  /*99b0*/  IMAD.HI.U32 R13, R0, R7, RZ ;  /* 0x00000007000d7227 */ /* 0x000fe200078e00ff */
[----:B------:R-:W-:-:S03]  /*99c0*/  ISETP.GT.U32.AND P6, PT, R21, R14, PT ;  /* 0x0000000e1500720c */ /* 0x000fc60003fc4070 */
[----:B------:R-:W-:Y:S02]  /*99d0*/  IMAD.MOV R13, RZ, RZ, -R13 ;  /* 0x000000ffff0d7224 */ /* 0x000fe400078e0a0d */
[----:B------:R-:W-:Y:S02]  /*99e0*/  @!P3 IMAD.IADD R3, R3, 0x1, -R21 ;  /* 0x000000010303b824 */ /* 0x000fe400078e0a15 */
[----:B------:R-:W-:Y:S02]  /*99f0*/  VIADD R2, R22, 0x9a ;  /* 0x0000009a16027836 */ /* 0x000fe40000000000 */
[----:B0-----:R-:W-:Y:S02]  /*9a00*/  IMAD.MOV.U32 R11, RZ, RZ, R12 ;  /* 0x000000ffff0b7224 */ /* 0x001fe400078e000c */
[C---:B------:R-:W-:Y:S01]  /*9a10*/  IMAD R12, R21.reuse, R13, R7 ;  /* 0x0000000d150c7224 */ /* 0x040fe200078e0207 */
[----:B------:R-:W-:Y:S01]  /*9a20*/  IABS R15, R2 ;  /* 0x00000002000f7213 */ /* 0x000fe20000000000 */
[----:B------:R-:W-:Y:S01]  /*9a30*/  @!P2 IMAD.MOV R11, RZ, RZ, -R11 ;  /* 0x000000ffff0ba224 */ /* 0x000fe200078e0a0b */
[----:B------:R-:W-:Y:S01]  /*9a40*/  ISETP.GE.AND P2, PT, R4, RZ, PT ;  /* 0x000000ff0400720c */ /* 0x000fe20003f46270 */
[----:B------:R-:W-:Y:S01]  /*9a50*/  VIADD R4, R22, 0x98 ;  /* 0x0000009816047836 */ /* 0x000fe20000000000 */
[----:B------:R-:W-:Y:S01]  /*9a60*/  ISETP.GT.U32.AND P3, PT, R21, R12, PT ;  /* 0x0000000c1500720c */ /* 0x000fe20003f64070 */
[----:B------:R-:W-:Y:S01]  /*9a70*/  @!P6 IMAD.IADD R14, R14, 0x1, -R21 ;  /* 0x000000010e0ee824 */ /* 0x000fe200078e0a15 */
[----:B------:R0:W-:Y:S01]  /*9a80*/  STL [R1+0x130], R11 ;  /* 0x0001300b01007387 */ /* 0x0001e20000100800 */
[----:B------:R-:W-:Y:S01]  /*9a90*/  IMAD.HI.U32 R16, R0, R15, RZ ;  /* 0x0000000f00107227 */ /* 0x000fe200078e00ff */
[----:B------:R-:W-:-:S02]  /*9aa0*/  IABS R7, R4 ;  /* 0x0000000400077213 */ /* 0x000fc40000000000 */
[----:B------:R-:W-:Y:S01]  /*9ab0*/  ISETP.GE.AND P6, PT, R9, RZ, PT ;  /* 0x000000ff0900720c */ /* 0x000fe20003fc6270 */
[----:B------:R-:W-:Y:S02]  /*9ac0*/  VIADD R13, R22, 0x96 ;  /* 0x00000096160d7836 */ /* 0x000fe40000000000 */
[----:B------:R-:W-:Y:S02]  /*9ad0*/  IMAD.MOV R16, RZ, RZ, -R16 ;  /* 0x000000ffff107224 */ /* 0x000fe400078e0a10 */
[--C-:B------:R-:W-:Y:S01]  /*9ae0*/  @!P5 IMAD.IADD R6, R6, 0x1, -R21.reuse ;  /* 0x000000010606d824 */ /* 0x100fe200078e0a15 */
[----:B------:R-:W-:Y:S01]  /*9af0*/  ISETP.GE.AND P5, PT, R5, RZ, PT ;  /* 0x000000ff0500720c */ /* 0x000fe20003fa6270 */
[----:B0-----:R-:W-:Y:S01]  /*9b00*/  IMAD.MOV.U32 R11, RZ, RZ, R8 ;  /* 0x000000ffff0b7224 */ /* 0x001fe200078e0008 */
[----:B------:R-:W-:Y:S01]  /*9b10*/  IABS R5, R13 ;  /* 0x0000000d00057213 */ /* 0x000fe20000000000 */
[----:B------:R-:W-:Y:S01]  /*9b20*/  @!P3 IMAD.IADD R12, R12, 0x1, -R21 ;  /* 0x000000010c0cb824 */ /* 0x000fe200078e0a15 */
[----:B------:R-:W-:Y:S01]  /*9b30*/  ISETP.GT.U32.AND P3, PT, R21, R14, PT ;  /* 0x0000000e1500720c */ /* 0x000fe20003f64070 */
[----:B------:R-:W-:-:S02]  /*9b40*/  @!P4 IMAD.MOV R11, RZ, RZ, -R11 ;  /* 0x000000ffff0bc224 */ /* 0x000fc400078e0a0b */
[----:B------:R-:W-:Y:S01]  /*9b50*/  IMAD.HI.U32 R8, R0, R7, RZ ;  /* 0x0000000700087227 */ /* 0x000fe200078e00ff */
[C---:B------:R-:W-:Y:S02]  /*9b60*/  ISETP.GT.U32.AND P4, PT, R21.reuse, R12, PT ;  /* 0x0000000c1500720c */ /* 0x040fe40003f84070 */
[----:B------:R0:W-:Y:S01]  /*9b70*/  STL [R1+0x138], R11 ;  /* 0x0001380b01007387 */ /* 0x0001e20000100800 */
[C---:B------:R-:W-:Y:S02]  /*9b80*/  IMAD R9, R21.reuse, R16, R15 ;  /* 0x0000001015097224 */ /* 0x040fe400078e020f */
[----:B------:R-:W-:Y:S02]  /*9b90*/  @!P2 IMAD.MOV R6, RZ, RZ, -R6 ;  /* 0x000000ffff06a224 */ /* 0x000fe400078e0a06 */
[----:B------:R-:W-:Y:S01]  /*9ba0*/  VIADD R23, R22, 0x88 ;  /* 0x0000008816177836 */ /* 0x000fe20000000000 */
[----:B------:R-:W-:Y:S01]  /*9bb0*/  ISETP.GT.U32.AND P2, PT, R21, R9, PT ;  /* 0x000000091500720c */ /* 0x000fe20003f44070 */
[----:B------:R-:W-:-:S02]  /*9bc0*/  @!P3 IMAD.IADD R14, R14, 0x1, -R21 ;  /* 0x000000010e0eb824 */ /* 0x000fc400078e0a15 */
[----:B0-----:R-:W-:Y:S01]  /*9bd0*/  IMAD.MOV.U32 R11, RZ, RZ, R3 ;  /* 0x000000ffff0b7224 */ /* 0x001fe200078e0003 */
[----:B------:R-:W-:Y:S01]  /*9be0*/  IABS R18, R23 ;  /* 0x0000001700127213 */ /* 0x000fe20000000000 */
[----:B------:R-:W-:Y:S02]  /*9bf0*/  IMAD.MOV R3, RZ, RZ, -R8 ;  /* 0x000000ffff037224 */ /* 0x000fe400078e0a08 */
[----:B------:R-:W-:Y:S01]  /*9c00*/  @!P1 IMAD.MOV R11, RZ, RZ, -R11 ;  /* 0x000000ffff0b9224 */ /* 0x000fe200078e0a0b */
[----:B------:R-:W-:Y:S01]  /*9c10*/  ISETP.GE.AND P1, PT, R2, RZ, PT ;  /* 0x000000ff0200720c */ /* 0x000fe20003f26270 */
[C---:B------:R-:W-:Y:S02]  /*9c20*/  IMAD R7, R21.reuse, R3, R7 ;  /* 0x0000000315077224 */ /* 0x040fe400078e0207 */
[----:B------:R-:W-:Y:S01]  /*9c30*/  IMAD.HI.U32 R2, R0, R5, RZ ;  /* 0x0000000500027227 */ /* 0x000fe200078e00ff */
[----:B------:R0:W-:Y:S02]  /*9c40*/  STL [R1+0x13c], R11 ;  /* 0x00013c0b01007387 */ /* 0x0001e40000100800 */
[----:B------:R-:W-:Y:S01]  /*9c50*/  ISETP.GT.U32.AND P3, PT, R21, R7, PT ;  /* 0x000000071500720c */ /* 0x000fe20003f64070 */
[----:B------:R-:W-:Y:S01]  /*9c60*/  IMAD.MOV R2, RZ, RZ, -R2 ;  /* 0x000000ffff027224 */ /* 0x000fe200078e0a02 */
[----:B------:R1:W-:Y:S01]  /*9c70*/  STL [R1+0x140], R6 ;  /* 0x0001400601007387 */ /* 0x0003e20000100800 */
[----:B------:R-:W-:-:S02]  /*9c80*/  VIADD R3, R22, 0x94 ;  /* 0x0000009416037836 */ /* 0x000fc40000000000 */
[----:B------:R-:W-:Y:S02]  /*9c90*/  IMAD R5, R21, R2, R5 ;  /* 0x0000000215057224 */ /* 0x000fe400078e0205 */
[--C-:B------:R-:W-:Y:S01]  /*9ca0*/  @!P2 IMAD.IADD R9, R9, 0x1, -R21.reuse ;  /* 0x000000010909a824 */ /* 0x100fe200078e0a15 */
[----:B------:R-:W-:Y:S01]  /*9cb0*/  IABS R8, R3 ;  /* 0x0000000300087213 */ /* 0x000fe20000000000 */
[--C-:B------:R-:W-:Y:S01]  /*9cc0*/  @!P4 IMAD.IADD R12, R12, 0x1, -R21.reuse ;  /* 0x000000010c0cc824 */ /* 0x100fe200078e0a15 */
[----:B------:R-:W-:Y:S01]  /*9cd0*/  ISETP.GT.U32.AND P2, PT, R21, R5, PT ;  /* 0x000000051500720c */ /* 0x000fe20003f44070 */
[----:B0-----:R-:W-:Y:S01]  /*9ce0*/  IMAD.MOV.U32 R11, RZ, RZ, R14 ;  /* 0x000000ffff0b7224 */ /* 0x001fe200078e000e */
[----:B------:R-:W-:Y:S01]  /*9cf0*/  ISETP.GE.AND P4, PT, R4, RZ, PT ;  /* 0x000000ff0400720c */ /* 0x000fe20003f86270 */
[----:B------:R-:W-:Y:S02]  /*9d00*/  VIADD R4, R22, 0x92 ;  /* 0x0000009216047836 */ /* 0x000fe40000000000 */
[----:B------:R-:W-:Y:S01]  /*9d10*/  @!P3 IMAD.IADD R7, R7, 0x1, -R21 ;  /* 0x000000010707b824 */ /* 0x000fe200078e0a15 */
[C---:B------:R-:W-:Y:S01]  /*9d20*/  ISETP.GT.U32.AND P3, PT, R21.reuse, R9, PT ;  /* 0x000000091500720c */ /* 0x040fe20003f64070 */
[----:B------:R-:W-:Y:S01]  /*9d30*/  @!P5 IMAD.MOV R11, RZ, RZ, -R11 ;  /* 0x000000ffff0bd224 */ /* 0x000fe200078e0a0b */
[----:B------:R-:W-:Y:S01]  /*9d40*/  IABS R2, R4 ;  /* 0x0000000400027213 */ /* 0x000fe20000000000 */
[----:B------:R-:W-:Y:S01]  /*9d50*/  IMAD.HI.U32 R14, R0, R8, RZ ;  /* 0x00000008000e7227 */ /* 0x000fe200078e00ff */
[----:B------:R-:W-:-:S02]  /*9d60*/  ISETP.GT.U32.AND P5, PT, R21, R7, PT ;  /* 0x000000071500720c */ /* 0x000fc40003fa4070 */
[----:B------:R0:W-:Y:S01]  /*9d70*/  STL [R1+0x144], R11 ;  /* 0x0001440b01007387 */ /* 0x0001e20000100800 */
[----:B------:R-:W-:Y:S02]  /*9d80*/  IMAD.MOV R14, RZ, RZ, -R14 ;  /* 0x000000ffff0e7224 */ /* 0x000fe400078e0a0e */
[--C-:B------:R-:W-:Y:S02]  /*9d90*/  @!P2 IMAD.IADD R5, R5, 0x1, -R21.reuse ;  /* 0x000000010505a824 */ /* 0x100fe400078e0a15 */
[----:B-1----:R-:W-:Y:S02]  /*9da0*/  VIADD R6, R22, 0x90 ;  /* 0x0000009016067836 */ /* 0x002fe40000000000 */
[C---:B------:R-:W-:Y:S01]  /*9db0*/  IMAD R8, R21.reuse, R14, R8 ;  /* 0x0000000e15087224 */ /* 0x040fe200078e0208 */
[----:B------:R-:W-:Y:S01]  /*9dc0*/  ISETP.GT.U32.AND P2, PT, R21, R5, PT ;  /* 0x000000051500720c */ /* 0x000fe20003f44070 */
[----:B------:R-:W-:Y:S02]  /*9dd0*/  @!P3 IMAD.IADD R9, R9, 0x1, -R21 ;  /* 0x000000010909b824 */ /* 0x000fe400078e0a15 */
[----:B0-----:R-:W-:Y:S01]  /*9de0*/  IMAD.MOV.U32 R11, RZ, RZ, R12 ;  /* 0x000000ffff0b7224 */ /* 0x001fe200078e000c */
[----:B------:R-:W-:Y:S01]  /*9df0*/  ISETP.GT.U32.AND P3, PT, R21, R8, PT ;  /* 0x000000081500720c */ /* 0x000fe20003f64070 */
[----:B------:R-:W-:-:S04]  /*9e00*/  IMAD.HI.U32 R12, R0, R2, RZ ;  /* 0x00000002000c7227 */ /* 0x000fc800078e00ff */
[----:B------:R-:W-:Y:S02]  /*9e10*/  IMAD.MOV R12, RZ, RZ, -R12 ;  /* 0x000000ffff0c7224 */ /* 0x000fe400078e0a0c */
[----:B------:R-:W-:Y:S01]  /*9e20*/  @!P6 IMAD.MOV R11, RZ, RZ, -R11 ;  /* 0x000000ffff0be224 */ /* 0x000fe200078e0a0b */
[----:B------:R-:W-:Y:S01]  /*9e30*/  ISETP.GE.AND P6, PT, R13, RZ, PT ;  /* 0x000000ff0d00720c */ /* 0x000fe20003fc6270 */
[----:B------:R-:W-:Y:S01]  /*9e40*/  IMAD R2, R21, R12, R2 ;  /* 0x0000000c15027224 */ /* 0x000fe200078e0202 */
[----:B------:R-:W-:Y:S01]  /*9e50*/  IABS R13, R6 ;  /* 0x00000006000d7213 */ /* 0x000fe20000000000 */
[----:B------:R-:W-:Y:S01]  /*9e60*/  @!P5 IMAD.IADD R7, R7, 0x1, -R21 ;  /* 0x000000010707d824 */ /* 0x000fe200078e0a15 */
[----:B------:R0:W-:Y:S01]  /*9e70*/  STL [R1+0x14c], R11 ;  /* 0x00014c0b01007387 */ /* 0x0001e20000100800 */
[----:B------:R-:W-:Y:S01]  /*9e80*/  IMAD.MOV.U32 R15, RZ, RZ, R9 ;  /* 0x000000ffff0f7224 */ /* 0x000fe200078e0009 */
[----:B------:R-:W-:Y:S01]  /*9e90*/  ISETP.GT.U32.AND P5, PT, R21, R2, PT ;  /* 0x000000021500720c */ /* 0x000fe20003fa4070 */
[----:B------:R-:W-:-:S04]  /*9ea0*/  IMAD.HI.U32 R9, R0, R13, RZ ;  /* 0x0000000d00097227 */ /* 0x000fc800078e00ff */
[----:B------:R-:W-:Y:S01]  /*9eb0*/  @!P1 IMAD.MOV R15, RZ, RZ, -R15 ;  /* 0x000000ffff0f9224 */ /* 0x000fe200078e0a0f */
[----:B------:R-:W-:Y:S01]  /*9ec0*/  ISETP.GE.AND P1, PT, R3, RZ, PT ;  /* 0x000000ff0300720c */ /* 0x000fe20003f26270 */
[----:B------:R-:W-:Y:S02]  /*9ed0*/  IMAD.MOV R9, RZ, RZ, -R9 ;  /* 0x000000ffff097224 */ /* 0x000fe400078e0a09 */
[----:B0-----:R-:W-:Y:S01]  /*9ee0*/  IMAD.MOV.U32 R11, RZ, RZ, R7 ;  /* 0x000000ffff0b7224 */ /* 0x001fe200078e0007 */
[----:B------:R-:W-:Y:S01]  /*9ef0*/  STL [R1+0x194], R15 ;  /* 0x0001940f01007387 */ /* 0x000fe20000100800 */
[----:B------:R-:W-:Y:S01]  /*9f00*/  @!P2 IMAD.IADD R5, R5, 0x1, -R21 ;  /* 0x000000010505a824 */ /* 0x000fe200078e0a15 */
[----:B------:R-:W-:Y:S01]  /*9f10*/  ISETP.GE.AND P2, PT, R6, RZ, PT ;  /* 0x000000ff0600720c */ /* 0x000fe20003f46270 */
[----:B------:R-:W-:Y:S01]  /*9f20*/  @!P4 IMAD.MOV R11, RZ, RZ, -R11 ;  /* 0x000000ffff0bc224 */ /* 0x000fe200078e0a0b */
[----:B------:R-:W-:Y:S01]  /*9f30*/  ISETP.GE.AND P4, PT, R4, RZ, PT ;  /* 0x000000ff0400720c */ /* 0x000fe20003f86270 */
[----:B------:R-:W-:-:S02]  /*9f40*/  @!P3 IMAD.IADD R8, R8, 0x1, -R21 ;  /* 0x000000010808b824 */ /* 0x000fc400078e0a15 */
[C---:B------:R-:W-:Y:S01]  /*9f50*/  IMAD R13, R21.reuse, R9, R13 ;  /* 0x00000009150d7224 */ /* 0x040fe200078e020d */
[----:B------:R0:W-:Y:S01]  /*9f60*/  STL [R1+0x1b4], R11 ;  /* 0x0001b40b01007387 */ /* 0x0001e20000100800 */
[----:B------:R-:W-:Y:S01]  /*9f70*/  @!P5 IMAD.IADD R2, R2, 0x1, -R21 ;  /* 0x000000010202d824 */ /* 0x000fe200078e0a15 */
[C---:B------:R-:W-:Y:S01]  /*9f80*/  ISETP.GT.U32.AND P3, PT, R21.reuse, R8, PT ;  /* 0x000000081500720c */ /* 0x040fe20003f64070 */
[C---:B------:R-:W-:Y:S02]  /*9f90*/  VIADD R4, R22.reuse, 0x8e ;  /* 0x0000008e16047836 */ /* 0x040fe40000000000 */
[C---:B------:R-:W-:Y:S01]  /*9fa0*/  VIADD R7, R22.reuse, 0x8c ;  /* 0x0000008c16077836 */ /* 0x040fe20000000000 */
[----:B------:R-:W-:Y:S01]  /*9fb0*/  ISETP.GT.U32.AND P5, PT, R21, R2, PT ;  /* 0x000000021500720c */ /* 0x000fe20003fa4070 */
[----:B------:R-:W-:Y:S01]  /*9fc0*/  VIADD R3, R22, 0x8a ;  /* 0x0000008a16037836 */ /* 0x000fe20000000000 */
[----:B------:R-:W-:Y:S01]  /*9fd0*/  IABS R6, R4 ;  /* 0x0000000400067213 */ /* 0x000fe20000000000 */
[----:B------:R-:W-:Y:S01]  /*9fe0*/  IMAD.HI.U32 R14, R0, R18, RZ ;  /* 0x00000012000e7227 */ /* 0x000fe200078e00ff */
[----:B------:R-:W-:-:S02]  /*9ff0*/  IABS R20, R7 ;  /* 0x0000000700147213 */ /* 0x000fc40000000000 */
[----:B------:R-:W-:Y:S01]  /*a000*/  IABS R19, R3 ;  /* 0x0000000300137213 */ /* 0x000fe20000000000 */
[----:B0-----:R-:W-:Y:S02]  /*a010*/  IMAD.MOV.U32 R11, RZ, RZ, R5 ;  /* 0x000000ffff0b7224 */ /* 0x001fe400078e0005 */
[----:B------:R-:W-:Y:S01]  /*a020*/  @!P3 IMAD.IADD R8, R8, 0x1, -R21 ;  /* 0x000000010808b824 */ /* 0x000fe200078e0a15 */
[----:B------:R-:W-:Y:S01]  /*a030*/  ISETP.GE.AND P3, PT, R4, RZ, PT ;  /* 0x000000ff0400720c */ /* 0x000fe20003f66270 */
[----:B------:R-:W-:Y:S01]  /*a040*/  @!P6 IMAD.MOV R11, RZ, RZ, -R11 ;  /* 0x000000ffff0be224 */ /* 0x000fe200078e0a0b */
[----:B------:R-:W-:Y:S01]  /*a050*/  ISETP.GT.U32.AND P6, PT, R21, R13, PT ;  /* 0x0000000d1500720c */ /* 0x000fe20003fc4070 */
[----:B------:R-:W-:-:S03]  /*a060*/  IMAD.HI.U32 R9, R0, R6, RZ ;  /* 0x0000000600097227 */ /* 0x000fc600078e00ff */
[----:B------:R0:W-:Y:S01]  /*a070*/  STL [R1+0x1b8], R11 ;  /* 0x0001b80b01007387 */ /* 0x0001e20000100800 */
[----:B------:R-:W-:Y:S01]  /*a080*/  @!P5 IMAD.IADD R2, R2, 0x1, -R21 ;  /* 0x000000010202d824 */ /* 0x000fe200078e0a15 */
[----:B------:R-:W-:Y:S01]  /*a090*/  ISETP.GE.AND P5, PT, R7, RZ, PT ;  /* 0x000000ff0700720c */ /* 0x000fe20003fa6270 */
[----:B------:R-:W-:-:S04]  /*a0a0*/  IMAD.HI.U32 R5, R0, R20, RZ ;  /* 0x0000001400057227 */ /* 0x000fc800078e00ff */
[----:B------:R-:W-:Y:S02]  /*a0b0*/  IMAD.MOV R7, RZ, RZ, -R9 ;  /* 0x000000ffff077224 */ /* 0x000fe400078e0a09 */
[----:B------:R-:W-:Y:S02]  /*a0c0*/  @!P6 IMAD.IADD R13, R13, 0x1, -R21 ;  /* 0x000000010d0de824 */ /* 0x000fe400078e0a15 */
[----:B0-----:R-:W-:Y:S02]  /*a0d0*/  IMAD.MOV.U32 R11, RZ, RZ, R8 ;  /* 0x000000ffff0b7224 */ /* 0x001fe400078e0008 */
[----:B------:R-:W-:Y:S01]  /*a0e0*/  IMAD.MOV R5, RZ, RZ, -R5 ;  /* 0x000000ffff057224 */ /* 0x000fe200078e0a05 */
[----:B------:R-:W-:Y:S01]  /*a0f0*/  ISETP.GT.U32.AND P6, PT, R21, R13, PT ;  /* 0x0000000d1500720c */ /* 0x000fe20003fc4070 */
[----:B------:R-:W-:Y:S01]  /*a100*/  @!P1 IMAD.MOV R11, RZ, RZ, -R11 ;  /* 0x000000ffff0b9224 */ /* 0x000fe200078e0a0b */
[----:B------:R-:W-:Y:S01]  /*a110*/  ISETP.GE.AND P1, PT, R3, RZ, PT ;  /* 0x000000ff0300720c */ /* 0x000fe20003f26270 */
[----:B------:R-:W-:-:S02]  /*a120*/  IMAD R3, R21, R7, R6 ;  /* 0x0000000715037224 */ /* 0x000fc400078e0206 */
[----:B------:R-:W-:Y:S01]  /*a130*/  IMAD.MOV.U32 R8, RZ, RZ, R2 ;  /* 0x000000ffff087224 */ /* 0x000fe200078e0002 */
[----:B------:R0:W-:Y:S01]  /*a140*/  STL [R1+0x1ac], R11 ;  /* 0x0001ac0b01007387 */ /* 0x0001e20000100800 */
[C---:B------:R-:W-:Y:S02]  /*a150*/  IMAD R20, R21.reuse, R5, R20 ;  /* 0x0000000515147224 */ /* 0x040fe400078e0214 */
[----:B------:R-:W-:Y:S01]  /*a160*/  @!P4 IMAD.MOV R8, RZ, RZ, -R8 ;  /* 0x000000ffff08c224 */ /* 0x000fe200078e0a08 */
[----:B------:R-:W-:Y:S01]  /*a170*/  ISETP.GT.U32.AND P4, PT, R21, R3, PT ;  /* 0x000000031500720c */ /* 0x000fe20003f84070 */
[----:B------:R-:W-:-:S03]  /*a180*/  IMAD.HI.U32 R4, R0, R19, RZ ;  /* 0x0000001300047227 */ /* 0x000fc600078e00ff */
[----:B------:R1:W-:Y:S01]  /*a190*/  STL [R1+0x1b0], R8 ;  /* 0x0001b00801007387 */ /* 0x0003e20000100800 */
[--C-:B------:R-:W-:Y:S01]  /*a1a0*/  @!P6 IMAD.IADD R13, R13, 0x1, -R21.reuse ;  /* 0x000000010d0de824 */ /* 0x100fe200078e0a15 */
[----:B------:R-:W-:Y:S01]  /*a1b0*/  ISETP.GT.U32.AND P6, PT, R21, R20, PT ;  /* 0x000000141500720c */ /* 0x000fe20003fc4070 */
[----:B------:R-:W-:Y:S02]  /*a1c0*/  IMAD.MOV R4, RZ, RZ, -R4 ;  /* 0x000000ffff047224 */ /* 0x000fe400078e0a04 */
[C---:B------:R-:W-:Y:S02]  /*a1d0*/  VIADD R2, R22.reuse, 0x84 ;  /* 0x0000008416027836 */ /* 0x040fe40000000000 */
[----:B------:R-:W-:Y:S02]  /*a1e0*/  VIADD R5, R22, 0x86 ;  /* 0x0000008616057836 */ /* 0x000fe40000000000 */
[----:B------:R-:W-:Y:S01]  /*a1f0*/  @!P4 IMAD.IADD R3, R3, 0x1, -R21 ;  /* 0x000000010303c824 */ /* 0x000fe200078e0a15 */
[----:B------:R-:W-:Y:S01]  /*a200*/  IABS R16, R2 ;  /* 0x0000000200107213 */ /* 0x000fe20000000000 */
[C---:B------:R-:W-:Y:S01]  /*a210*/  IMAD R19, R21.reuse, R4, R19 ;  /* 0x0000000415137224 */ /* 0x040fe200078e0213 */
[----:B------:R-:W-:Y:S01]  /*a220*/  IABS R17, R5 ;  /* 0x0000000500117213 */ /* 0x000fe20000000000 */
[----:B0-----:R-:W-:Y:S01]  /*a230*/  IMAD.MOV.U32 R11, RZ, RZ, R13 ;  /* 0x000000ffff0b7224 */ /* 0x001fe200078e000d */
[----:B------:R-:W-:Y:S01]  /*a240*/  ISETP.GT.U32.AND P4, PT, R21, R3, PT ;  /* 0x000000031500720c */ /* 0x000fe20003f84070 */
[----:B------:R-:W-:-:S02]  /*a250*/  @!P6 IMAD.IADD R20, R20, 0x1, -R21 ;  /* 0x000000011414e824 */ /* 0x000fc400078e0a15 */
[----:B------:R-:W-:Y:S01]  /*a260*/  @!P2 IMAD.MOV R11, RZ, RZ, -R11 ;  /* 0x000000ffff0ba224 */ /* 0x000fe200078e0a0b */
[C---:B------:R-:W-:Y:S01]  /*a270*/  ISETP.GT.U32.AND P2, PT, R21.reuse, R19, PT ;  /* 0x000000131500720c */ /* 0x040fe20003f44070 */
[C---:B------:R-:W-:Y:S01]  /*a280*/  IMAD.HI.U32 R4, R0.reuse, R16, RZ ;  /* 0x0000001000047227 */ /* 0x040fe200078e00ff */
[----:B------:R-:W-:Y:S02]  /*a290*/  ISETP.GT.U32.AND P6, PT, R21, R20, PT ;  /* 0x000000141500720c */ /* 0x000fe40003fc4070 */
[----:B------:R0:W-:Y:S01]  /*a2a0*/  STL [R1+0x148], R11 ;  /* 0x0001480b01007387 */ /* 0x0001e20000100800 */
[----:B------:R-:W-:-:S04]  /*a2b0*/  IMAD.HI.U32 R6, R0, R17, RZ ;  /* 0x0000001100067227 */ /* 0x000fc800078e00ff */
[----:B------:R-:W-:Y:S02]  /*a2c0*/  IMAD.MOV R14, RZ, RZ, -R14 ;  /* 0x000000ffff0e7224 */ /* 0x000fe400078e0a0e */
[----:B------:R-:W-:Y:S02]  /*a2d0*/  IMAD.MOV R13, RZ, RZ, -R4 ;  /* 0x000000ffff0d7224 */ /* 0x000fe400078e0a04 */
[----:B------:R-:W-:Y:S02]  /*a2e0*/  IMAD.MOV R6, RZ, RZ, -R6 ;  /* 0x000000ffff067224 */ /* 0x000fe400078e0a06 */
[C---:B------:R-:W-:Y:S02]  /*a2f0*/  IMAD R18, R21.reuse, R14, R18 ;  /* 0x0000000e15127224 */ /* 0x040fe400078e0212 */
[----:B------:R-:W-:Y:S02]  /*a300*/  VIADD R9, R22, 0x82 ;  /* 0x0000008216097836 */ /* 0x000fe40000000000 */
[----:B------:R-:W-:-:S02]  /*a310*/  IMAD R16, R21, R13, R16 ;  /* 0x0000000d15107224 */ /* 0x000fc400078e0210 */
[----:B------:R-:W-:Y:S01]  /*a320*/  IMAD R17, R21, R6, R17 ;  /* 0x0000000615117224 */ /* 0x000fe200078e0211 */
[----:B-1----:R-:W-:Y:S01]  /*a330*/  IABS R8, R9 ;  /* 0x0000000900087213 */ /* 0x002fe20000000000 */
[--C-:B------:R-:W-:Y:S01]  /*a340*/  @!P4 IMAD.IADD R3, R3, 0x1, -R21.reuse ;  /* 0x000000010303c824 */ /* 0x100fe200078e0a15 */
[----:B------:R-:W-:Y:S01]  /*a350*/  ISETP.GT.U32.AND P4, PT, R21, R18, PT ;  /* 0x000000121500720c */ /* 0x000fe20003f84070 */
[--C-:B------:R-:W-:Y:S01]  /*a360*/  @!P2 IMAD.IADD R19, R19, 0x1, -R21.reuse ;  /* 0x000000011313a824 */ /* 0x100fe200078e0a15 */
[C---:B------:R-:W-:Y:S01]  /*a370*/  ISETP.GT.U32.AND P2, PT, R21.reuse, R16, PT ;  /* 0x000000101500720c */ /* 0x040fe20003f44070 */
[----:B------:R-:W-:Y:S01]  /*a380*/  @!P6 IMAD.IADD R20, R20, 0x1, -R21 ;  /* 0x000000011414e824 */ /* 0x000fe200078e0a15 */
[----:B------:R-:W-:Y:S01]  /*a390*/  ISETP.GT.U32.AND P6, PT, R21, R17, PT ;  /* 0x000000111500720c */ /* 0x000fe20003fc4070 */
[----:B------:R-:W-:-:S04]  /*a3a0*/  IMAD.HI.U32 R6, R0, R8, RZ ;  /* 0x0000000800067227 */ /* 0x000fc800078e00ff */
[C---:B------:R-:W-:Y:S02]  /*a3b0*/  VIADD R12, R22.reuse, 0x80 ;  /* 0x00000080160c7836 */ /* 0x040fe40000000000 */
[----:B------:R-:W-:Y:S02]  /*a3c0*/  IMAD.MOV R6, RZ, RZ, -R6 ;  /* 0x000000ffff067224 */ /* 0x000fe400078e0a06 */
[----:B------:R-:W-:Y:S01]  /*a3d0*/  VIADD R13, R22, 0x7e ;  /* 0x0000007e160d7836 */ /* 0x000fe20000000000 */
[----:B------:R-:W-:Y:S01]  /*a3e0*/  IABS R7, R12 ;  /* 0x0000000c00077213 */ /* 0x000fe20000000000 */
[--C-:B------:R-:W-:Y:S01]  /*a3f0*/  @!P4 IMAD.IADD R18, R18, 0x1, -R21.reuse ;  /* 0x000000011212c824 */ /* 0x100fe200078e0a15 */
[C---:B------:R-:W-:Y:S01]  /*a400*/  ISETP.GT.U32.AND P4, PT, R21.reuse, R19, PT ;  /* 0x000000131500720c */ /* 0x040fe20003f84070 */
[----:B------:R-:W-:Y:S01]  /*a410*/  IMAD R8, R21, R6, R8 ;  /* 0x0000000615087224 */ /* 0x000fe200078e0208 */
[----:B------:R-:W-:Y:S01]  /*a420*/  IABS R6, R13 ;  /* 0x0000000d00067213 */ /* 0x000fe20000000000 */
[----:B------:R-:W-:-:S02]  /*a430*/  @!P2 IMAD.IADD R16, R16, 0x1, -R21 ;  /* 0x000000011010a824 */ /* 0x000fc400078e0a15 */
[----:B0-----:R-:W-:Y:S02]  /*a440*/  IMAD.MOV.U32 R11, RZ, RZ, R3 ;  /* 0x000000ffff0b7224 */ /* 0x001fe400078e0003 */
[----:B------:R-:W-:Y:S01]  /*a450*/  @!P6 IMAD.IADD R17, R17, 0x1, -R21 ;  /* 0x000000011111e824 */ /* 0x000fe200078e0a15 */
[C---:B------:R-:W-:Y:S01]  /*a460*/  ISETP.GT.U32.AND P6, PT, R21.reuse, R18, PT ;  /* 0x000000121500720c */ /* 0x040fe20003fc4070 */
[----:B------:R-:W-:Y:S01]  /*a470*/  IMAD.HI.U32 R4, R0, R7, RZ ;  /* 0x0000000700047227 */ /* 0x000fe200078e00ff */
[----:B------:R-:W-:-:S03]  /*a480*/  ISETP.GT.U32.AND P2, PT, R21, R16, PT ;  /* 0x000000101500720c */ /* 0x000fc60003f44070 */
[----:B------:R-:W-:Y:S01]  /*a490*/  @!P3 IMAD.MOV R11, RZ, RZ, -R11 ;  /* 0x000000ffff0bb224 */ /* 0x000fe200078e0a0b */
[----:B------:R-:W-:Y:S01]  /*a4a0*/  ISETP.GT.U32.AND P3, PT, R21, R17, PT ;  /* 0x000000111500720c */ /* 0x000fe20003f64070 */
[----:B------:R-:W-:-:S03]  /*a4b0*/  IMAD.HI.U32 R24, R0, R6, RZ ;  /* 0x0000000600187227 */ /* 0x000fc600078e00ff */
[----:B------:R0:W-:Y:S01]  /*a4c0*/  STL [R1+0x134], R11 ;  /* 0x0001340b01007387 */ /* 0x0001e20000100800 */
[----:B------:R-:W-:Y:S02]  /*a4d0*/  IMAD.MOV R4, RZ, RZ, -R4 ;  /* 0x000000ffff047224 */ /* 0x000fe400078e0a04 */
[----:B------:R-:W-:Y:S02]  /*a4e0*/  IMAD.MOV R24, RZ, RZ, -R24 ;  /* 0x000000ffff187224 */ /* 0x000fe400078e0a18 */
[----:B------:R-:W-:Y:S02]  /*a4f0*/  IMAD R7, R21, R4, R7 ;  /* 0x0000000415077224 */ /* 0x000fe400078e0207 */
[--C-:B------:R-:W-:Y:S01]  /*a500*/  @!P4 IMAD.IADD R19, R19, 0x1, -R21.reuse ;  /* 0x000000011313c824 */ /* 0x100fe200078e0a15 */
[C---:B------:R-:W-:Y:S01]  /*a510*/  ISETP.GT.U32.AND P4, PT, R21.reuse, R8, PT ;  /* 0x000000081500720c */ /* 0x040fe20003f84070 */
[C---:B------:R-:W-:Y:S02]  /*a520*/  IMAD R6, R21.reuse, R24, R6 ;  /* 0x0000001815067224 */ /* 0x040fe400078e0206 */
[----:B------:R-:W-:Y:S01]  /*a530*/  @!P6 IMAD.IADD R18, R18, 0x1, -R21 ;  /* 0x000000011212e824 */ /* 0x000fe200078e0a15 */
[----:B------:R-:W-:Y:S01]  /*a540*/  ISETP.GT.U32.AND P6, PT, R21, R7, PT ;  /* 0x000000071500720c */ /* 0x000fe20003fc4070 */
[----:B------:R-:W-:-:S02]  /*a550*/  VIADD R14, R22, 0x7c ;  /* 0x0000007c160e7836 */ /* 0x000fc40000000000 */
[--C-:B------:R-:W-:Y:S01]  /*a560*/  @!P2 IMAD.IADD R16, R16, 0x1, -R21.reuse ;  /* 0x000000011010a824 */ /* 0x100fe200078e0a15 */
[----:B------:R-:W-:Y:S01]  /*a570*/  ISETP.GT.U32.AND P2, PT, R21, R6, PT ;  /* 0x000000061500720c */ /* 0x000fe20003f44070 */
[----:B------:R-:W-:Y:S01]  /*a580*/  @!P3 IMAD.IADD R17, R17, 0x1, -R21 ;  /* 0x000000011111b824 */ /* 0x000fe200078e0a15 */
[----:B------:R-:W-:Y:S01]  /*a590*/  ISETP.GE.AND P3, PT, R23, RZ, PT ;  /* 0x000000ff1700720c */ /* 0x000fe20003f66270 */
[----:B0-----:R-:W-:Y:S01]  /*a5a0*/  IMAD.MOV.U32 R11, RZ, RZ, R20 ;  /* 0x000000ffff0b7224 */ /* 0x001fe200078e0014 */
[----:B------:R-:W-:Y:S01]  /*a5b0*/  IABS R4, R14 ;  /* 0x0000000e00047213 */ /* 0x000fe20000000000 */
[----:B------:R-:W-:Y:S02]  /*a5c0*/  VIADD R15, R22, 0x7a ;  /* 0x0000007a160f7836 */ /* 0x000fe40000000000 */
[----:B------:R-:W-:Y:S02]  /*a5d0*/  @!P5 IMAD.MOV R11, RZ, RZ, -R11 ;  /* 0x000000ffff0bd224 */ /* 0x000fe400078e0a0b */
[----:B------:R-:W-:Y:S01]  /*a5e0*/  @!P4 IMAD.IADD R8, R8, 0x1, -R21 ;  /* 0x000000010808c824 */ /* 0x000fe200078e0a15 */
[----:B------:R-:W-:Y:S01]  /*a5f0*/  IABS R3, R15 ;  /* 0x0000000f00037213 */ /* 0x000fe20000000000 */
[----:B------:R-:W-:Y:S01]  /*a600*/  IMAD.HI.U32 R24, R0, R4, RZ ;  /* 0x0000000400187227 */ /* 0x000fe200078e00ff */
[----:B------:R-:W-:Y:S01]  /*a610*/  ISETP.GE.AND P4, PT, R5, RZ, PT ;  /* 0x000000ff0500720c */ /* 0x000fe20003f86270 */
[----:B------:R0:W-:Y:S02]  /*a620*/  STL [R1+0x48], R11 ;  /* 0x0000480b01007387 */ /* 0x0001e40000100800 */
[----:B------:R-:W-:-:S02]  /*a630*/  IMAD.MOV.U32 R25, RZ, RZ, R19 ;  /* 0x000000ffff197224 */ /* 0x000fc400078e0013 */
[----:B------:R-:W-:Y:S01]  /*a640*/  @!P6 IMAD.IADD R7, R7, 0x1, -R21 ;  /* 0x000000010707e824 */ /* 0x000fe200078e0a15 */
[----:B------:R-:W-:Y:S01]  /*a650*/  ISETP.GE.AND P6, PT, R2, RZ, PT ;  /* 0x000000ff0200720c */ /* 0x000fe20003fc6270 */
[----:B------:R-:W-:-:S04]  /*a660*/  IMAD.HI.U32 R23, R0, R3, RZ ;  /* 0x0000000300177227 */ /* 0x000fc800078e00ff */
[----:B0-----:R-:W-:Y:S02]  /*a670*/  IMAD.MOV.U32 R11, RZ, RZ, R18 ;  /* 0x000000ffff0b7224 */ /* 0x001fe400078e0012 */
[----:B------:R-:W-:Y:S02]  /*a680*/  IMAD.MOV R24, RZ, RZ, -R24 ;  /* 0x000000ffff187224 */ /* 0x000fe400078e0a18 */
[----:B------:R-:W-:Y:S01]  /*a690*/  @!P2 IMAD.IADD R6, R6, 0x1, -R21 ;  /* 0x000000010606a824 */ /* 0x000fe200078e0a15 */
[C---:B------:R-:W-:Y:S01]  /*a6a0*/  ISETP.GT.U32.AND P2, PT, R21.reuse, R8, PT ;  /* 0x000000081500720c */ /* 0x040fe20003f44070 */
[----:B------:R-:W-:Y:S01]  /*a6b0*/  @!P1 IMAD.MOV R25, RZ, RZ, -R25 ;  /* 0x000000ffff199224 */ /* 0x000fe200078e0a19 */
[C---:B------:R-:W-:Y:S01]  /*a6c0*/  ISETP.GT.U32.AND P1, PT, R21.reuse, R7, PT ;  /* 0x000000071500720c */ /* 0x040fe20003f24070 */
[----:B------:R-:W-:Y:S01]  /*a6d0*/  @!P3 IMAD.MOV R11, RZ, RZ, -R11 ;  /* 0x000000ffff0bb224 */ /* 0x000fe200078e0a0b */
[C---:B------:R-:W-:Y:S01]  /*a6e0*/  ISETP.GT.U32.AND P3, PT, R21.reuse, R6, PT ;  /* 0x000000061500720c */ /* 0x040fe20003f64070 */
[----:B------:R-:W-:Y:S01]  /*a6f0*/  IMAD.MOV R23, RZ, RZ, -R23 ;  /* 0x000000ffff177224 */ /* 0x000fe200078e0a17 */
[----:B------:R-:W-:Y:S01]  /*a700*/  STL [R1+0x40], R25 ;  /* 0x0000401901007387 */ /* 0x000fe20000100800 */
[----:B------:R-:W-:-:S02]  /*a710*/  IMAD R4, R21, R24, R4 ;  /* 0x0000001815047224 */ /* 0x000fc400078e0204 */
[----:B------:R-:W-:Y:S01]  /*a720*/  VIADD R5, R22, 0x78 ;  /* 0x0000007816057836 */ /* 0x000fe20000000000 */
[----:B------:R0:W-:Y:S01]  /*a730*/  STL [R1+0xa4], R11 ;  /* 0x0000a40b01007387 */ /* 0x0001e20000100800 */
[C---:B------:R-:W-:Y:S01]  /*a740*/  IMAD R3, R21.reuse, R23, R3 ;  /* 0x0000001715037224 */ /* 0x040fe200078e0203 */
[----:B------:R-:W-:Y:S01]  /*a750*/  ISETP.GT.U32.AND P5, PT, R21, R4, PT ;  /* 0x000000041500720c */ /* 0x000fe20003fa4070 */
[----:B------:R-:W-:Y:S01]  /*a760*/  @!P4 IMAD.MOV R17, RZ, RZ, -R17 ;  /* 0x000000ffff11c224 */ /* 0x000fe200078e0a11 */
[----:B------:R-:W-:Y:S01]  /*a770*/  ISETP.GE.AND P4, PT, R9, RZ, PT ;  /* 0x000000ff0900720c */ /* 0x000fe20003f86270 */
[--C-:B------:R-:W-:Y:S01]  /*a780*/  @!P2 IMAD.IADD R8, R8, 0x1, -R21.reuse ;  /* 0x000000010808a824 */ /* 0x100fe200078e0a15 */
[----:B------:R-:W-:Y:S01]  /*a790*/  IABS R2, R5 ;  /* 0x0000000500027213 */ /* 0x000fe20000000000 */
[----:B------:R-:W-:Y:S01]  /*a7a0*/  @!P1 IMAD.IADD R7, R7, 0x1, -R21 ;  /* 0x0000000107079824 */ /* 0x000fe200078e0a15 */
[----:B------:R-:W-:Y:S01]  /*a7b0*/  STL [R1+0xc0], R17 ;  /* 0x0000c01101007387 */ /* 0x000fe20000100800 */
[----:B------:R-:W-:Y:S01]  /*a7c0*/  ISETP.GE.AND P1, PT, R13, RZ, PT ;  /* 0x000000ff0d00720c */ /* 0x000fe20003f26270 */
[----:B0-----:R-:W-:Y:S01]  /*a7d0*/  IMAD.MOV.U32 R11, RZ, RZ, R16 ;  /* 0x000000ffff0b7224 */ /* 0x001fe200078e0010 */
[----:B------:R-:W-:Y:S01]  /*a7e0*/  ISETP.GE.AND P2, PT, R12, RZ, PT ;  /* 0x000000ff0c00720c */ /* 0x000fe20003f46270 */
[----:B------:R-:W-:-:S04]  /*a7f0*/  IMAD.HI.U32 R9, R0, R2, RZ ;  /* 0x0000000200097227 */ /* 0x000fc800078e00ff */
[----:B------:R-:W-:Y:S01]  /*a800*/  @!P6 IMAD.MOV R11, RZ, RZ, -R11 ;  /* 0x000000ffff0be224 */ /* 0x000fe200078e0a0b */
[C---:B------:R-:W-:Y:S01]  /*a810*/  ISETP.GT.U32.AND P6, PT, R21.reuse, R3, PT ;  /* 0x000000031500720c */ /* 0x040fe20003fc4070 */
[----:B------:R-:W-:Y:S02]  /*a820*/  IMAD.MOV R9, RZ, RZ, -R9 ;  /* 0x000000ffff097224 */ /* 0x000fe400078e0a09 */
[--C-:B------:R-:W-:Y:S01]  /*a830*/  @!P5 IMAD.IADD R4, R4, 0x1, -R21.reuse ;  /* 0x000000010404d824 */ /* 0x100fe200078e0a15 */
[----:B------:R0:W-:Y:S01]  /*a840*/  STL [R1+0xe4], R11 ;  /* 0x0000e40b01007387 */ /* 0x0001e20000100800 */
[----:B------:R-:W-:Y:S01]  /*a850*/  @!P3 IMAD.IADD R6, R6, 0x1, -R21 ;  /* 0x000000010606b824 */ /* 0x000fe200078e0a15 */
[----:B------:R-:W-:Y:S01]  /*a860*/  ISETP.GE.AND P3, PT, R14, RZ, PT ;  /* 0x000000ff0e00720c */ /* 0x000fe20003f66270 */
[----:B------:R-:W-:Y:S01]  /*a870*/  IMAD R2, R21, R9, R2 ;  /* 0x0000000915027224 */ /* 0x000fe200078e0202 */
[----:B------:R-:W-:Y:S01]  /*a880*/  ISETP.GE.AND P5, PT, R15, RZ, PT ;  /* 0x000000ff0f00720c */ /* 0x000fe20003fa6270 */
[----:B------:R-:W-:-:S02]  /*a890*/  VIADD R9, R22, 0x76 ;  /* 0x0000007616097836 */ /* 0x000fc40000000000 */
[----:B------:R-:W-:Y:S01]  /*a8a0*/  @!P1 IMAD.MOV R6, RZ, RZ, -R6 ;  /* 0x000000ffff069224 */ /* 0x000fe200078e0a06 */
[----:B------:R-:W-:Y:S01]  /*a8b0*/  ISETP.GT.U32.AND P1, PT, R21, R2, PT ;  /* 0x000000021500720c */ /* 0x000fe20003f24070 */
[----:B------:R-:W-:Y:S01]  /*a8c0*/  @!P6 IMAD.IADD R3, R3, 0x1, -R21 ;  /* 0x000000010303e824 */ /* 0x000fe200078e0a15 */
[C---:B------:R-:W-:Y:S01]  /*a8d0*/  ISETP.GT.U32.AND P6, PT, R21.reuse, R4, PT ;  /* 0x000000041500720c */ /* 0x040fe20003fc4070 */
[----:B0-----:R-:W-:Y:S02]  /*a8e0*/  IMAD.MOV.U32 R11, RZ, RZ, R8 ;  /* 0x000000ffff0b7224 */ /* 0x001fe400078e0008 */
[C---:B------:R-:W-:Y:S02]  /*a8f0*/  VIADD R8, R22.reuse, 0x74 ;  /* 0x0000007416087836 */ /* 0x040fe40000000000 */
[----:B------:R-:W-:Y:S01]  /*a900*/  @!P4 IMAD.MOV R11, RZ, RZ, -R11 ;  /* 0x000000ffff0bc224 */ /* 0x000fe200078e0a0b */
[----:B------:R-:W-:Y:S01]  /*a910*/  ISETP.GT.U32.AND P4, PT, R21, R3, PT ;  /* 0x000000031500720c */ /* 0x000fe20003f84070 */
[C---:B------:R-:W-:Y:S01]  /*a920*/  VIADD R18, R22.reuse, 0x54 ;  /* 0x0000005416127836 */ /* 0x040fe20000000000 */
[----:B------:R-:W-:Y:S01]  /*a930*/  IABS R15, R8 ;  /* 0x00000008000f7213 */ /* 0x000fe20000000000 */
[----:B------:R-:W-:Y:S01]  /*a940*/  VIADD R19, R22, 0x56 ;  /* 0x0000005616137836 */ /* 0x000fe20000000000 */
[----:B------:R0:W-:Y:S01]  /*a950*/  STL [R1+0xec], R11 ;  /* 0x0000ec0b01007387 */ /* 0x0001e20000100800 */
[----:B------:R-:W-:-:S02]  /*a960*/  @!P1 IMAD.IADD R2, R2, 0x1, -R21 ;  /* 0x0000000102029824 */ /* 0x000fc400078e0a15 */
[----:B------:R-:W-:Y:S01]  /*a970*/  @!P6 IMAD.IADD R4, R4, 0x1, -R21 ;  /* 0x000000010404e824 */ /* 0x000fe200078e0a15 */
[----:B------:R-:W-:-:S05]  /*a980*/  ISETP.GE.AND P6, PT, R9, RZ, PT ;  /* 0x000000ff0900720c */ /* 0x000fca0003fc6270 */
[----:B------:R-:W-:Y:S01]  /*a990*/  @!P4 IMAD.IADD R3, R3, 0x1, -R21 ;  /* 0x000000010303c824 */ /* 0x000fe200078e0a15 */
[----:B------:R-:W-:Y:S01]  /*a9a0*/  ISETP.GE.AND P4, PT, R8, RZ, PT ;  /* 0x000000ff0800720c */ /* 0x000fe20003f86270 */
[----:B0-----:R-:W-:Y:S01]  /*a9b0*/  IMAD.MOV.U32 R11, RZ, RZ, R7 ;  /* 0x000000ffff0b7224 */ /* 0x001fe200078e0007 */
[----:B------:R-:W-:Y:S01]  /*a9c0*/  IABS R7, R9 ;  /* 0x0000000900077213 */ /* 0x000fe20000000000 */
[----:B------:R-:W-:-:S04]  /*a9d0*/  IMAD.HI.U32 R9, R0, R15, RZ ;  /* 0x0000000f00097227 */ /* 0x000fc800078e00ff */
[----:B------:R-:W-:Y:S01]  /*a9e0*/  @!P2 IMAD.MOV R11, RZ, RZ, -R11 ;  /* 0x000000ffff0ba224 */ /* 0x000fe200078e0a0b */
[----:B------:R-:W-:Y:S01]  /*a9f0*/  ISETP.GE.AND P2, PT, R5, RZ, PT ;  /* 0x000000ff0500720c */ /* 0x000fe20003f46270 */
[C---:B------:R-:W-:Y:S02]  /*aa00*/  VIADD R5, R22.reuse, 0x72 ;  /* 0x0000007216057836 */ /* 0x040fe40000000000 */
[----:B------:R-:W-:Y:S01]  /*aa10*/  IMAD.MOV R9, RZ, RZ, -R9 ;  /* 0x000000ffff097224 */ /* 0x000fe200078e0a09 */
[----:B------:R0:W-:Y:S01]  /*aa20*/  STL [R1+0x114], R11 ;  /* 0x0001140b01007387 */ /* 0x0001e20000100800 */
[C---:B------:R-:W-:Y:S01]  /*aa30*/  VIADD R8, R22.reuse, 0x70 ;  /* 0x0000007016087836 */ /* 0x040fe20000000000 */
[----:B------:R-:W-:Y:S01]  /*aa40*/  IABS R14, R5 ;  /* 0x00000005000e7213 */ /* 0x000fe20000000000 */
[----:B------:R-:W-:Y:S01]  /*aa50*/  IMAD R15, R21, R9, R15 ;  /* 0x00000009150f7224 */ /* 0x000fe200078e020f */
[----:B------:R1:W-:Y:S01]  /*aa60*/  STL [R1+0x11c], R6 ;  /* 0x00011c0601007387 */ /* 0x0003e20000100800 */
[----:B------:R-:W-:Y:S01]  /*aa70*/  ISETP.GE.AND P1, PT, R5, RZ, PT ;  /* 0x000000ff0500720c */ /* 0x000fe20003f26270 */
[----:B------:R-:W-:Y:S01]  /*aa80*/  VIADD R5, R22, 0x6e ;  /* 0x0000006e16057836 */ /* 0x000fe20000000000 */
[----:B------:R-:W-:Y:S01]  /*aa90*/  IABS R13, R8 ;  /* 0x00000008000d7213 */ /* 0x000fe20000000000 */
[----:B0-----:R-:W-:-:S03]  /*aaa0*/  IMAD.MOV.U32 R11, RZ, RZ, R4 ;  /* 0x000000ffff0b7224 */ /* 0x001fc600078e0004 */
[----:B------:R-:W-:Y:S01]  /*aab0*/  IABS R12, R5 ;  /* 0x00000005000c7213 */ /* 0x000fe20000000000 */
[----:B------:R-:W-:Y:S02]  /*aac0*/  IMAD.MOV.U32 R4, RZ, RZ, R3 ;  /* 0x000000ffff047224 */ /* 0x000fe400078e0003 */
[----:B-1----:R-:W-:-:S04]  /*aad0*/  IMAD.HI.U32 R6, R0, R7, RZ ;  /* 0x0000000700067227 */ /* 0x002fc800078e00ff */
[----:B------:R-:W-:Y:S02]  /*aae0*/  IMAD.MOV R6, RZ, RZ, -R6 ;  /* 0x000000ffff067224 */ /* 0x000fe400078e0a06 */
[----:B------:R-:W-:Y:S01]  /*aaf0*/  @!P3 IMAD.MOV R11, RZ, RZ, -R11 ;  /* 0x000000ffff0bb224 */ /* 0x000fe200078e0a0b */
[C---:B------:R-:W-:Y:S01]  /*ab00*/  ISETP.GT.U32.AND P3, PT, R21.reuse, R2, PT ;  /* 0x000000021500720c */ /* 0x040fe20003f64070 */
[C---:B------:R-:W-:Y:S02]  /*ab10*/  IMAD R7, R21.reuse, R6, R7 ;  /* 0x0000000615077224 */ /* 0x040fe400078e0207 */
[----:B------:R-:W-:Y:S01]  /*ab20*/  @!P5 IMAD.MOV R4, RZ, RZ, -R4 ;  /* 0x000000ffff04d224 */ /* 0x000fe200078e0a04 */
[----:B------:R-:W-:Y:S01]  /*ab30*/  STL [R1+0x124], R11 ;  /* 0x0001240b01007387 */ /* 0x000fe20000100800 */
[----:B------:R-:W-:Y:S01]  /*ab40*/  IMAD.HI.U32 R3, R0, R14, RZ ;  /* 0x0000000e00037227 */ /* 0x000fe200078e00ff */
[----:B------:R-:W-:Y:S02]  /*ab50*/  ISETP.GT.U32.AND P5, PT, R21, R7, PT ;  /* 0x000000071500720c */ /* 0x000fe40003fa4070 */
[----:B------:R0:W-:Y:S01]  /*ab60*/  STL [R1+0x128], R4 ;  /* 0x0001280401007387 */ /* 0x0001e20000100800 */
[----:B------:R-:W-:-:S02]  /*ab70*/  IMAD.MOV R3, RZ, RZ, -R3 ;  /* 0x000000ffff037224 */ /* 0x000fc400078e0a03 */
[----:B------:R-:W-:Y:S02]  /*ab80*/  VIADD R6, R22, 0x6c ;  /* 0x0000006c16067836 */ /* 0x000fe40000000000 */
[----:B------:R-:W-:Y:S01]  /*ab90*/  @!P3 IMAD.IADD R2, R2, 0x1, -R21 ;  /* 0x000000010202b824 */ /* 0x000fe200078e0a15 */
[C---:B------:R-:W-:Y:S01]  /*aba0*/  ISETP.GT.U32.AND P3, PT, R21.reuse, R15, PT ;  /* 0x0000000f1500720c */ /* 0x040fe20003f64070 */
[----:B------:R-:W-:Y:S02]  /*abb0*/  IMAD R14, R21, R3, R14 ;  /* 0x00000003150e7224 */ /* 0x000fe400078e020e */
[----:B------:R-:W-:Y:S01]  /*abc0*/  IMAD.HI.U32 R3, R0, R13, RZ ;  /* 0x0000000d00037227 */ /* 0x000fe200078e00ff */
[----:B0-----:R-:W-:-:S03]  /*abd0*/  IABS R4, R6 ;  /* 0x0000000600047213 */ /* 0x001fc60000000000 */
[----:B------:R-:W-:Y:S02]  /*abe0*/  @!P5 IMAD.IADD R7, R7, 0x1, -R21 ;  /* 0x000000010707d824 */ /* 0x000fe400078e0a15 */
[----:B------:R-:W-:Y:S02]  /*abf0*/  IMAD.MOV R3, RZ, RZ, -R3 ;  /* 0x000000ffff037224 */ /* 0x000fe400078e0a03 */
[----:B------:R-:W-:Y:S01]  /*ac00*/  IMAD.MOV.U32 R9, RZ, RZ, R2 ;  /* 0x000000ffff097224 */ /* 0x000fe200078e0002 */
[----:B------:R-:W-:Y:S01]  /*ac10*/  ISETP.GT.U32.AND P5, PT, R21, R7, PT ;  /* 0x000000071500720c */ /* 0x000fe20003fa4070 */
[----:B------:R-:W-:Y:S02]  /*ac20*/  @!P3 IMAD.IADD R15, R15, 0x1, -R21 ;  /* 0x000000010f0fb824 */ /* 0x000fe400078e0a15 */
[C---:B------:R-:W-:Y:S02]  /*ac30*/  IMAD R13, R21.reuse, R3, R13 ;  /* 0x00000003150d7224 */ /* 0x040fe400078e020d */
[----:B------:R-:W-:Y:S01]  /*ac40*/  IMAD.HI.U32 R2, R0, R12, RZ ;  /* 0x0000000c00027227 */ /* 0x000fe200078e00ff */
[----:B------:R-:W-:-:S03]  /*ac50*/  ISETP.GT.U32.AND P3, PT, R21, R15, PT ;  /* 0x0000000f1500720c */ /* 0x000fc60003f64070 */
[----:B------:R-:W-:Y:S01]  /*ac60*/  @!P2 IMAD.MOV R9, RZ, RZ, -R9 ;  /* 0x000000ffff09a224 */ /* 0x000fe200078e0a09 */
[----:B------:R-:W-:Y:S01]  /*ac70*/  ISETP.GT.U32.AND P2, PT, R21, R14, PT ;  /* 0x0000000e1500720c */ /* 0x000fe20003f44070 */
[----:B------:R-:W-:Y:S02]  /*ac80*/  IMAD.MOV R2, RZ, RZ, -R2 ;  /* 0x000000ffff027224 */ /* 0x000fe400078e0a02 */
[----:B------:R-:W-:Y:S01]  /*ac90*/  @!P5 IMAD.IADD R7, R7, 0x1, -R21 ;  /* 0x000000010707d824 */ /* 0x000fe200078e0a15 */
[C---:B------:R-:W-:Y:S01]  /*aca0*/  ISETP.GT.U32.AND P5, PT, R21.reuse, R13, PT ;  /* 0x0000000d1500720c */ /* 0x040fe20003fa4070 */
[----:B------:R-:W-:Y:S01]  /*acb0*/  IMAD R12, R21, R2, R12 ;  /* 0x00000002150c7224 */ /* 0x000fe200078e020c */
[----:B------:R0:W-:Y:S01]  /*acc0*/  STL [R1+0x120], R9 ;  /* 0x0001200901007387 */ /* 0x0001e20000100800 */
[----:B------:R-:W-:-:S04]  /*acd0*/  IMAD.HI.U32 R16, R0, R4, RZ ;  /* 0x0000000400107227 */ /* 0x000fc800078e00ff */
[--C-:B------:R-:W-:Y:S01]  /*ace0*/  @!P3 IMAD.IADD R15, R15, 0x1, -R21.reuse ;  /* 0x000000010f0fb824 */ /* 0x100fe200078e0a15 */
[----:B------:R-:W-:Y:S01]  /*acf0*/  ISETP.GT.U32.AND P3, PT, R21, R12, PT ;  /* 0x0000000c1500720c */ /* 0x000fe20003f64070 */
[----:B------:R-:W-:Y:S02]  /*ad00*/  IMAD.MOV R16, RZ, RZ, -R16 ;  /* 0x000000ffff107224 */ /* 0x000fe400078e0a10 */
[----:B------:R-:W-:Y:S02]  /*ad10*/  @!P2 IMAD.IADD R14, R14, 0x1, -R21 ;  /* 0x000000010e0ea824 */ /* 0x000fe400078e0a15 */
[----:B------:R-:W-:Y:S02]  /*ad20*/  IMAD.MOV.U32 R11, RZ, RZ, R15 ;  /* 0x000000ffff0b7224 */ /* 0x000fe400078e000f */
[----:B------:R-:W-:Y:S01]  /*ad30*/  @!P5 IMAD.IADD R13, R13, 0x1, -R21 ;  /* 0x000000010d0dd824 */ /* 0x000fe200078e0a15 */
[----:B------:R-:W-:Y:S01]  /*ad40*/  ISETP.GT.U32.AND P2, PT, R21, R14, PT ;  /* 0x0000000e1500720c */ /* 0x000fe20003f44070 */
[----:B------:R-:W-:Y:S01]  /*ad50*/  VIADD R2, R22, 0x68 ;  /* 0x0000006816027836 */ /* 0x000fe20000000000 */
[----:B------:R-:W-:Y:S01]  /*ad60*/  ISETP.GE.AND P5, PT, R8, RZ, PT ;  /* 0x000000ff0800720c */ /* 0x000fe20003fa6270 */
[----:B0-----:R-:W-:-:S02]  /*ad70*/  VIADD R9, R22, 0x6a ;  /* 0x0000006a16097836 */ /* 0x001fc40000000000 */
[C---:B------:R-:W-:Y:S01]  /*ad80*/  IMAD R4, R21.reuse, R16, R4 ;  /* 0x0000001015047224 */ /* 0x040fe200078e0204 */
[----:B------:R-:W-:Y:S01]  /*ad90*/  IABS R16, R2 ;  /* 0x0000000200107213 */ /* 0x000fe20000000000 */
[----:B------:R-:W-:Y:S01]  /*ada0*/  IMAD.MOV.U32 R17, RZ, RZ, R7 ;  /* 0x000000ffff117224 */ /* 0x000fe200078e0007 */
[----:B------:R-:W-:Y:S01]  /*adb0*/  IABS R3, R9 ;  /* 0x0000000900037213 */ /* 0x000fe20000000000 */
[----:B------:R-:W-:Y:S01]  /*adc0*/  @!P4 IMAD.MOV R11, RZ, RZ, -R11 ;  /* 0x000000ffff0bc224 */ /* 0x000fe200078e0a0b */
[C---:B------:R-:W-:Y:S01]  /*add0*/  ISETP.GT.U32.AND P4, PT, R21.reuse, R13, PT ;  /* 0x0000000d1500720c */ /* 0x040fe20003f84070 */
[----:B------:R-:W-:Y:S01]  /*ade0*/  @!P6 IMAD.MOV R17, RZ, RZ, -R17 ;  /* 0x000000ffff11e224 */ /* 0x000fe200078e0a11 */
[C---:B------:R-:W-:Y:S01]  /*adf0*/  ISETP.GT.U32.AND P6, PT, R21.reuse, R4, PT ;  /* 0x000000041500720c */ /* 0x040fe20003fc4070 */
[----:B------:R-:W-:Y:S02]  /*ae00*/  @!P3 IMAD.IADD R12, R12, 0x1, -R21 ;  /* 0x000000010c0cb824 */ /* 0x000fe400078e0a15 */
[----:B------:R-:W-:Y:S01]  /*ae10*/  IMAD.MOV.U32 R7, RZ, RZ, R16 ;  /* 0x000000ffff077224 */ /* 0x000fe200078e0010 */
[----:B------:R0:W-:Y:S01]  /*ae20*/  STL [R1+0x118], R17 ;  /* 0x0001181101007387 */ /* 0x0001e20000100800 */
[----:B------:R-:W-:Y:S01]  /*ae30*/  IMAD.HI.U32 R16, R0, R3, RZ ;  /* 0x0000000300107227 */ /* 0x000fe200078e00ff */
[----:B------:R-:W-:-:S02]  /*ae40*/  ISETP.GT.U32.AND P3, PT, R21, R12, PT ;  /* 0x0000000c1500720c */ /* 0x000fc40003f64070 */
[----:B------:R1:W-:Y:S01]  /*ae50*/  STL [R1+0x110], R11 ;  /* 0x0001100b01007387 */ /* 0x0003e20000100800 */
[----:B------:R-:W-:Y:S02]  /*ae60*/  IMAD.MOV R16, RZ, RZ, -R16 ;  /* 0x000000ffff107224 */ /* 0x000fe400078e0a10 */
[--C-:B------:R-:W-:Y:S01]  /*ae70*/  @!P2 IMAD.IADD R14, R14, 0x1, -R21.reuse ;  /* 0x000000010e0ea824 */ /* 0x100fe200078e0a15 */
[----:B------:R-:W-:Y:S01]  /*ae80*/  ISETP.GE.AND P2, PT, R5, RZ, PT ;  /* 0x000000ff0500720c */ /* 0x000fe20003f46270 */
[----:B------:R-:W-:Y:S02]  /*ae90*/  @!P4 IMAD.IADD R13, R13, 0x1, -R21 ;  /* 0x000000010d0dc824 */ /* 0x000fe400078e0a15 */
[----:B------:R-:W-:-:S04]  /*aea0*/  IMAD.HI.U32 R15, R0, R7, RZ ;  /* 0x00000007000f7227 */ /* 0x000fc800078e00ff */
[----:B------:R-:W-:Y:S02]  /*aeb0*/  @!P6 IMAD.IADD R4, R4, 0x1, -R21 ;  /* 0x000000010404e824 */ /* 0x000fe400078e0a15 */
[C---:B------:R-:W-:Y:S02]  /*aec0*/  IMAD R3, R21.reuse, R16, R3 ;  /* 0x0000001015037224 */ /* 0x040fe400078e0203 */
[----:B0-----:R-:W-:Y:S01]  /*aed0*/  IMAD.MOV.U32 R17, RZ, RZ, R14 ;  /* 0x000000ffff117224 */ /* 0x001fe200078e000e */
[C---:B------:R-:W-:Y:S01]  /*aee0*/  ISETP.GT.U32.AND P6, PT, R21.reuse, R4, PT ;  /* 0x000000041500720c */ /* 0x040fe20003fc4070 */
[----:B-1----:R-:W-:Y:S01]  /*aef0*/  IMAD.MOV.U32 R11, RZ, RZ, R13 ;  /* 0x000000ffff0b7224 */ /* 0x002fe200078e000d */
[----:B------:R-:W-:Y:S01]  /*af00*/  ISETP.GT.U32.AND P4, PT, R21, R3, PT ;  /* 0x000000031500720c */ /* 0x000fe20003f84070 */
[----:B------:R-:W-:Y:S01]  /*af10*/  VIADD R5, R22, 0x66 ;  /* 0x0000006616057836 */ /* 0x000fe20000000000 */
[----:B------:R-:W-:Y:S01]  /*af20*/  IABS R13, R19 ;  /* 0x00000013000d7213 */ /* 0x000fe20000000000 */
[----:B------:R-:W-:-:S02]  /*af30*/  IMAD.MOV R15, RZ, RZ, -R15 ;  /* 0x000000ffff0f7224 */ /* 0x000fc400078e0a0f */
[----:B------:R-:W-:Y:S01]  /*af40*/  @!P1 IMAD.MOV R17, RZ, RZ, -R17 ;  /* 0x000000ffff119224 */ /* 0x000fe200078e0a11 */
[----:B------:R-:W-:Y:S01]  /*af50*/  IABS R8, R5 ;  /* 0x0000000500087213 */ /* 0x000fe20000000000 */
[----:B------:R-:W-:Y:S01]  /*af60*/  @!P5 IMAD.MOV R11, RZ, RZ, -R11 ;  /* 0x000000ffff0bd224 */ /* 0x000fe200078e0a0b */
[----:B------:R-:W-:Y:S01]  /*af70*/  ISETP.GE.AND P5, PT, R9, RZ, PT ;  /* 0x000000ff0900720c */ /* 0x000fe20003fa6270 */
[C---:B------:R-:W-:Y:S01]  /*af80*/  IMAD R7, R21.reuse, R15, R7 ;  /* 0x0000000f15077224 */ /* 0x040fe200078e0207 */
[----:B------:R-:W-:Y:S01]  /*af90*/  STL [R1+0x100], R17 ;  /* 0x0001001101007387 */ /* 0x000fe20000100800 */
[----:B------:R-:W-:Y:S01]  /*afa0*/  @!P3 IMAD.IADD R12, R12, 0x1, -R21 ;  /* 0x000000010c0cb824 */ /* 0x000fe200078e0a15 */
[----:B------:R-:W-:Y:S01]  /*afb0*/  ISETP.GE.AND P3, PT, R6, RZ, PT ;  /* 0x000000ff0600720c */ /* 0x000fe20003f66270 */
[----:B------:R-:W-:Y:S01]  /*afc0*/  IMAD.HI.U32 R14, R0, R8, RZ ;  /* 0x00000008000e7227 */ /* 0x000fe200078e00ff */
[----:B------:R0:W-:Y:S01]  /*afd0*/  STL [R1+0x104], R11 ;  /* 0x0001040b01007387 */ /* 0x0001e20000100800 */
[----:B------:R-:W-:-:S02]  /*afe0*/  ISETP.GT.U32.AND P1, PT, R21, R7, PT ;  /* 0x000000071500720c */ /* 0x000fc40003f24070 */
[----:B------:R-:W-:Y:S02]  /*aff0*/  IMAD.MOV R14, RZ, RZ, -R14 ;  /* 0x000000ffff0e7224 */ /* 0x000fe400078e0a0e */
[--C-:B------:R-:W-:Y:S01]  /*b000*/  @!P6 IMAD.IADD R4, R4, 0x1, -R21.reuse ;  /* 0x000000010404e824 */ /* 0x100fe200078e0a15 */
[----:B------:R-:W-:Y:S01]  /*b010*/  ISETP.GE.AND P6, PT, R2, RZ, PT ;  /* 0x000000ff0200720c */ /* 0x000fe20003fc6270 */
[----:B------:R-:W-:Y:S01]  /*b020*/  @!P4 IMAD.IADD R3, R3, 0x1, -R21 ;  /* 0x000000010303c824 */ /* 0x000fe200078e0a15 */
[----:B------:R-:W-:Y:S01]  /*b030*/  ISETP.GE.AND P4, PT, R5, RZ, PT ;  /* 0x000000ff0500720c */ /* 0x000fe20003f86270 */
[----:B------:R-:W-:Y:S02]  /*b040*/  IMAD R8, R21, R14, R8 ;  /* 0x0000000e15087224 */ /* 0x000fe400078e0208 */
[----:B0-----:R-:W-:Y:S02]  /*b050*/  IMAD.MOV.U32 R11, RZ, RZ, R12 ;  /* 0x000000ffff0b7224 */ /* 0x001fe400078e000c */
[----:B------:R-:W-:-:S02]  /*b060*/  VIADD R9, R22, 0x62 ;  /* 0x0000006216097836 */ /* 0x000fc40000000000 */
[----:B------:R-:W-:Y:S01]  /*b070*/  @!P2 IMAD.MOV R11, RZ, RZ, -R11 ;  /* 0x000000ffff0ba224 */ /* 0x000fe200078e0a0b */
[----:B------:R-:W-:Y:S01]  /*b080*/  ISETP.GT.U32.AND P2, PT, R21, R3, PT ;  /* 0x000000031500720c */ /* 0x000fe20003f44070 */
[----:B------:R-:W-:Y:S01]  /*b090*/  @!P1 IMAD.IADD R7, R7, 0x1, -R21 ;  /* 0x0000000107079824 */ /* 0x000fe200078e0a15 */
[----:B------:R-:W-:Y:S01]  /*b0a0*/  IABS R5, R9 ;  /* 0x0000000900057213 */ /* 0x000fe20000000000 */
[C---:B------:R-:W-:Y:S01]  /*b0b0*/  VIADD R2, R22.reuse, 0x64 ;  /* 0x0000006416027836 */ /* 0x040fe20000000000 */
[----:B------:R0:W-:Y:S01]  /*b0c0*/  STL [R1+0x108], R11 ;  /* 0x0001080b01007387 */ /* 0x0001e20000100800 */
[----:B------:R-:W-:Y:S01]  /*b0d0*/  VIADD R6, R22, 0x60 ;  /* 0x0000006016067836 */ /* 0x000fe20000000000 */
[----:B------:R-:W-:-:S04]  /*b0e0*/  ISETP.GT.U32.AND P1, PT, R21, R7, PT ;  /* 0x000000071500720c */ /* 0x000fc80003f24070 */
[----:B------:R-:W-:-:S03]  /*b0f0*/  IABS R20, R6 ;  /* 0x0000000600147213 */ /* 0x000fc60000000000 */
[----:B------:R-:W-:Y:S01]  /*b100*/  @!P2 IMAD.IADD R3, R3, 0x1, -R21 ;  /* 0x000000010303a824 */ /* 0x000fe200078e0a15 */
[----:B------:R-:W-:Y:S01]  /*b110*/  ISETP.GE.AND P2, PT, R2, RZ, PT ;  /* 0x000000ff0200720c */ /* 0x000fe20003f46270 */
[----:B0-----:R-:W-:Y:S01]  /*b120*/  IMAD.MOV.U32 R11, RZ, RZ, R4 ;  /* 0x000000ffff0b7224 */ /* 0x001fe200078e0004 */
[----:B------:R-:W-:Y:S01]  /*b130*/  IABS R4, R2 ;  /* 0x0000000200047213 */ /* 0x000fe20000000000 */
[----:B------:R-:W-:Y:S02]  /*b140*/  IMAD.MOV.U32 R2, RZ, RZ, R5 ;  /* 0x000000ffff027224 */ /* 0x000fe400078e0005 */
        /* <DEDUP_REMOVED lines=8> */
[----:B------:R-:W-:Y:S01]  /*b1d0*/  @!P3 IMAD.IADD R8, R8, 0x1, -R21 ;  /* 0x000000010808b824 */ /* 0x000fe200078e0a15 */
[----:B------:R-:W-:Y:S01]  /*b1e0*/  ISETP.GE.AND P3, PT, R6, RZ, PT ;  /* 0x000000ff0600720c */ /* 0x000fe20003f66270 */
[----:B0-----:R-:W-:Y:S02]  /*b1f0*/  IMAD.MOV.U32 R11, RZ, RZ, R3 ;  /* 0x000000ffff0b7224 */ /* 0x001fe400078e0003 */
[----:B------:R-:W-:Y:S02]  /*b200*/  IMAD.MOV R6, RZ, RZ, -R9 ;  /* 0x000000ffff067224 */ /* 0x000fe400078e0a09 */
[----:B------:R-:W-:Y:S01]  /*b210*/  @!P5 IMAD.MOV R11, RZ, RZ, -R11 ;  /* 0x000000ffff0bd224 */ /* 0x000fe200078e0a0b */
[C---:B------:R-:W-:Y:S01]  /*b220*/  ISETP.GT.U32.AND P5, PT, R21.reuse, R8, PT ;  /* 0x000000081500720c */ /* 0x040fe20003fa4070 */
[----:B------:R-:W-:-:S02]  /*b230*/  IMAD R4, R21, R5, R4 ;  /* 0x0000000515047224 */ /* 0x000fc400078e0204 */
[C---:B------:R-:W-:Y:S01]  /*b240*/  IMAD R2, R21.reuse, R6, R2 ;  /* 0x0000000615027224 */ /* 0x040fe200078e0202 */
[----:B------:R0:W-:Y:S01]  /*b250*/  STL [R1+0x1a0], R11 ;  /* 0x0001a00b01007387 */ /* 0x0001e20000100800 */
[----:B------:R-:W-:Y:S01]  /*b260*/  @!P6 IMAD.MOV R7, RZ, RZ, -R7 ;  /* 0x000000ffff07e224 */ /* 0x000fe200078e0a07 */
[----:B------:R-:W-:Y:S01]  /*b270*/  ISETP.GT.U32.AND P6, PT, R21, R4, PT ;  /* 0x000000041500720c */ /* 0x000fe20003fc4070 */
[----:B------:R-:W-:-:S03]  /*b280*/  IMAD.HI.U32 R3, R0, R20, RZ ;  /* 0x0000001400037227 */ /* 0x000fc600078e00ff */
[----:B------:R1:W-:Y:S01]  /*b290*/  STL [R1+0x18c], R7 ;  /* 0x00018c0701007387 */ /* 0x0003e20000100800 */
[----:B------:R-:W-:Y:S02]  /*b2a0*/  IMAD.MOV R3, RZ, RZ, -R3 ;  /* 0x000000ffff037224 */ /* 0x000fe400078e0a03 */
[--C-:B------:R-:W-:Y:S01]  /*b2b0*/  @!P5 IMAD.IADD R8, R8, 0x1, -R21.reuse ;  /* 0x000000010808d824 */ /* 0x100fe200078e0a15 */
[C---:B------:R-:W-:Y:S01]  /*b2c0*/  ISETP.GT.U32.AND P5, PT, R21.reuse, R2, PT ;  /* 0x000000021500720c */ /* 0x040fe20003fa4070 */
[----:B------:R-:W-:Y:S02]  /*b2d0*/  VIADD R5, R22, 0x5e ;  /* 0x0000005e16057836 */ /* 0x000fe40000000000 */
[C---:B------:R-:W-:Y:S02]  /*b2e0*/  IMAD R20, R21.reuse, R3, R20 ;  /* 0x0000000315147224 */ /* 0x040fe400078e0214 */
[----:B------:R-:W-:Y:S01]  /*b2f0*/  @!P6 IMAD.IADD R4, R4, 0x1, -R21 ;  /* 0x000000010404e824 */ /* 0x000fe200078e0a15 */
[----:B------:R-:W-:Y:S01]  /*b300*/  IABS R16, R5 ;  /* 0x0000000500107213 */ /* 0x000fe20000000000 */
[----:B------:R-:W-:Y:S01]  /*b310*/  VIADD R3, R22, 0x5c ;  /* 0x0000005c16037836 */ /* 0x000fe20000000000 */
[----:B------:R-:W-:Y:S01]  /*b320*/  ISETP.GT.U32.AND P6, PT, R21, R20, PT ;  /* 0x000000141500720c */ /* 0x000fe20003fc4070 */
[----:B0-----:R-:W-:-:S02]  /*b330*/  IMAD.MOV.U32 R11, RZ, RZ, R8 ;  /* 0x000000ffff0b7224 */ /* 0x001fc400078e0008 */
[----:B------:R-:W-:Y:S01]  /*b340*/  IMAD.HI.U32 R12, R0, R16, RZ ;  /* 0x00000010000c7227 */ /* 0x000fe200078e00ff */
[----:B------:R-:W-:-:S03]  /*b350*/  IABS R15, R3 ;  /* 0x00000003000f7213 */ /* 0x000fc60000000000 */
[----:B------:R-:W-:Y:S01]  /*b360*/  @!P5 IMAD.IADD R2, R2, 0x1, -R21 ;  /* 0x000000010202d824 */ /* 0x000fe200078e0a15 */
[----:B------:R-:W-:Y:S01]  /*b370*/  ISETP.GT.U32.AND P5, PT, R21, R4, PT ;  /* 0x000000041500720c */ /* 0x000fe20003fa4070 */
[----:B------:R-:W-:Y:S02]  /*b380*/  IMAD.MOV R12, RZ, RZ, -R12 ;  /* 0x000000ffff0c7224 */ /* 0x000fe400078e0a0c */
[----:B------:R-:W-:-:S04]  /*b390*/  IMAD.HI.U32 R17, R0, R15, RZ ;  /* 0x0000000f00117227 */ /* 0x000fc800078e00ff */
[----:B------:R-:W-:Y:S01]  /*b3a0*/  @!P4 IMAD.MOV R11, RZ, RZ, -R11 ;  /* 0x000000ffff0bc224 */ /* 0x000fe200078e0a0b */
[C---:B------:R-:W-:Y:S01]  /*b3b0*/  ISETP.GT.U32.AND P4, PT, R21.reuse, R2, PT ;  /* 0x000000021500720c */ /* 0x040fe20003f84070 */
[C---:B------:R-:W-:Y:S02]  /*b3c0*/  IMAD R16, R21.reuse, R12, R16 ;  /* 0x0000000c15107224 */ /* 0x040fe400078e0210 */
[----:B------:R-:W-:Y:S01]  /*b3d0*/  IMAD.MOV R17, RZ, RZ, -R17 ;  /* 0x000000ffff117224 */ /* 0x000fe200078e0a11 */
[----:B------:R0:W-:Y:S01]  /*b3e0*/  STL [R1+0xfc], R11 ;  /* 0x0000fc0b01007387 */ /* 0x0001e20000100800 */
[----:B------:R-:W-:Y:S01]  /*b3f0*/  @!P5 IMAD.IADD R4, R4, 0x1, -R21 ;  /* 0x000000010404d824 */ /* 0x000fe200078e0a15 */
[C---:B------:R-:W-:Y:S01]  /*b400*/  ISETP.GT.U32.AND P5, PT, R21.reuse, R16, PT ;  /* 0x000000101500720c */ /* 0x040fe20003fa4070 */
[----:B------:R-:W-:Y:S02]  /*b410*/  VIADD R6, R22, 0x5a ;  /* 0x0000005a16067836 */ /* 0x000fe40000000000 */
[----:B------:R-:W-:-:S02]  /*b420*/  IMAD R15, R21, R17, R15 ;  /* 0x00000011150f7224 */ /* 0x000fc400078e020f */
[----:B-1----:R-:W-:Y:S01]  /*b430*/  VIADD R7, R22, 0x58 ;  /* 0x0000005816077836 */ /* 0x002fe20000000000 */
[----:B------:R-:W-:Y:S01]  /*b440*/  IABS R9, R6 ;  /* 0x0000000600097213 */ /* 0x000fe20000000000 */
[----:B------:R-:W-:Y:S02]  /*b450*/  @!P4 IMAD.IADD R2, R2, 0x1, -R21 ;  /* 0x000000010202c824 */ /* 0x000fe400078e0a15 */
[----:B0-----:R-:W-:Y:S01]  /*b460*/  IMAD.MOV.U32 R11, RZ, RZ, R4 ;  /* 0x000000ffff0b7224 */ /* 0x001fe200078e0004 */
[----:B------:R-:W-:Y:S01]  /*b470*/  IABS R14, R7 ;  /* 0x00000007000e7213 */ /* 0x000fe20000000000 */
[----:B------:R-:W-:-:S04]  /*b480*/  IMAD.HI.U32 R12, R0, R9, RZ ;  /* 0x00000009000c7227 */ /* 0x000fc800078e00ff */
[----:B------:R-:W-:Y:S01]  /*b490*/  @!P2 IMAD.MOV R11, RZ, RZ, -R11 ;  /* 0x000000ffff0ba224 */ /* 0x000fe200078e0a0b */
[C---:B------:R-:W-:Y:S01]  /*b4a0*/  ISETP.GT.U32.AND P2, PT, R21.reuse, R15, PT ;  /* 0x0000000f1500720c */ /* 0x040fe20003f44070 */
[----:B------:R-:W-:Y:S02]  /*b4b0*/  IMAD.MOV R12, RZ, RZ, -R12 ;  /* 0x000000ffff0c7224 */ /* 0x000fe400078e0a0c */
[----:B------:R-:W-:Y:S01]  /*b4c0*/  @!P5 IMAD.IADD R16, R16, 0x1, -R21 ;  /* 0x000000011010d824 */ /* 0x000fe200078e0a15 */
[----:B------:R-:W-:Y:S01]  /*b4d0*/  STL [R1+0xf4], R11 ;  /* 0x0000f40b01007387 */ /* 0x000fe20000100800 */
[----:B------:R-:W-:Y:S01]  /*b4e0*/  IMAD R4, R21, R12, R9 ;  /* 0x0000000c15047224 */ /* 0x000fe200078e0209 */
[----:B------:R-:W-:Y:S01]  /*b4f0*/  IABS R12, R18 ;  /* 0x00000012000c7213 */ /* 0x000fe20000000000 */
[----:B------:R-:W-:Y:S01]  /*b500*/  IMAD.HI.U32 R8, R0, R14, RZ ;  /* 0x0000000e00087227 */ /* 0x000fe200078e00ff */
[----:B------:R-:W-:Y:S02]  /*b510*/  ISETP.GE.AND P5, PT, R3, RZ, PT ;  /* 0x000000ff0300720c */ /* 0x000fe40003fa6270 */
[----:B------:R-:W-:Y:S01]  /*b520*/  ISETP.GT.U32.AND P4, PT, R21, R4, PT ;  /* 0x000000041500720c */ /* 0x000fe20003f84070 */
[----:B------:R-:W-:-:S02]  /*b530*/  IMAD.MOV R8, RZ, RZ, -R8 ;  /* 0x000000ffff087224 */ /* 0x000fc400078e0a08 */
[----:B------:R-:W-:Y:S01]  /*b540*/  @!P2 IMAD.IADD R15, R15, 0x1, -R21 ;  /* 0x000000010f0fa824 */ /* 0x000fe200078e0a15 */
[C---:B------:R-:W-:Y:S01]  /*b550*/  ISETP.GT.U32.AND P2, PT, R21.reuse, R16, PT ;  /* 0x000000101500720c */ /* 0x040fe20003f44070 */
[----:B------:R-:W-:Y:S02]  /*b560*/  IMAD.MOV.U32 R9, RZ, RZ, R2 ;  /* 0x000000ffff097224 */ /* 0x000fe400078e0002 */
[C---:B------:R-:W-:Y:S02]  /*b570*/  IMAD R14, R21.reuse, R8, R14 ;  /* 0x00000008150e7224 */ /* 0x040fe400078e020e */
[----:B------:R-:W-:Y:S02]  /*b580*/  @!P1 IMAD.MOV R9, RZ, RZ, -R9 ;  /* 0x000000ffff099224 */ /* 0x000fe400078e0a09 */
[--C-:B------:R-:W-:Y:S02]  /*b590*/  @!P6 IMAD.IADD R20, R20, 0x1, -R21.reuse ;  /* 0x000000011414e824 */ /* 0x100fe400078e0a15 */
[----:B------:R-:W-:Y:S01]  /*b5a0*/  @!P4 IMAD.IADD R4, R4, 0x1, -R21 ;  /* 0x000000010404c824 */ /* 0x000fe200078e0a15 */
[----:B------:R0:W-:Y:S01]  /*b5b0*/  STL [R1+0xe0], R9 ;  /* 0x0000e00901007387 */ /* 0x0001e20000100800 */
[C---:B------:R-:W-:Y:S01]  /*b5c0*/  ISETP.GT.U32.AND P4, PT, R21.reuse, R15, PT ;  /* 0x0000000f1500720c */ /* 0x040fe20003f84070 */
[----:B------:R-:W-:Y:S01]  /*b5d0*/  IMAD.HI.U32 R17, R0, R13, RZ ;  /* 0x0000000d00117227 */ /* 0x000fe200078e00ff */
[----:B------:R-:W-:-:S02]  /*b5e0*/  ISETP.GT.U32.AND P6, PT, R21, R20, PT ;  /* 0x000000141500720c */ /* 0x000fc40003fc4070 */
[C---:B------:R-:W-:Y:S01]  /*b5f0*/  ISETP.GT.U32.AND P1, PT, R21.reuse, R4, PT ;  /* 0x000000041500720c */ /* 0x040fe20003f24070 */
[----:B------:R-:W-:Y:S01]  /*b600*/  @!P2 IMAD.IADD R16, R16, 0x1, -R21 ;  /* 0x000000011010a824 */ /* 0x000fe200078e0a15 */
[----:B------:R-:W-:Y:S01]  /*b610*/  ISETP.GT.U32.AND P2, PT, R21, R14, PT ;  /* 0x0000000e1500720c */ /* 0x000fe20003f44070 */
[----:B------:R-:W-:Y:S02]  /*b620*/  IMAD.MOV R17, RZ, RZ, -R17 ;  /* 0x000000ffff117224 */ /* 0x000fe400078e0a11 */
[----:B0-----:R-:W-:-:S04]  /*b630*/  IMAD.HI.U32 R9, R0, R12, RZ ;  /* 0x0000000c00097227 */ /* 0x001fc800078e00ff */
[----:B------:R-:W-:Y:S02]  /*b640*/  IMAD.MOV R9, RZ, RZ, -R9 ;  /* 0x000000ffff097224 */ /* 0x000fe400078e0a09 */
[C---:B------:R-:W-:Y:S02]  /*b650*/  IMAD R13, R21.reuse, R17, R13 ;  /* 0x00000011150d7224 */ /* 0x040fe400078e020d */
[C---:B------:R-:W-:Y:S02]  /*b660*/  IMAD R12, R21.reuse, R9, R12 ;  /* 0x00000009150c7224 */ /* 0x040fe400078e020c */
[----:B------:R-:W-:Y:S02]  /*b670*/  VIADD R17, R22, 0x52 ;  /* 0x0000005216117836 */ /* 0x000fe40000000000 */
[--C-:B------:R-:W-:Y:S01]  /*b680*/  @!P2 IMAD.IADD R14, R14, 0x1, -R21.reuse ;  /* 0x000000010e0ea824 */ /* 0x100fe200078e0a15 */
[----:B------:R-:W-:Y:S01]  /*b690*/  ISETP.GT.U32.AND P2, PT, R21, R12, PT ;  /* 0x0000000c1500720c */ /* 0x000fe20003f44070 */
[--C-:B------:R-:W-:Y:S01]  /*b6a0*/  @!P6 IMAD.IADD R20, R20, 0x1, -R21.reuse ;  /* 0x000000011414e824 */ /* 0x100fe200078e0a15 */
[----:B------:R-:W-:Y:S01]  /*b6b0*/  ISETP.GE.AND P6, PT, R5, RZ, PT ;  /* 0x000000ff0500720c */ /* 0x000fe20003fc6270 */
[----:B------:R-:W-:Y:S01]  /*b6c0*/  @!P4 IMAD.IADD R15, R15, 0x1, -R21 ;  /* 0x000000010f0fc824 */ /* 0x000fe200078e0a15 */
[----:B------:R-:W-:Y:S01]  /*b6d0*/  ISETP.GT.U32.AND P4, PT, R21, R13, PT ;  /* 0x0000000d1500720c */ /* 0x000fe20003f84070 */
[C---:B------:R-:W-:Y:S01]  /*b6e0*/  VIADD R5, R22.reuse, 0x50 ;  /* 0x0000005016057836 */ /* 0x040fe20000000000 */
[----:B------:R-:W-:Y:S01]  /*b6f0*/  IABS R23, R17 ;  /* 0x0000001100177213 */ /* 0x000fe20000000000 */
[----:B------:R-:W-:-:S02]  /*b700*/  VIADD R8, R22, 0x4e ;  /* 0x0000004e16087836 */ /* 0x000fc40000000000 */
[----:B------:R-:W-:Y:S01]  /*b710*/  IMAD.MOV.U32 R25, RZ, RZ, R20 ;  /* 0x000000ffff197224 */ /* 0x000fe200078e0014 */
[----:B------:R-:W-:Y:S01]  /*b720*/  IABS R3, R5 ;  /* 0x0000000500037213 */ /* 0x000fe20000000000 */
[----:B------:R-:W-:Y:S01]  /*b730*/  IMAD.HI.U32 R24, R0, R23, RZ ;  /* 0x0000001700187227 */ /* 0x000fe200078e00ff */
[----:B------:R-:W-:-:S03]  /*b740*/  IABS R2, R8 ;  /* 0x0000000800027213 */ /* 0x000fc60000000000 */
[----:B------:R-:W-:Y:S01]  /*b750*/  @!P1 IMAD.IADD R4, R4, 0x1, -R21 ;  /* 0x0000000104049824 */ /* 0x000fe200078e0a15 */
[----:B------:R-:W-:Y:S01]  /*b760*/  ISETP.GE.AND P1, PT, R6, RZ, PT ;  /* 0x000000ff0600720c */ /* 0x000fe20003f26270 */
[----:B------:R-:W-:Y:S02]  /*b770*/  IMAD.MOV.U32 R11, RZ, RZ, R16 ;  /* 0x000000ffff0b7224 */ /* 0x000fe400078e0010 */
[----:B------:R-:W-:-:S04]  /*b780*/  IMAD.HI.U32 R9, R0, R3, RZ ;  /* 0x0000000300097227 */ /* 0x000fc800078e00ff */
[----:B------:R-:W-:Y:S02]  /*b790*/  IMAD.MOV R24, RZ, RZ, -R24 ;  /* 0x000000ffff187224 */ /* 0x000fe400078e0a18 */
[----:B------:R-:W-:Y:S01]  /*b7a0*/  @!P2 IMAD.IADD R12, R12, 0x1, -R21 ;  /* 0x000000010c0ca824 */ /* 0x000fe200078e0a15 */
[----:B------:R-:W-:Y:S01]  /*b7b0*/  ISETP.GT.U32.AND P2, PT, R21, R14, PT ;  /* 0x0000000e1500720c */ /* 0x000fe20003f44070 */
[----:B------:R-:W-:Y:S02]  /*b7c0*/  @!P3 IMAD.MOV R25, RZ, RZ, -R25 ;  /* 0x000000ffff19b224 */ /* 0x000fe400078e0a19 */
[----:B------:R-:W-:Y:S01]  /*b7d0*/  @!P4 IMAD.IADD R13, R13, 0x1, -R21 ;  /* 0x000000010d0dc824 */ /* 0x000fe200078e0a15 */
[----:B------:R-:W-:Y:S01]  /*b7e0*/  ISETP.GE.AND P4, PT, R7, RZ, PT ;  /* 0x000000ff0700720c */ /* 0x000fe20003f86270 */
[----:B------:R-:W-:Y:S01]  /*b7f0*/  @!P6 IMAD.MOV R11, RZ, RZ, -R11 ;  /* 0x000000ffff0be224 */ /* 0x000fe200078e0a0b */
[----:B------:R-:W-:Y:S01]  /*b800*/  STL [R1+0xb4], R25 ;  /* 0x0000b41901007387 */ /* 0x000fe20000100800 */
[----:B------:R-:W-:Y:S01]  /*b810*/  IMAD.HI.U32 R6, R0, R2, RZ ;  /* 0x0000000200067227 */ /* 0x000fe200078e00ff */
[----:B------:R-:W-:-:S02]  /*b820*/  ISETP.GT.U32.AND P3, PT, R21, R12, PT ;  /* 0x0000000c1500720c */ /* 0x000fc40003f64070 */
[----:B------:R0:W-:Y:S01]  /*b830*/  STL [R1+0xb0], R11 ;  /* 0x0000b00b01007387 */ /* 0x0001e20000100800 */
[----:B------:R-:W-:Y:S01]  /*b840*/  IMAD.MOV R9, RZ, RZ, -R9 ;  /* 0x000000ffff097224 */ /* 0x000fe200078e0a09 */
[C---:B------:R-:W-:Y:S01]  /*b850*/  ISETP.GT.U32.AND P6, PT, R21.reuse, R13, PT ;  /* 0x0000000d1500720c */ /* 0x040fe20003fc4070 */
[C---:B------:R-:W-:Y:S02]  /*b860*/  IMAD R7, R21.reuse, R24, R23 ;  /* 0x0000001815077224 */ /* 0x040fe400078e0217 */
[----:B------:R-:W-:Y:S02]  /*b870*/  IMAD.MOV R6, RZ, RZ, -R6 ;  /* 0x000000ffff067224 */ /* 0x000fe400078e0a06 */
[C---:B------:R-:W-:Y:S02]  /*b880*/  IMAD R3, R21.reuse, R9, R3 ;  /* 0x0000000915037224 */ /* 0x040fe400078e0203 */
[----:B------:R-:W-:Y:S01]  /*b890*/  @!P5 IMAD.MOV R15, RZ, RZ, -R15 ;  /* 0x000000ffff0fd224 */ /* 0x000fe200078e0a0f */
[----:B------:R-:W-:Y:S01]  /*b8a0*/  ISETP.GT.U32.AND P5, PT, R21, R7, PT ;  /* 0x000000071500720c */ /* 0x000fe20003fa4070 */
[----:B0-----:R-:W-:-:S02]  /*b8b0*/  IMAD.MOV.U32 R11, RZ, RZ, R4 ;  /* 0x000000ffff0b7224 */ /* 0x001fc400078e0004 */
[----:B------:R-:W-:Y:S01]  /*b8c0*/  VIADD R9, R22, 0x4c ;  /* 0x0000004c16097836 */ /* 0x000fe20000000000 */
[----:B------:R-:W-:Y:S01]  /*b8d0*/  STL [R1+0xac], R15 ;  /* 0x0000ac0f01007387 */ /* 0x000fe20000100800 */
[C---:B------:R-:W-:Y:S02]  /*b8e0*/  IMAD R2, R21.reuse, R6, R2 ;  /* 0x0000000615027224 */ /* 0x040fe400078e0202 */
[----:B------:R-:W-:Y:S01]  /*b8f0*/  @!P1 IMAD.MOV R11, RZ, RZ, -R11 ;  /* 0x000000ffff0b9224 */ /* 0x000fe200078e0a0b */
[C---:B------:R-:W-:Y:S01]  /*b900*/  ISETP.GT.U32.AND P1, PT, R21.reuse, R3, PT ;  /* 0x000000031500720c */ /* 0x040fe20003f24070 */
[--C-:B------:R-:W-:Y:S01]  /*b910*/  @!P2 IMAD.IADD R14, R14, 0x1, -R21.reuse ;  /* 0x000000010e0ea824 */ /* 0x100fe200078e0a15 */
[----:B------:R-:W-:Y:S01]  /*b920*/  IABS R20, R9 ;  /* 0x0000000900147213 */ /* 0x000fe20000000000 */
[----:B------:R-:W-:Y:S01]  /*b930*/  @!P3 IMAD.IADD R12, R12, 0x1, -R21 ;  /* 0x000000010c0cb824 */ /* 0x000fe200078e0a15 */
[----:B------:R-:W-:Y:S01]  /*b940*/  ISETP.GT.U32.AND P2, PT, R21, R2, PT ;  /* 0x000000021500720c */ /* 0x000fe20003f44070 */
[----:B------:R0:W-:Y:S01]  /*b950*/  STL [R1+0xa8], R11 ;  /* 0x0000a80b01007387 */ /* 0x0001e20000100800 */
[----:B------:R-:W-:Y:S01]  /*b960*/  ISETP.GE.AND P3, PT, R18, RZ, PT ;  /* 0x000000ff1200720c */ /* 0x000fe20003f66270 */
[----:B------:R-:W-:-:S04]  /*b970*/  IMAD.HI.U32 R4, R0, R20, RZ ;  /* 0x0000001400047227 */ /* 0x000fc800078e00ff */
[--C-:B------:R-:W-:Y:S01]  /*b980*/  @!P5 IMAD.IADD R7, R7, 0x1, -R21.reuse ;  /* 0x000000010707d824 */ /* 0x100fe200078e0a15 */
[----:B------:R-:W-:Y:S01]  /*b990*/  ISETP.GE.AND P5, PT, R17, RZ, PT ;  /* 0x000000ff1100720c */ /* 0x000fe20003fa6270 */
[----:B------:R-:W-:Y:S02]  /*b9a0*/  IMAD.MOV R4, RZ, RZ, -R4 ;  /* 0x000000ffff047224 */ /* 0x000fe400078e0a04 */
[----:B0-----:R-:W-:Y:S02]  /*b9b0*/  IMAD.MOV.U32 R11, RZ, RZ, R14 ;  /* 0x000000ffff0b7224 */ /* 0x001fe400078e000e */
[----:B------:R-:W-:Y:S01]  /*b9c0*/  @!P1 IMAD.IADD R3, R3, 0x1, -R21 ;  /* 0x0000000103039824 */ /* 0x000fe200078e0a15 */
[----:B------:R-:W-:Y:S01]  /*b9d0*/  ISETP.GT.U32.AND P1, PT, R21, R7, PT ;  /* 0x000000071500720c */ /* 0x000fe20003f24070 */
[----:B------:R-:W-:Y:S02]  /*b9e0*/  @!P4 IMAD.MOV R11, RZ, RZ, -R11 ;  /* 0x000000ffff0bc224 */ /* 0x000fe400078e0a0b */
[--C-:B------:R-:W-:Y:S01]  /*b9f0*/  @!P6 IMAD.IADD R13, R13, 0x1, -R21.reuse ;  /* 0x000000010d0de824 */ /* 0x100fe200078e0a15 */
[----:B------:R-:W-:Y:S01]  /*ba00*/  ISETP.GE.AND P6, PT, R19, RZ, PT ;  /* 0x000000ff1300720c */ /* 0x000fe20003fc6270 */
[C---:B------:R-:W-:Y:S01]  /*ba10*/  IMAD R4, R21.reuse, R4, R20 ;  /* 0x0000000415047224 */ /* 0x040fe200078e0214 */
[----:B------:R0:W-:Y:S01]  /*ba20*/  STL [R1+0x3c], R11 ;  /* 0x00003c0b01007387 */ /* 0x0001e20000100800 */
[----:B------:R-:W-:Y:S01]  /*ba30*/  @!P2 IMAD.IADD R2, R2, 0x1, -R21 ;  /* 0x000000010202a824 */ /* 0x000fe200078e0a15 */
[----:B------:R-:W-:Y:S01]  /*ba40*/  ISETP.GT.U32.AND P2, PT, R21, R3, PT ;  /* 0x000000031500720c */ /* 0x000fe20003f44070 */
[----:B------:R-:W-:-:S03]  /*ba50*/  VIADD R6, R22, 0x4a ;  /* 0x0000004a16067836 */ /* 0x000fc60000000000 */
[----:B------:R-:W-:Y:S01]  /*ba60*/  ISETP.GT.U32.AND P4, PT, R21, R2, PT ;  /* 0x000000021500720c */ /* 0x000fe20003f84070 */
[----:B------:R-:W-:Y:S01]  /*ba70*/  @!P1 IMAD.IADD R7, R7, 0x1, -R21 ;  /* 0x0000000107079824 */ /* 0x000fe200078e0a15 */
[----:B------:R-:W-:Y:S01]  /*ba80*/  ISETP.GE.AND P1, PT, R8, RZ, PT ;  /* 0x000000ff0800720c */ /* 0x000fe20003f26270 */
[C---:B------:R-:W-:Y:S01]  /*ba90*/  VIADD R8, R22.reuse, 0x46 ;  /* 0x0000004616087836 */ /* 0x040fe20000000000 */
[----:B------:R-:W-:Y:S01]  /*baa0*/  IABS R15, R6 ;  /* 0x00000006000f7213 */ /* 0x000fe20000000000 */
[----:B0-----:R-:W-:Y:S02]  /*bab0*/  IMAD.MOV.U32 R11, RZ, RZ, R12 ;  /* 0x000000ffff0b7224 */ /* 0x001fe400078e000c */
[----:B------:R-:W-:Y:S02]  /*bac0*/  VIADD R12, R22, 0x48 ;  /* 0x00000048160c7836 */ /* 0x000fe40000000000 */
[----:B------:R-:W-:Y:S01]  /*bad0*/  @!P3 IMAD.MOV R11, RZ, RZ, -R11 ;  /* 0x000000ffff0bb224 */ /* 0x000fe200078e0a0b */
[----:B------:R-:W-:Y:S01]  /*bae0*/  ISETP.GT.U32.AND P3, PT, R21, R4, PT ;  /* 0x000000041500720c */ /* 0x000fe20003f64070 */
[----:B------:R-:W-:Y:S01]  /*baf0*/  @!P6 IMAD.MOV R13, RZ, RZ, -R13 ;  /* 0x000000ffff0de224 */ /* 0x000fe200078e0a0d */
[----:B------:R-:W-:Y:S01]  /*bb00*/  ISETP.GE.AND P6, PT, R5, RZ, PT ;  /* 0x000000ff0500720c */ /* 0x000fe20003fc6270 */
[--C-:B------:R-:W-:Y:S01]  /*bb10*/  @!P4 IMAD.IADD R2, R2, 0x1, -R21.reuse ;  /* 0x000000010202c824 */ /* 0x100fe200078e0a15 */
[----:B------:R-:W-:Y:S01]  /*bb20*/  IABS R14, R12 ;  /* 0x0000000c000e7213 */ /* 0x000fe20000000000 */
[----:B------:R-:W-:Y:S01]  /*bb30*/  @!P2 IMAD.IADD R3, R3, 0x1, -R21 ;  /* 0x000000010303a824 */ /* 0x000fe200078e0a15 */
[----:B------:R0:W-:Y:S01]  /*bb40*/  STL [R1+0x38], R13 ;  /* 0x0000380d01007387 */ /* 0x0001e20000100800 */
[----:B------:R-:W-:Y:S01]  /*bb50*/  ISETP.GE.AND P4, PT, R9, RZ, PT ;  /* 0x000000ff0900720c */ /* 0x000fe20003f86270 */
[----:B------:R-:W-:-:S02]  /*bb60*/  IMAD.HI.U32 R16, R0, R15, RZ ;  /* 0x0000000f00107227 */ /* 0x000fc400078e00ff */
[----:B------:R1:W-:Y:S02]  /*bb70*/  STL [R1+0x5c], R11 ;  /* 0x00005c0b01007387 */ /* 0x0003e40000100800 */
[----:B------:R-:W-:Y:S02]  /*bb80*/  IMAD.MOV.U32 R9, RZ, RZ, R14 ;  /* 0x000000ffff097224 */ /* 0x000fe400078e000e */
[----:B------:R-:W-:Y:S01]  /*bb90*/  @!P3 IMAD.IADD R4, R4, 0x1, -R21 ;  /* 0x000000010404b824 */ /* 0x000fe200078e0a15 */
[----:B0-----:R-:W-:Y:S01]  /*bba0*/  IABS R13, R8 ;  /* 0x00000008000d7213 */ /* 0x001fe20000000000 */
[----:B------:R-:W-:Y:S01]  /*bbb0*/  @!P6 IMAD.MOV R3, RZ, RZ, -R3 ;  /* 0x000000ffff03e224 */ /* 0x000fe200078e0a03 */
[----:B------:R-:W-:Y:S01]  /*bbc0*/  ISETP.GE.AND P6, PT, R12, RZ, PT ;  /* 0x000000ff0c00720c */ /* 0x000fe20003fc6270 */
[----:B------:R-:W-:Y:S01]  /*bbd0*/  IMAD.MOV R16, RZ, RZ, -R16 ;  /* 0x000000ffff107224 */ /* 0x000fe200078e0a10 */
[----:B------:R-:W-:Y:S01]  /*bbe0*/  ISETP.GT.U32.AND P3, PT, R21, R4, PT ;  /* 0x000000041500720c */ /* 0x000fe20003f64070 */
[----:B-1----:R-:W-:-:S02]  /*bbf0*/  IMAD.MOV.U32 R11, RZ, RZ, R7 ;  /* 0x000000ffff0b7224 */ /* 0x002fc400078e0007 */
[----:B------:R-:W-:Y:S02]  /*bc00*/  IMAD.MOV.U32 R7, RZ, RZ, R13 ;  /* 0x000000ffff077224 */ /* 0x000fe400078e000d */
[----:B------:R-:W-:-:S04]  /*bc10*/  IMAD.HI.U32 R13, R0, R9, RZ ;  /* 0x00000009000d7227 */ /* 0x000fc800078e00ff */
[----:B------:R-:W-:Y:S01]  /*bc20*/  @!P5 IMAD.MOV R11, RZ, RZ, -R11 ;  /* 0x000000ffff0bd224 */ /* 0x000fe200078e0a0b */
[----:B------:R-:W-:Y:S01]  /*bc30*/  ISETP.GE.AND P5, PT, R6, RZ, PT ;  /* 0x000000ff0600720c */ /* 0x000fe20003fa6270 */
[----:B------:R-:W-:Y:S02]  /*bc40*/  IMAD.MOV R13, RZ, RZ, -R13 ;  /* 0x000000ffff0d7224 */ /* 0x000fe400078e0a0d */
[C---:B------:R-:W-:Y:S01]  /*bc50*/  IMAD R5, R21.reuse, R16, R15 ;  /* 0x0000001015057224 */ /* 0x040fe200078e020f */
[----:B------:R0:W-:Y:S01]  /*bc60*/  STL [R1+0x64], R11 ;  /* 0x0000640b01007387 */ /* 0x0001e20000100800 */
[----:B------:R-:W-:Y:S02]  /*bc70*/  @!P3 IMAD.IADD R4, R4, 0x1, -R21 ;  /* 0x000000010404b824 */ /* 0x000fe400078e0a15 */
[----:B------:R-:W-:Y:S01]  /*bc80*/  IMAD.HI.U32 R6, R0, R7, RZ ;  /* 0x0000000700067227 */ /* 0x000fe200078e00ff */
[----:B------:R1:W-:Y:S01]  /*bc90*/  STL [R1+0x80], R3 ;  /* 0x0000800301007387 */ /* 0x0003e20000100800 */
[----:B------:R-:W-:-:S02]  /*bca0*/  ISETP.GT.U32.AND P2, PT, R21, R5, PT ;  /* 0x000000051500720c */ /* 0x000fc40003f44070 */
[----:B------:R-:W-:Y:S02]  /*bcb0*/  VIADD R12, R22, 0x40 ;  /* 0x00000040160c7836 */ /* 0x000fe40000000000 */
[----:B0-----:R-:W-:Y:S02]  /*bcc0*/  IMAD.MOV.U32 R11, RZ, RZ, R2 ;  /* 0x000000ffff0b7224 */ /* 0x001fe400078e0002 */
[----:B------:R-:W-:Y:S02]  /*bcd0*/  IMAD.MOV R2, RZ, RZ, -R6 ;  /* 0x000000ffff027224 */ /* 0x000fe400078e0a06 */
[C---:B-1----:R-:W-:Y:S01]  /*bce0*/  IMAD R3, R21.reuse, R13, R9 ;  /* 0x0000000d15037224 */ /* 0x042fe200078e0209 */
[----:B------:R-:W-:Y:S01]  /*bcf0*/  IABS R9, R12 ;  /* 0x0000000c00097213 */ /* 0x000fe20000000000 */
[----:B------:R-:W-:Y:S01]  /*bd00*/  @!P1 IMAD.MOV R11, RZ, RZ, -R11 ;  /* 0x000000ffff0b9224 */ /* 0x000fe200078e0a0b */
[----:B------:R-:W-:Y:S01]  /*bd10*/  ISETP.GE.AND P1, PT, R8, RZ, PT ;  /* 0x000000ff0800720c */ /* 0x000fe20003f26270 */
[C---:B------:R-:W-:Y:S01]  /*bd20*/  VIADD R6, R22.reuse, 0x44 ;  /* 0x0000004416067836 */ /* 0x040fe20000000000 */
[C---:B------:R-:W-:Y:S01]  /*bd30*/  ISETP.GT.U32.AND P3, PT, R21.reuse, R3, PT ;  /* 0x000000031500720c */ /* 0x040fe20003f64070 */
[----:B------:R-:W-:Y:S01]  /*bd40*/  IMAD R8, R21, R2, R7 ;  /* 0x0000000215087224 */ /* 0x000fe200078e0207 */
[----:B------:R0:W-:Y:S01]  /*bd50*/  STL [R1+0x84], R11 ;  /* 0x0000840b01007387 */ /* 0x0001e20000100800 */
[----:B------:R-:W-:Y:S01]  /*bd60*/  @!P2 IMAD.IADD R5, R5, 0x1, -R21 ;  /* 0x000000010505a824 */ /* 0x000fe200078e0a15 */
[----:B------:R-:W-:Y:S01]  /*bd70*/  IABS R7, R6 ;  /* 0x0000000600077213 */ /* 0x000fe20000000000 */
[----:B------:R-:W-:-:S02]  /*bd80*/  VIADD R2, R22, 0x42 ;  /* 0x0000004216027836 */ /* 0x000fc40000000000 */
[----:B------:R-:W-:Y:S01]  /*bd90*/  VIADD R13, R22, 0x3e ;  /* 0x0000003e160d7836 */ /* 0x000fe20000000000 */
[----:B------:R-:W-:Y:S01]  /*bda0*/  ISETP.GT.U32.AND P2, PT, R21, R5, PT ;  /* 0x000000051500720c */ /* 0x000fe20003f44070 */
[----:B------:R-:W-:-:S04]  /*bdb0*/  IMAD.HI.U32 R14, R0, R7, RZ ;  /* 0x00000007000e7227 */ /* 0x000fc800078e00ff */
[----:B0-----:R-:W-:Y:S02]  /*bdc0*/  IMAD.MOV.U32 R11, RZ, RZ, R4 ;  /* 0x000000ffff0b7224 */ /* 0x001fe400078e0004 */
[----:B------:R-:W-:Y:S01]  /*bdd0*/  @!P3 IMAD.IADD R3, R3, 0x1, -R21 ;  /* 0x000000010303b824 */ /* 0x000fe200078e0a15 */
[C---:B------:R-:W-:Y:S01]  /*bde0*/  ISETP.GT.U32.AND P3, PT, R21.reuse, R8, PT ;  /* 0x000000081500720c */ /* 0x040fe20003f64070 */
[----:B------:R-:W-:Y:S02]  /*bdf0*/  @!P4 IMAD.MOV R11, RZ, RZ, -R11 ;  /* 0x000000ffff0bc224 */ /* 0x000fe400078e0a0b */
[----:B------:R-:W-:Y:S01]  /*be00*/  IMAD.MOV R14, RZ, RZ, -R14 ;  /* 0x000000ffff0e7224 */ /* 0x000fe200078e0a0e */
[----:B------:R-:W-:Y:S01]  /*be10*/  ISETP.GT.U32.AND P4, PT, R21, R3, PT ;  /* 0x000000031500720c */ /* 0x000fe20003f84070 */
[----:B------:R-:W-:Y:S01]  /*be20*/  @!P2 IMAD.IADD R5, R5, 0x1, -R21 ;  /* 0x000000010505a824 */ /* 0x000fe200078e0a15 */
[----:B------:R-:W-:Y:S01]  /*be30*/  ISETP.GE.AND P2, PT, R6, RZ, PT ;  /* 0x000000ff0600720c */ /* 0x000fe20003f46270 */
[----:B------:R-:W-:Y:S01]  /*be40*/  IMAD R7, R21, R14, R7 ;  /* 0x0000000e15077224 */ /* 0x000fe200078e0207 */
[----:B------:R-:W-:Y:S01]  /*be50*/  IABS R6, R2 ;  /* 0x0000000200067213 */ /* 0x000fe20000000000 */
[----:B------:R-:W-:Y:S01]  /*be60*/  IMAD.MOV.U32 R4, RZ, RZ, R9 ;  /* 0x000000ffff047224 */ /* 0x000fe200078e0009 */
[----:B------:R0:W-:Y:S01]  /*be70*/  STL [R1+0x90], R11 ;  /* 0x0000900b01007387 */ /* 0x0001e20000100800 */
[----:B------:R-:W-:-:S02]  /*be80*/  VIADD R14, R22, 0x3c ;  /* 0x0000003c160e7836 */ /* 0x000fc40000000000 */
[--C-:B------:R-:W-:Y:S02]  /*be90*/  @!P3 IMAD.IADD R8, R8, 0x1, -R21.reuse ;  /* 0x000000010808b824 */ /* 0x100fe400078e0a15 */
[C---:B------:R-:W-:Y:S01]  /*bea0*/  IMAD.HI.U32 R9, R0.reuse, R4, RZ ;  /* 0x0000000400097227 */ /* 0x040fe200078e00ff */
[----:B------:R-:W-:Y:S02]  /*beb0*/  IABS R19, R14 ;  /* 0x0000000e00137213 */ /* 0x000fe40000000000 */
[----:B------:R-:W-:Y:S01]  /*bec0*/  ISETP.GT.U32.AND P3, PT, R21, R8, PT ;  /* 0x000000081500720c */ /* 0x000fe20003f64070 */
[----:B------:R-:W-:Y:S01]  /*bed0*/  @!P4 IMAD.IADD R3, R3, 0x1, -R21 ;  /* 0x000000010303c824 */ /* 0x000fe200078e0a15 */
[----:B------:R-:W-:Y:S01]  /*bee0*/  ISETP.GT.U32.AND P4, PT, R21, R7, PT ;  /* 0x000000071500720c */ /* 0x000fe20003f84070 */
[----:B0-----:R-:W-:Y:S02]  /*bef0*/  IMAD.MOV.U32 R11, RZ, RZ, R5 ;  /* 0x000000ffff0b7224 */ /* 0x001fe400078e0005 */
[----:B------:R-:W-:-:S04]  /*bf00*/  IMAD.HI.U32 R5, R0, R6, RZ ;  /* 0x0000000600057227 */ /* 0x000fc800078e00ff */
[----:B------:R-:W-:Y:S01]  /*bf10*/  @!P5 IMAD.MOV R11, RZ, RZ, -R11 ;  /* 0x000000ffff0bd224 */ /* 0x000fe200078e0a0b */
[----:B------:R-:W-:Y:S01]  /*bf20*/  ISETP.GE.AND P5, PT, R2, RZ, PT ;  /* 0x000000ff0200720c */ /* 0x000fe20003fa6270 */
[----:B------:R-:W-:Y:S01]  /*bf30*/  IMAD.MOV R5, RZ, RZ, -R5 ;  /* 0x000000ffff057224 */ /* 0x000fe200078e0a05 */
[----:B------:R-:W-:Y:S01]  /*bf40*/  IABS R2, R13 ;  /* 0x0000000d00027213 */ /* 0x000fe20000000000 */
[----:B------:R-:W-:Y:S01]  /*bf50*/  IMAD.MOV R9, RZ, RZ, -R9 ;  /* 0x000000ffff097224 */ /* 0x000fe200078e0a09 */
[----:B------:R0:W-:Y:S01]  /*bf60*/  STL [R1+0x94], R11 ;  /* 0x0000940b01007387 */ /* 0x0001e20000100800 */
[----:B------:R-:W-:Y:S02]  /*bf70*/  @!P4 IMAD.IADD R7, R7, 0x1, -R21 ;  /* 0x000000010707c824 */ /* 0x000fe400078e0a15 */
[C---:B------:R-:W-:Y:S02]  /*bf80*/  IMAD R6, R21.reuse, R5, R6 ;  /* 0x0000000515067224 */ /* 0x040fe400078e0206 */
[C---:B------:R-:W-:Y:S01]  /*bf90*/  IMAD R4, R21.reuse, R9, R4 ;  /* 0x0000000915047224 */ /* 0x040fe200078e0204 */
[----:B------:R-:W-:Y:S01]  /*bfa0*/  ISETP.GT.U32.AND P4, PT, R21, R7, PT ;  /* 0x000000071500720c */ /* 0x000fe20003f84070 */
[----:B------:R-:W-:Y:S01]  /*bfb0*/  IMAD.HI.U32 R5, R0, R2, RZ ;  /* 0x0000000200057227 */ /* 0x000fe200078e00ff */
[----:B------:R-:W-:-:S03]  /*bfc0*/  IABS R9, R10 ;  /* 0x0000000a00097213 */ /* 0x000fc60000000000 */
[----:B0-----:R-:W-:Y:S02]  /*bfd0*/  IMAD.MOV.U32 R11, RZ, RZ, R3 ;  /* 0x000000ffff0b7224 */ /* 0x001fe400078e0003 */
[----:B------:R-:W-:Y:S01]  /*bfe0*/  @!P3 IMAD.IADD R8, R8, 0x1, -R21 ;  /* 0x000000010808b824 */ /* 0x000fe200078e0a15 */
[C---:B------:R-:W-:Y:S01]  /*bff0*/  ISETP.GT.U32.AND P3, PT, R21.reuse, R4, PT ;  /* 0x000000041500720c */ /* 0x040fe20003f64070 */
[----:B------:R-:W-:Y:S01]  /*c000*/  @!P6 IMAD.MOV R11, RZ, RZ, -R11 ;  /* 0x000000ffff0be224 */ /* 0x000fe200078e0a0b */
[----:B------:R-:W-:Y:S01]  /*c010*/  ISETP.GT.U32.AND P6, PT, R21, R6, PT ;  /* 0x000000061500720c */ /* 0x000fe20003fc4070 */
[----:B------:R-:W-:Y:S02]  /*c020*/  IMAD.MOV R5, RZ, RZ, -R5 ;  /* 0x000000ffff057224 */ /* 0x000fe400078e0a05 */
[----:B------:R-:W-:Y:S01]  /*c030*/  @!P4 IMAD.IADD R7, R7, 0x1, -R21 ;  /* 0x000000010707c824 */ /* 0x000fe200078e0a15 */
[----:B------:R0:W-:Y:S01]  /*c040*/  STL [R1+0x98], R11 ;  /* 0x0000980b01007387 */ /* 0x0001e20000100800 */
[----:B------:R-:W-:-:S02]  /*c050*/  IMAD R2, R21, R5, R2 ;  /* 0x0000000515027224 */ /* 0x000fc400078e0202 */
[----:B------:R-:W-:Y:S01]  /*c060*/  @!P2 IMAD.MOV R7, RZ, RZ, -R7 ;  /* 0x000000ffff07a224 */ /* 0x000fe200078e0a07 */
[----:B------:R-:W-:Y:S01]  /*c070*/  ISETP.GE.AND P2, PT, R13, RZ, PT ;  /* 0x000000ff0d00720c */ /* 0x000fe20003f46270 */
[----:B------:R-:W-:Y:S01]  /*c080*/  IMAD.HI.U32 R15, R0, R19, RZ ;  /* 0x00000013000f7227 */ /* 0x000fe200078e00ff */
[C---:B------:R-:W-:Y:S01]  /*c090*/  ISETP.GT.U32.AND P4, PT, R21.reuse, R2, PT ;  /* 0x000000021500720c */ /* 0x040fe20003f84070 */
[----:B------:R-:W1:Y:S02]  /*c0a0*/  I2F.RP R5, R9 ;  /* 0x0000000900057306 */ /* 0x000e640000209400 */
[--C-:B------:R-:W-:Y:S02]  /*c0b0*/  @!P6 IMAD.IADD R6, R6, 0x1, -R21.reuse ;  /* 0x000000010606e824 */ /* 0x100fe400078e0a15 */
[----:B------:R-:W-:Y:S02]  /*c0c0*/  @!P3 IMAD.IADD R4, R4, 0x1, -R21 ;  /* 0x000000010404b824 */ /* 0x000fe400078e0a15 */
[----:B0-----:R-:W-:Y:S01]  /*c0d0*/  IMAD.MOV.U32 R11, RZ, RZ, R8 ;  /* 0x000000ffff0b7224 */ /* 0x001fe200078e0008 */
[C---:B------:R-:W-:Y:S01]  /*c0e0*/  ISETP.GT.U32.AND P6, PT, R21.reuse, R6, PT ;  /* 0x000000061500720c */ /* 0x040fe20003fc4070 */
[----:B------:R-:W-:Y:S01]  /*c0f0*/  VIADD R3, R22, 0x3a ;  /* 0x0000003a16037836 */ /* 0x000fe20000000000 */
[C---:B------:R-:W-:Y:S01]  /*c100*/  ISETP.GT.U32.AND P3, PT, R21.reuse, R4, PT ;  /* 0x000000041500720c */ /* 0x040fe20003f64070 */
[----:B------:R-:W-:Y:S01]  /*c110*/  @!P1 IMAD.MOV R11, RZ, RZ, -R11 ;  /* 0x000000ffff0b9224 */ /* 0x000fe200078e0a0b */
[----:B------:R-:W-:Y:S01]  /*c120*/  ISETP.GE.AND P1, PT, R12, RZ, PT ;  /* 0x000000ff0c00720c */ /* 0x000fe20003f26270 */
[----:B------:R-:W-:Y:S01]  /*c130*/  @!P4 IMAD.IADD R2, R2, 0x1, -R21 ;  /* 0x000000010202c824 */ /* 0x000fe200078e0a15 */
[----:B------:R-:W-:Y:S01]  /*c140*/  IABS R18, R3 ;  /* 0x0000000300127213 */ /* 0x000fe20000000000 */
[----:B------:R-:W-:Y:S01]  /*c150*/  IMAD.MOV R15, RZ, RZ, -R15 ;  /* 0x000000ffff0f7224 */ /* 0x000fe200078e0a0f */
[----:B------:R0:W-:Y:S01]  /*c160*/  STL [R1+0x8c], R11 ;  /* 0x00008c0b01007387 */ /* 0x0001e20000100800 */
[----:B-1----:R1:W2:Y:S01]  /*c170*/  MUFU.RCP R8, R5 ;  /* 0x0000000500087308 */ /* 0x0022a20000001000 */
[C---:B------:R-:W-:Y:S01]  /*c180*/  ISETP.GT.U32.AND P4, PT, R21.reuse, R2, PT ;  /* 0x000000021500720c */ /* 0x040fe20003f84070 */
[C---:B------:R-:W-:Y:S01]  /*c190*/  IMAD R19, R21.reuse, R15, R19 ;  /* 0x0000000f15137224 */ /* 0x040fe200078e0213 */
[----:B------:R3:W-:Y:S01]  /*c1a0*/  STL [R1+0x88], R7 ;  /* 0x0000880701007387 */ /* 0x0007e20000100800 */
[--C-:B------:R-:W-:Y:S01]  /*c1b0*/  @!P6 IMAD.IADD R6, R6, 0x1, -R21.reuse ;  /* 0x000000010606e824 */ /* 0x100fe200078e0a15 */
[----:B------:R-:W-:Y:S01]  /*c1c0*/  ISETP.GE.AND P6, PT, R14, RZ, PT ;  /* 0x000000ff0e00720c */ /* 0x000fe20003fc6270 */
[----:B------:R-:W-:Y:S01]  /*c1d0*/  @!P3 IMAD.IADD R4, R4, 0x1, -R21 ;  /* 0x000000010404b824 */ /* 0x000fe200078e0a15 */
[----:B------:R-:W-:Y:S01]  /*c1e0*/  ISETP.GT.U32.AND P3, PT, R21, R19, PT ;  /* 0x000000131500720c */ /* 0x000fe20003f64070 */
[----:B------:R-:W-:-:S02]  /*c1f0*/  IMAD.MOV.U32 R12, RZ, RZ, R6 ;  /* 0x000000ffff0c7224 */ /* 0x000fc400078e0006 */
[----:B0-----:R-:W-:Y:S02]  /*c200*/  IMAD.MOV.U32 R11, RZ, RZ, R4 ;  /* 0x000000ffff0b7224 */ /* 0x001fe400078e0004 */
[----:B------:R-:W-:Y:S01]  /*c210*/  @!P5 IMAD.MOV R12, RZ, RZ, -R12 ;  /* 0x000000ffff0cd224 */ /* 0x000fe200078e0a0c */
[----:B------:R-:W-:Y:S01]  /*c220*/  ISETP.GE.AND P5, PT, R3, RZ, PT ;  /* 0x000000ff0300720c */ /* 0x000fe20003fa6270 */
[----:B------:R-:W-:Y:S02]  /*c230*/  @!P1 IMAD.MOV R11, RZ, RZ, -R11 ;  /* 0x000000ffff0b9224 */ /* 0x000fe400078e0a0b */
[----:B------:R-:W-:Y:S01]  /*c240*/  @!P4 IMAD.IADD R2, R2, 0x1, -R21 ;  /* 0x000000010202c824 */ /* 0x000fe200078e0a15 */
[----:B------:R-:W-:Y:S01]  /*c250*/  STL [R1+0x74], R12 ;  /* 0x0000740c01007387 */ /* 0x000fe20000100800 */
[----:B------:R-:W-:-:S03]  /*c260*/  IMAD.HI.U32 R16, R0, R18, RZ ;  /* 0x0000001200107227 */ /* 0x000fc600078e00ff */
[----:B------:R0:W-:Y:S01]  /*c270*/  STL [R1+0x78], R11 ;  /* 0x0000780b01007387 */ /* 0x0001e20000100800 */
[----:B------:R-:W-:Y:S02]  /*c280*/  IMAD.MOV R16, RZ, RZ, -R16 ;  /* 0x000000ffff107224 */ /* 0x000fe400078e0a10 */
[C---:B---3--:R-:W-:Y:S02]  /*c290*/  VIADD R7, R22.reuse, 0x38 ;  /* 0x0000003816077836 */ /* 0x048fe40000000000 */
[----:B------:R-:W-:Y:S02]  /*c2a0*/  IMAD R18, R21, R16, R18 ;  /* 0x0000001015127224 */ /* 0x000fe400078e0212 */
[----:B------:R-:W-:Y:S01]  /*c2b0*/  @!P3 IMAD.IADD R19, R19, 0x1, -R21 ;  /* 0x000000011313b824 */ /* 0x000fe200078e0a15 */
[----:B------:R-:W-:Y:S01]  /*c2c0*/  IABS R16, R7 ;  /* 0x0000000700107213 */ /* 0x000fe20000000000 */
[----:B-1----:R-:W-:Y:S01]  /*c2d0*/  VIADD R5, R22, 0x36 ;  /* 0x0000003616057836 */ /* 0x002fe20000000000 */
[C---:B------:R-:W-:Y:S01]  /*c2e0*/  ISETP.GT.U32.AND P1, PT, R21.reuse, R18, PT ;  /* 0x000000121500720c */ /* 0x040fe20003f24070 */
[----:B0-----:R-:W-:Y:S01]  /*c2f0*/  IMAD.MOV.U32 R11, RZ, RZ, R2 ;  /* 0x000000ffff0b7224 */ /* 0x001fe200078e0002 */
[----:B------:R-:W-:Y:S01]  /*c300*/  ISETP.GT.U32.AND P3, PT, R21, R19, PT ;  /* 0x000000131500720c */ /* 0x000fe20003f64070 */
[----:B------:R-:W-:Y:S01]  /*c310*/  IMAD.HI.U32 R6, R0, R16, RZ ;  /* 0x0000001000067227 */ /* 0x000fe200078e00ff */
[----:B------:R-:W-:-:S02]  /*c320*/  IABS R17, R5 ;  /* 0x0000000500117213 */ /* 0x000fc40000000000 */
[----:B------:R-:W-:Y:S01]  /*c330*/  ISETP.GE.AND P4, PT, R7, RZ, PT ;  /* 0x000000ff0700720c */ /* 0x000fe20003f86270 */
[----:B------:R-:W-:Y:S02]  /*c340*/  @!P2 IMAD.MOV R11, RZ, RZ, -R11 ;  /* 0x000000ffff0ba224 */ /* 0x000fe400078e0a0b */
[----:B------:R-:W-:Y:S02]  /*c350*/  IMAD.MOV R6, RZ, RZ, -R6 ;  /* 0x000000ffff067224 */ /* 0x000fe400078e0a06 */
[----:B------:R-:W-:Y:S01]  /*c360*/  IMAD.HI.U32 R4, R0, R17, RZ ;  /* 0x0000001100047227 */ /* 0x000fe200078e00ff */
[----:B------:R0:W-:Y:S03]  /*c370*/  STL [R1+0x7c], R11 ;  /* 0x00007c0b01007387 */ /* 0x0001e60000100800 */
[----:B------:R-:W-:Y:S02]  /*c380*/  @!P1 IMAD.IADD R18, R18, 0x1, -R21 ;  /* 0x0000000112129824 */ /* 0x000fe400078e0a15 */
[----:B------:R-:W-:-:S02]  /*c390*/  IMAD R16, R21, R6, R16 ;  /* 0x0000000615107224 */ /* 0x000fc400078e0210 */
[----:B------:R-:W-:Y:S02]  /*c3a0*/  @!P3 IMAD.IADD R19, R19, 0x1, -R21 ;  /* 0x000000011313b824 */ /* 0x000fe400078e0a15 */
[----:B------:R-:W-:Y:S01]  /*c3b0*/  IMAD.MOV R2, RZ, RZ, -R4 ;  /* 0x000000ffff027224 */ /* 0x000fe200078e0a04 */
[----:B0-----:R-:W3:Y:S01]  /*c3c0*/  LDL R11, [R1+0xc74] ;  /* 0x000c7400010b7983 */ /* 0x001ee20000100800 */
[C---:B------:R-:W-:Y:S01]  /*c3d0*/  ISETP.GT.U32.AND P2, PT, R21.reuse, R18, PT ;  /* 0x000000121500720c */ /* 0x040fe20003f44070 */
[C---:B------:R-:W-:Y:S01]  /*c3e0*/  VIADD R28, R22.reuse, 0x34 ;  /* 0x00000034161c7836 */ /* 0x040fe20000000000 */
[C---:B------:R-:W-:Y:S01]  /*c3f0*/  ISETP.GT.U32.AND P3, PT, R21.reuse, R16, PT ;  /* 0x000000101500720c */ /* 0x040fe20003f64070 */
[----:B------:R-:W-:Y:S02]  /*c400*/  IMAD R17, R21, R2, R17 ;  /* 0x0000000215117224 */ /* 0x000fe400078e0211 */
[----:B------:R-:W-:Y:S01]  /*c410*/  VIADD R13, R22, 0x32 ;  /* 0x00000032160d7836 */ /* 0x000fe20000000000 */
[----:B------:R-:W-:Y:S01]  /*c420*/  IABS R14, R28 ;  /* 0x0000001c000e7213 */ /* 0x000fe20000000000 */
[----:B--2---:R-:W-:-:S06]  /*c430*/  VIADD R8, R8, 0xffffffe ;  /* 0x0ffffffe08087836 */ /* 0x004fcc0000000000 */
[--C-:B------:R-:W-:Y:S01]  /*c440*/  @!P2 IMAD.IADD R18, R18, 0x1, -R21.reuse ;  /* 0x000000011212a824 */ /* 0x100fe200078e0a15 */
[----:B------:R-:W-:Y:S01]  /*c450*/  ISETP.GT.U32.AND P2, PT, R21, R17, PT ;  /* 0x000000111500720c */ /* 0x000fe20003f44070 */
[----:B------:R-:W-:Y:S01]  /*c460*/  @!P3 IMAD.IADD R16, R16, 0x1, -R21 ;  /* 0x000000011010b824 */ /* 0x000fe200078e0a15 */
[----:B------:R-:W-:Y:S01]  /*c470*/  ISETP.GE.AND P1, PT, R5, RZ, PT ;  /* 0x000000ff0500720c */ /* 0x000fe20003f26270 */
[----:B------:R-:W-:Y:S01]  /*c480*/  IMAD.HI.U32 R5, R0, R14, RZ ;  /* 0x0000000e00057227 */ /* 0x000fe200078e00ff */
[----:B------:R-:W-:Y:S01]  /*c490*/  IABS R12, R13 ;  /* 0x0000000d000c7213 */ /* 0x000fe20000000000 */
[----:B------:R-:W0:Y:S01]  /*c4a0*/  F2I.FTZ.U32.TRUNC.NTZ R3, R8 ;  /* 0x0000000800037305 */ /* 0x000e22000021f000 */
[----:B------:R-:W-:Y:S01]  /*c4b0*/  ISETP.GT.U32.AND P3, PT, R21, R16, PT ;  /* 0x000000101500720c */ /* 0x000fe20003f64070 */
[----:B------:R-:W-:Y:S02]  /*c4c0*/  IMAD.MOV R5, RZ, RZ, -R5 ;  /* 0x000000ffff057224 */ /* 0x000fe400078e0a05 */
[----:B------:R-:W-:-:S02]  /*c4d0*/  VIADD R4, R22, 0x30 ;  /* 0x0000003016047836 */ /* 0x000fc40000000000 */
[----:B------:R-:W-:Y:S02]  /*c4e0*/  IMAD R14, R21, R5, R14 ;  /* 0x00000005150e7224 */ /* 0x000fe400078e020e */
[----:B------:R-:W-:Y:S01]  /*c4f0*/  @!P2 IMAD.IADD R17, R17, 0x1, -R21 ;  /* 0x000000011111a824 */ /* 0x000fe200078e0a15 */
[----:B------:R-:W-:Y:S01]  /*c500*/  IABS R29, R4 ;  /* 0x00000004001d7213 */ /* 0x000fe20000000000 */
[----:B------:R-:W-:-:S03]  /*c510*/  IMAD.HI.U32 R4, R0, R12, RZ ;  /* 0x0000000c00047227 */ /* 0x000fc600078e00ff */
[C---:B------:R-:W-:Y:S01]  /*c520*/  ISETP.GT.U32.AND P2, PT, R21.reuse, R17, PT ;  /* 0x000000111500720c */ /* 0x040fe20003f44070 */
[----:B------:R-:W-:Y:S01]  /*c530*/  @!P3 IMAD.IADD R16, R16, 0x1, -R21 ;  /* 0x000000011010b824 */ /* 0x000fe200078e0a15 */
[----:B------:R-:W-:Y:S01]  /*c540*/  ISETP.GT.U32.AND P3, PT, R21, R14, PT ;  /* 0x0000000e1500720c */ /* 0x000fe20003f64070 */
[----:B------:R-:W-:-:S04]  /*c550*/  IMAD.MOV R4, RZ, RZ, -R4 ;  /* 0x000000ffff047224 */ /* 0x000fc800078e0a04 */
[----:B------:R-:W-:Y:S02]  /*c560*/  IMAD R12, R21, R4, R12 ;  /* 0x00000004150c7224 */ /* 0x000fe400078e020c */
[----:B0-----:R-:W-:-:S04]  /*c570*/  IMAD.MOV R15, RZ, RZ, -R3 ;  /* 0x000000ffff0f7224 */ /* 0x001fc800078e0a03 */
[--C-:B------:R-:W-:Y:S01]  /*c580*/  @!P2 IMAD.IADD R17, R17, 0x1, -R21.reuse ;  /* 0x000000011111a824 */ /* 0x100fe200078e0a15 */
[----:B------:R-:W-:Y:S01]  /*c590*/  ISETP.GT.U32.AND P2, PT, R21, R12, PT ;  /* 0x0000000c1500720c */ /* 0x000fe20003f44070 */
[----:B------:R-:W-:Y:S02]  /*c5a0*/  @!P3 IMAD.IADD R14, R14, 0x1, -R21 ;  /* 0x000000010e0eb824 */ /* 0x000fe400078e0a15 */
[----:B------:R-:W-:Y:S02]  /*c5b0*/  IMAD.MOV.U32 R2, RZ, RZ, RZ ;  /* 0x000000ffff027224 */ /* 0x000fe400078e00ff */
[----:B------:R-:W-:Y:S01]  /*c5c0*/  IMAD R15, R15, R9, RZ ;  /* 0x000000090f0f7224 */ /* 0x000fe200078e02ff */
[----:B------:R-:W-:-:S03]  /*c5d0*/  ISETP.GT.U32.AND P3, PT, R21, R14, PT ;  /* 0x0000000e1500720c */ /* 0x000fc60003f64070 */
[----:B------:R-:W-:-:S04]  /*c5e0*/  IMAD.HI.U32 R15, R3, R15, R2 ;  /* 0x0000000f030f7227 */ /* 0x000fc800078e0002 */
[----:B------:R-:W-:-:S04]  /*c5f0*/  IMAD.HI.U32 R2, R0, R29, RZ ;  /* 0x0000001d00027227 */ /* 0x000fc800078e00ff */
[C---:B------:R-:W-:Y:S02]  /*c600*/  VIADD R8, R22.reuse, 0x2e ;  /* 0x0000002e16087836 */ /* 0x040fe40000000000 */
[----:B------:R-:W-:Y:S02]  /*c610*/  VIADD R6, R22, 0x2c ;  /* 0x0000002c16067836 */ /* 0x000fe40000000000 */
[----:B------:R-:W-:Y:S01]  /*c620*/  IMAD.MOV R2, RZ, RZ, -R2 ;  /* 0x000000ffff027224 */ /* 0x000fe200078e0a02 */
[----:B------:R-:W-:Y:S01]  /*c630*/  IABS R3, R8 ;  /* 0x0000000800037213 */ /* 0x000fe20000000000 */
[----:B------:R-:W-:Y:S01]  /*c640*/  @!P2 IMAD.IADD R12, R12, 0x1, -R21 ;  /* 0x000000010c0ca824 */ /* 0x000fe200078e0a15 */
[----:B------:R-:W-:Y:S01]  /*c650*/  IABS R4, R6 ;  /* 0x0000000600047213 */ /* 0x000fe20000000000 */
[C---:B------:R-:W-:Y:S02]  /*c660*/  IMAD R29, R21.reuse, R2, R29 ;  /* 0x00000002151d7224 */ /* 0x040fe400078e021d */
[----:B------:R-:W-:Y:S01]  /*c670*/  IMAD.HI.U32 R8, R0, R3, RZ ;  /* 0x0000000300087227 */ /* 0x000fe200078e00ff */
[----:B------:R-:W-:-:S03]  /*c680*/  ISETP.GT.U32.AND P2, PT, R21, R12, PT ;  /* 0x0000000c1500720c */ /* 0x000fc60003f44070 */
[----:B------:R-:W-:Y:S01]  /*c690*/  @!P3 IMAD.IADD R14, R14, 0x1, -R21 ;  /* 0x000000010e0eb824 */ /* 0x000fe200078e0a15 */
[----:B------:R-:W-:Y:S01]  /*c6a0*/  ISETP.GT.U32.AND P3, PT, R21, R29, PT ;  /* 0x0000001d1500720c */ /* 0x000fe20003f64070 */
[----:B------:R-:W-:Y:S02]  /*c6b0*/  VIADD R7, R22, 0x2a ;  /* 0x0000002a16077836 */ /* 0x000fe40000000000 */
[----:B------:R-:W-:-:S04]  /*c6c0*/  IMAD.HI.U32 R2, R0, R4, RZ ;  /* 0x0000000400027227 */ /* 0x000fc800078e00ff */
[----:B------:R-:W-:Y:S01]  /*c6d0*/  IMAD.MOV R8, RZ, RZ, -R8 ;  /* 0x000000ffff087224 */ /* 0x000fe200078e0a08 */
[----:B------:R-:W-:Y:S01]  /*c6e0*/  IABS R5, R7 ;  /* 0x0000000700057213 */ /* 0x000fe20000000000 */
[----:B------:R-:W-:Y:S02]  /*c6f0*/  VIADD R6, R22, 0x28 ;  /* 0x0000002816067836 */ /* 0x000fe40000000000 */
[----:B------:R-:W-:Y:S02]  /*c700*/  IMAD.MOV R2, RZ, RZ, -R2 ;  /* 0x000000ffff027224 */ /* 0x000fe400078e0a02 */
[C---:B------:R-:W-:Y:S01]  /*c710*/  IMAD R3, R21.reuse, R8, R3 ;  /* 0x0000000815037224 */ /* 0x040fe200078e0203 */
[----:B------:R-:W-:Y:S01]  /*c720*/  IABS R6, R6 ;  /* 0x0000000600067213 */ /* 0x000fe20000000000 */
[----:B------:R-:W-:Y:S02]  /*c730*/  IMAD R4, R21, R2, R4 ;  /* 0x0000000215047224 */ /* 0x000fe400078e0204 */
[----:B------:R-:W-:-:S04]  /*c740*/  IMAD.HI.U32 R7, R0, R5, RZ ;  /* 0x0000000500077227 */ /* 0x000fc800078e00ff */
[--C-:B------:R-:W-:Y:S01]  /*c750*/  @!P2 IMAD.IADD R12, R12, 0x1, -R21.reuse ;  /* 0x000000010c0ca824 */ /* 0x100fe200078e0a15 */
[----:B------:R-:W-:Y:S01]  /*c760*/  ISETP.GT.U32.AND P2, PT, R21, R3, PT ;  /* 0x000000031500720c */ /* 0x000fe20003f44070 */
[----:B------:R-:W-:Y:S01]  /*c770*/  @!P3 IMAD.IADD R29, R29, 0x1, -R21 ;  /* 0x000000011d1db824 */ /* 0x000fe200078e0a15 */
[----:B------:R-:W-:Y:S01]  /*c780*/  ISETP.GT.U32.AND P3, PT, R21, R4, PT ;  /* 0x000000041500720c */ /* 0x000fe20003f64070 */
[----:B------:R-:W-:Y:S02]  /*c790*/  IMAD.MOV R7, RZ, RZ, -R7 ;  /* 0x000000ffff077224 */ /* 0x000fe400078e0a07 */
[----:B------:R-:W-:Y:S02]  /*c7a0*/  VIADD R20, R22, 0x26 ;  /* 0x0000002616147836 */ /* 0x000fe40000000000 */
[----:B------:R-:W-:-:S04]  /*c7b0*/  IMAD.HI.U32 R2, R0, R6, RZ ;  /* 0x0000000600027227 */ /* 0x000fc800078e00ff */
[C---:B------:R-:W-:Y:S01]  /*c7c0*/  IMAD R5, R21.reuse, R7, R5 ;  /* 0x0000000715057224 */ /* 0x040fe200078e0205 */
[----:B------:R-:W-:Y:S01]  /*c7d0*/  IABS R7, R20 ;  /* 0x0000001400077213 */ /* 0x000fe20000000000 */
[----:B------:R-:W-:Y:S02]  /*c7e0*/  IMAD.MOV R2, RZ, RZ, -R2 ;  /* 0x000000ffff027224 */ /* 0x000fe400078e0a02 */
[----:B------:R-:W-:Y:S02]  /*c7f0*/  VIADD R20, R22, 0x22 ;  /* 0x0000002216147836 */ /* 0x000fe40000000000 */
[----:B------:R-:W-:Y:S02]  /*c800*/  IMAD R6, R21, R2, R6 ;  /* 0x0000000215067224 */ /* 0x000fe400078e0206 */
[----:B------:R-:W-:Y:S01]  /*c810*/  @!P2 IMAD.IADD R3, R3, 0x1, -R21 ;  /* 0x000000010303a824 */ /* 0x000fe200078e0a15 */
[----:B------:R-:W-:Y:S01]  /*c820*/  IABS R25, R20 ;  /* 0x0000001400197213 */ /* 0x000fe20000000000 */
[----:B------:R-:W-:Y:S01]  /*c830*/  IMAD.HI.U32 R20, R0, R7, RZ ;  /* 0x0000000700147227 */ /* 0x000fe200078e00ff */
[----:B------:R-:W-:-:S03]  /*c840*/  ISETP.GT.U32.AND P2, PT, R21, R5, PT ;  /* 0x000000051500720c */ /* 0x000fc60003f44070 */
[----:B------:R-:W-:Y:S01]  /*c850*/  @!P3 IMAD.IADD R4, R4, 0x1, -R21 ;  /* 0x000000010404b824 */ /* 0x000fe200078e0a15 */
[C---:B------:R-:W-:Y:S01]  /*c860*/  ISETP.GT.U32.AND P3, PT, R21.reuse, R6, PT ;  /* 0x000000061500720c */ /* 0x040fe20003f64070 */
[----:B------:R-:W-:Y:S02]  /*c870*/  IMAD.MOV R20, RZ, RZ, -R20 ;  /* 0x000000ffff147224 */ /* 0x000fe400078e0a14 */
[C---:B------:R-:W-:Y:S02]  /*c880*/  VIADD R24, R22.reuse, 0x24 ;  /* 0x0000002416187836 */ /* 0x040fe40000000000 */
[----:B------:R-:W-:Y:S02]  /*c890*/  VIADD R23, R22, 0x20 ;  /* 0x0000002016177836 */ /* 0x000fe40000000000 */
[----:B------:R-:W-:Y:S01]  /*c8a0*/  IMAD R7, R21, R20, R7 ;  /* 0x0000001415077224 */ /* 0x000fe200078e0207 */
[----:B------:R-:W-:Y:S01]  /*c8b0*/  IABS R8, R24 ;  /* 0x0000001800087213 */ /* 0x000fe20000000000 */
[----:B------:R-:W-:Y:S01]  /*c8c0*/  @!P2 IMAD.IADD R5, R5, 0x1, -R21 ;  /* 0x000000010505a824 */ /* 0x000fe200078e0a15 */
[----:B------:R-:W-:-:S02]  /*c8d0*/  IABS R2, R23 ;  /* 0x0000001700027213 */ /* 0x000fc40000000000 */
[C---:B------:R-:W-:Y:S01]  /*c8e0*/  ISETP.GT.U32.AND P2, PT, R21.reuse, R7, PT ;  /* 0x000000071500720c */ /* 0x040fe20003f44070 */
[----:B------:R-:W-:Y:S01]  /*c8f0*/  @!P3 IMAD.IADD R6, R6, 0x1, -R21 ;  /* 0x000000010606b824 */ /* 0x000fe200078e0a15 */
[C---:B------:R-:W-:Y:S01]  /*c900*/  ISETP.GT.U32.AND P3, PT, R21.reuse, R29, PT ;  /* 0x0000001d1500720c */ /* 0x040fe20003f64070 */
[----:B------:R-:W-:Y:S01]  /*c910*/  @!P5 IMAD.MOV R18, RZ, RZ, -R18 ;  /* 0x000000ffff12d224 */ /* 0x000fe200078e0a12 */
[----:B------:R-:W-:Y:S01]  /*c920*/  ISETP.GT.U32.AND P5, PT, R21, R3, PT ;  /* 0x000000031500720c */ /* 0x000fe20003fa4070 */
[----:B------:R-:W-:-:S04]  /*c930*/  IMAD.HI.U32 R27, R0, R8, RZ ;  /* 0x00000008001b7227 */ /* 0x000fc800078e00ff */
[----:B------:R-:W-:Y:S01]  /*c940*/  @!P6 IMAD.MOV R19, RZ, RZ, -R19 ;  /* 0x000000ffff13e224 */ /* 0x000fe200078e0a13 */
[----:B------:R-:W-:Y:S01]  /*c950*/  ISETP.GT.U32.AND P6, PT, R21, R4, PT ;  /* 0x000000041500720c */ /* 0x000fe20003fc4070 */
[----:B------:R-:W-:-:S04]  /*c960*/  IMAD.HI.U32 R24, R0, R25, RZ ;  /* 0x0000001900187227 */ /* 0x000fc800078e00ff */
[----:B------:R-:W-:Y:S01]  /*c970*/  IMAD.HI.U32 R23, R0, R2, RZ ;  /* 0x0000000200177227 */ /* 0x000fe200078e00ff */
[----:B------:R-:W-:-:S03]  /*c980*/  IABS R26, R22 ;  /* 0x00000016001a7213 */ /* 0x000fc60000000000 */
[----:B------:R-:W-:Y:S02]  /*c990*/  IMAD.MOV R27, RZ, RZ, -R27 ;  /* 0x000000ffff1b7224 */ /* 0x000fe400078e0a1b */
[----:B------:R-:W-:Y:S02]  /*c9a0*/  IMAD.MOV R24, RZ, RZ, -R24 ;  /* 0x000000ffff187224 */ /* 0x000fe400078e0a18 */
[----:B------:R-:W-:Y:S02]  /*c9b0*/  IMAD.MOV R23, RZ, RZ, -R23 ;  /* 0x000000ffff177224 */ /* 0x000fe400078e0a17 */
[C---:B------:R-:W-:Y:S02]  /*c9c0*/  IMAD R8, R21.reuse, R27, R8 ;  /* 0x0000001b15087224 */ /* 0x040fe400078e0208 */
[C---:B------:R-:W-:Y:S02]  /*c9d0*/  IMAD R25, R21.reuse, R24, R25 ;  /* 0x0000001815197224 */ /* 0x040fe400078e0219 */
[----:B------:R-:W-:-:S02]  /*c9e0*/  IMAD R2, R21, R23, R2 ;  /* 0x0000001715027224 */ /* 0x000fc400078e0202 */
[----:B------:R-:W-:Y:S01]  /*c9f0*/  @!P2 IMAD.IADD R7, R7, 0x1, -R21 ;  /* 0x000000010707a824 */ /* 0x000fe200078e0a15 */
[C---:B------:R-:W-:Y:S01]  /*ca00*/  ISETP.GT.U32.AND P2, PT, R21.reuse, R5, PT ;  /* 0x000000051500720c */ /* 0x040fe20003f44070 */
[----:B------:R-:W-:Y:S01]  /*ca10*/  @!P1 IMAD.MOV R17, RZ, RZ, -R17 ;  /* 0x000000ffff119224 */ /* 0x000fe200078e0a11 */
[----:B------:R-:W-:Y:S01]  /*ca20*/  ISETP.GT.U32.AND P1, PT, R21, R6, PT ;  /* 0x000000061500720c */ /* 0x000fe20003f24070 */
[----:B------:R-:W-:Y:S01]  /*ca30*/  IMAD.HI.U32 R23, R0, R26, RZ ;  /* 0x0000001a00177227 */ /* 0x000fe200078e00ff */
[----:B------:R0:W-:Y:S03]  /*ca40*/  STL [R1+0x34], R19 ;  /* 0x0000341301007387 */ /* 0x0001e60000100800 */
[--C-:B------:R-:W-:Y:S01]  /*ca50*/  @!P3 IMAD.IADD R29, R29, 0x1, -R21.reuse ;  /* 0x000000011d1db824 */ /* 0x100fe200078e0a15 */
[----:B------:R-:W-:Y:S01]  /*ca60*/  ISETP.GT.U32.AND P3, PT, R21, R8, PT ;  /* 0x000000081500720c */ /* 0x000fe20003f64070 */
[--C-:B------:R-:W-:Y:S01]  /*ca70*/  @!P5 IMAD.IADD R3, R3, 0x1, -R21.reuse ;  /* 0x000000010303d824 */ /* 0x100fe200078e0a15 */
[C---:B------:R-:W-:Y:S01]  /*ca80*/  ISETP.GT.U32.AND P5, PT, R21.reuse, R25, PT ;  /* 0x000000191500720c */ /* 0x040fe20003fa4070 */
[----:B------:R-:W-:Y:S01]  /*ca90*/  @!P6 IMAD.IADD R4, R4, 0x1, -R21 ;  /* 0x000000010404e824 */ /* 0x000fe200078e0a15 */
[C---:B------:R-:W-:Y:S01]  /*caa0*/  ISETP.GT.U32.AND P6, PT, R21.reuse, R2, PT ;  /* 0x000000021500720c */ /* 0x040fe20003fc4070 */
[----:B------:R-:W-:Y:S01]  /*cab0*/  IMAD.MOV R23, RZ, RZ, -R23 ;  /* 0x000000ffff177224 */ /* 0x000fe200078e0a17 */
[----:B0-----:R-:W0:Y:S01]  /*cac0*/  LDC R19, c[0x0][0x230] ;  /* 0x00008c00ff137b82 */ /* 0x001e220000000800 */
[----:B------:R-:W-:Y:S01]  /*cad0*/  @!P4 IMAD.MOV R16, RZ, RZ, -R16 ;  /* 0x000000ffff10c224 */ /* 0x000fe200078e0a10 */
[C---:B------:R-:W-:Y:S01]  /*cae0*/  ISETP.GT.U32.AND P4, PT, R21.reuse, R7, PT ;  /* 0x000000071500720c */ /* 0x040fe20003f84070 */
[----:B------:R-:W-:-:S02]  /*caf0*/  IMAD R26, R21, R23, R26 ;  /* 0x00000017151a7224 */ /* 0x000fc400078e021a */
[C---:B------:R-:W-:Y:S02]  /*cb00*/  VIADD R24, R22.reuse, 0x30 ;  /* 0x0000003016187836 */ /* 0x040fe40000000000 */
[--C-:B------:R-:W-:Y:S01]  /*cb10*/  @!P2 IMAD.IADD R5, R5, 0x1, -R21.reuse ;  /* 0x000000010505a824 */ /* 0x100fe200078e0a15 */
[----:B------:R-:W-:Y:S01]  /*cb20*/  ISETP.GT.U32.AND P2, PT, R21, R26, PT ;  /* 0x0000001a1500720c */ /* 0x000fe20003f44070 */
[----:B------:R-:W-:Y:S02]  /*cb30*/  VIADD R27, R22, 0x2e ;  /* 0x0000002e161b7836 */ /* 0x000fe40000000000 */
[--C-:B------:R-:W-:Y:S01]  /*cb40*/  @!P1 IMAD.IADD R6, R6, 0x1, -R21.reuse ;  /* 0x0000000106069824 */ /* 0x100fe200078e0a15 */
[----:B------:R-:W-:Y:S01]  /*cb50*/  ISETP.GE.AND P1, PT, R28, RZ, PT ;  /* 0x000000ff1c00720c */ /* 0x000fe20003f26270 */
[--C-:B------:R-:W-:Y:S01]  /*cb60*/  @!P3 IMAD.IADD R8, R8, 0x1, -R21.reuse ;  /* 0x000000010808b824 */ /* 0x100fe200078e0a15 */
[----:B------:R-:W-:Y:S01]  /*cb70*/  ISETP.GE.AND P3, PT, R13, RZ, PT ;  /* 0x000000ff0d00720c */ /* 0x000fe20003f66270 */
[--C-:B------:R-:W-:Y:S01]  /*cb80*/  @!P5 IMAD.IADD R25, R25, 0x1, -R21.reuse ;  /* 0x000000011919d824 */ /* 0x100fe200078e0a15 */
[----:B------:R-:W-:Y:S01]  /*cb90*/  ISETP.GE.AND P5, PT, R24, RZ, PT ;  /* 0x000000ff1800720c */ /* 0x000fe20003fa6270 */
[--C-:B------:R-:W-:Y:S01]  /*cba0*/  @!P6 IMAD.IADD R2, R2, 0x1, -R21.reuse ;  /* 0x000000010202e824 */ /* 0x100fe200078e0a15 */
[----:B------:R-:W-:Y:S01]  /*cbb0*/  ISETP.GE.AND P6, PT, R27, RZ, PT ;  /* 0x000000ff1b00720c */ /* 0x000fe20003fc6270 */
[----:B------:R-:W-:-:S02]  /*cbc0*/  @!P4 IMAD.IADD R7, R7, 0x1, -R21 ;  /* 0x000000010707c824 */ /* 0x000fc400078e0a15 */
[----:B------:R-:W-:Y:S02]  /*cbd0*/  VIADD R24, R22, 0x2c ;  /* 0x0000002c16187836 */ /* 0x000fe40000000000 */
[----:B------:R-:W-:Y:S02]  /*cbe0*/  @!P2 IMAD.IADD R26, R26, 0x1, -R21 ;  /* 0x000000011a1aa824 */ /* 0x000fe400078e0a15 */
[----:B0-----:R-:W-:Y:S01]  /*cbf0*/  VIADD R19, R19, 0x3f ;  /* 0x0000003f13137836 */ /* 0x001fe20000000000 */
[----:B------:R-:W-:Y:S01]  /*cc00*/  ISETP.GE.AND P2, PT, R24, RZ, PT ;  /* 0x000000ff1800720c */ /* 0x000fe20003f46270 */
[----:B------:R-:W-:Y:S01]  /*cc10*/  @!P1 IMAD.MOV R14, RZ, RZ, -R14 ;  /* 0x000000ffff0e9224 */ /* 0x000fe200078e0a0e */
[----:B------:R-:W-:Y:S01]  /*cc20*/  ISETP.GT.U32.AND P1, PT, R21, R8, PT ;  /* 0x000000081500720c */ /* 0x000fe20003f24070 */
[----:B------:R-:W-:Y:S01]  /*cc30*/  @!P3 IMAD.MOV R12, RZ, RZ, -R12 ;  /* 0x000000ffff0cb224 */ /* 0x000fe200078e0a0c */
[----:B------:R-:W-:Y:S01]  /*cc40*/  STL [R1+0x2c], R18 ;  /* 0x00002c1201007387 */ /* 0x000fe20000100800 */
[----:B------:R-:W-:-:S02]  /*cc50*/  @!P5 IMAD.MOV R29, RZ, RZ, -R29 ;  /* 0x000000ffff1dd224 */ /* 0x000fc400078e0a1d */
[----:B------:R-:W-:Y:S01]  /*cc60*/  @!P6 IMAD.MOV R3, RZ, RZ, -R3 ;  /* 0x000000ffff03e224 */ /* 0x000fe200078e0a03 */
[----:B------:R-:W-:Y:S04]  /*cc70*/  STL [R1+0x24], R16 ;  /* 0x0000241001007387 */ /* 0x000fe80000100800 */
[----:B------:R-:W-:Y:S04]  /*cc80*/  STL [R1+0x1c], R17 ;  /* 0x00001c1101007387 */ /* 0x000fe80000100800 */
[----:B------:R-:W-:Y:S04]  /*cc90*/  STL [R1+0x18], R14 ;  /* 0x0000180e01007387 */ /* 0x000fe80000100800 */
[----:B------:R0:W-:Y:S04]  /*cca0*/  STL [R1+0xc], R12 ;  /* 0x00000c0c01007387 */ /* 0x0001e80000100800 */
[----:B------:R-:W-:Y:S04]  /*ccb0*/  STL [R1+0xd10], R29 ;  /* 0x000d101d01007387 */ /* 0x000fe80000100800 */
[----:B------:R1:W-:Y:S01]  /*ccc0*/  STL [R1+0xd14], R3 ;  /* 0x000d140301007387 */ /* 0x0003e20000100800 */
[----:B------:R-:W-:-:S02]  /*ccd0*/  @!P2 IMAD.MOV R4, RZ, RZ, -R4 ;  /* 0x000000ffff04a224 */ /* 0x000fc400078e0a04 */
[----:B------:R-:W-:Y:S02]  /*cce0*/  VIADD R13, R22, 0x1e ;  /* 0x0000001e160d7836 */ /* 0x000fe40000000000 */
[----:B------:R-:W-:Y:S01]  /*ccf0*/  @!P1 IMAD.IADD R8, R8, 0x1, -R21 ;  /* 0x0000000108089824 */ /* 0x000fe200078e0a15 */
[C---:B------:R-:W-:Y:S02]  /*cd00*/  ISETP.GT.U32.AND P3, PT, R21.reuse, R25, PT ;  /* 0x000000191500720c */ /* 0x040fe40003f64070 */
[----:B------:R-:W-:Y:S01]  /*cd10*/  IABS R27, R13 ;  /* 0x0000000d001b7213 */ /* 0x000fe20000000000 */
[----:B------:R-:W-:Y:S01]  /*cd20*/  VIADD R24, R22, 0x2a ;  /* 0x0000002a16187836 */ /* 0x000fe20000000000 */
[----:B------:R-:W-:-:S03]  /*cd30*/  ISETP.GT.U32.AND P5, PT, R21, R26, PT ;  /* 0x0000001a1500720c */ /* 0x000fc60003fa4070 */
[----:B0-----:R-:W-:Y:S01]  /*cd40*/  IMAD.HI.U32 R12, R0, R27, RZ ;  /* 0x0000001b000c7227 */ /* 0x001fe200078e00ff */
[----:B---3--:R-:W-:-:S05]  /*cd50*/  IABS R20, R11 ;  /* 0x0000000b00147213 */ /* 0x008fca0000000000 */
[----:B------:R-:W-:-:S04]  /*cd60*/  IMAD.HI.U32 R15, R15, R20, RZ ;  /* 0x000000140f0f7227 */ /* 0x000fc800078e00ff */
[----:B------:R-:W-:-:S04]  /*cd70*/  IMAD.MOV R15, RZ, RZ, -R15 ;  /* 0x000000ffff0f7224 */ /* 0x000fc800078e0a0f */
[----:B------:R-:W-:-:S05]  /*cd80*/  IMAD R20, R9, R15, R20 ;  /* 0x0000000f09147224 */ /* 0x000fca00078e0214 */
[----:B------:R-:W-:Y:S02]  /*cd90*/  ISETP.GT.U32.AND P4, PT, R9, R20, PT ;  /* 0x000000140900720c */ /* 0x000fe40003f84070 */
[----:B------:R-:W-:-:S04]  /*cda0*/  SHF.R.S32.HI R15, RZ, 0x1f, R19 ;  /* 0x0000001fff0f7819 */ /* 0x000fc80000011413 */
[----:B-1----:R-:W-:Y:S01]  /*cdb0*/  LEA.HI R3, R15, R19, RZ, 0x6 ;  /* 0x000000130f037211 */ /* 0x002fe200078f30ff */
[----:B------:R-:W-:-:S06]  /*cdc0*/  VIADD R19, R22, 0x28 ;  /* 0x0000002816137836 */ /* 0x000fcc0000000000 */
[----:B------:R-:W-:Y:S01]  /*cdd0*/  @!P4 IMAD.IADD R20, R20, 0x1, -R9 ;  /* 0x000000011414c824 */ /* 0x000fe200078e0a09 */
[----:B------:R-:W-:-:S04]  /*cde0*/  ISETP.GE.AND P1, PT, R19, RZ, PT ;  /* 0x000000ff1300720c */ /* 0x000fc80003f26270 */
[----:B------:R-:W-:Y:S02]  /*cdf0*/  ISETP.GT.U32.AND P2, PT, R9, R20, PT ;  /* 0x000000140900720c */ /* 0x000fe40003f44070 */
[----:B------:R-:W-:Y:S02]  /*ce00*/  ISETP.GT.U32.AND P4, PT, R21, R2, PT ;  /* 0x000000021500720c */ /* 0x000fe40003f84070 */
[----:B------:R-:W-:Y:S01]  /*ce10*/  ISETP.GE.AND P6, PT, R24, RZ, PT ;  /* 0x000000ff1800720c */ /* 0x000fe20003fc6270 */
[----:B------:R-:W-:Y:S02]  /*ce20*/  VIADD R24, R22, 0x26 ;  /* 0x0000002616187836 */ /* 0x000fe40000000000 */
[----:B------:R-:W-:Y:S02]  /*ce30*/  IMAD.MOV R12, RZ, RZ, -R12 ;  /* 0x000000ffff0c7224 */ /* 0x000fe400078e0a0c */
[----:B------:R-:W-:Y:S01]  /*ce40*/  @!P1 IMAD.MOV R6, RZ, RZ, -R6 ;  /* 0x000000ffff069224 */ /* 0x000fe200078e0a06 */
[----:B------:R-:W-:-:S03]  /*ce50*/  ISETP.NE.AND P1, PT, R10, RZ, PT ;  /* 0x000000ff0a00720c */ /* 0x000fc60003f25270 */
[----:B------:R-:W-:Y:S01]  /*ce60*/  @!P2 IMAD.IADD R20, R20, 0x1, -R9 ;  /* 0x000000011414a824 */ /* 0x000fe200078e0a09 */
[----:B------:R-:W-:Y:S01]  /*ce70*/  ISETP.GE.AND P2, PT, R11, RZ, PT ;  /* 0x000000ff0b00720c */ /* 0x000fe20003f46270 */
[----:B------:R-:W-:Y:S01]  /*ce80*/  @!P3 IMAD.IADD R25, R25, 0x1, -R21 ;  /* 0x000000011919b824 */ /* 0x000fe200078e0a15 */
[----:B------:R-:W-:Y:S01]  /*ce90*/  ISETP.GE.AND P3, PT, R24, RZ, PT ;  /* 0x000000ff1800720c */ /* 0x000fe20003f66270 */
[C---:B------:R-:W-:Y:S02]  /*cea0*/  VIADD R19, R22.reuse, 0x24 ;  /* 0x0000002416137836 */ /* 0x040fe40000000000 */
[----:B------:R-:W-:Y:S02]  /*ceb0*/  IMAD R27, R21, R12, R27 ;  /* 0x0000000c151b7224 */ /* 0x000fe400078e021b */
[C---:B------:R-:W-:Y:S02]  /*cec0*/  VIADD R12, R22.reuse, 0x1c ;  /* 0x0000001c160c7836 */ /* 0x040fe40000000000 */
[----:B------:R-:W-:-:S02]  /*ced0*/  VIADD R24, R22, 0x22 ;  /* 0x0000002216187836 */ /* 0x000fc40000000000 */
[--C-:B------:R-:W-:Y:S01]  /*cee0*/  @!P4 IMAD.IADD R2, R2, 0x1, -R21.reuse ;  /* 0x000000010202c824 */ /* 0x100fe200078e0a15 */
[----:B------:R-:W-:Y:S01]  /*cef0*/  ISETP.GE.AND P4, PT, R19, RZ, PT ;  /* 0x000000ff1300720c */ /* 0x000fe20003f86270 */
[----:B------:R-:W-:Y:S01]  /*cf00*/  IMAD.MOV.U32 R9, RZ, RZ, R20 ;  /* 0x000000ffff097224 */ /* 0x000fe200078e0014 */
[----:B------:R-:W-:Y:S01]  /*cf10*/  IABS R14, R12 ;  /* 0x0000000c000e7213 */ /* 0x000fe20000000000 */
[----:B------:R-:W-:Y:S01]  /*cf20*/  @!P5 IMAD.IADD R26, R26, 0x1, -R21 ;  /* 0x000000011a1ad824 */ /* 0x000fe200078e0a15 */
[----:B------:R-:W-:Y:S01]  /*cf30*/  ISETP.GE.AND P5, PT, R24, RZ, PT ;  /* 0x000000ff1800720c */ /* 0x000fe20003fa6270 */
[----:B------:R-:W-:Y:S01]  /*cf40*/  @!P6 IMAD.MOV R5, RZ, RZ, -R5 ;  /* 0x000000ffff05e224 */ /* 0x000fe200078e0a05 */
[----:B------:R-:W-:Y:S01]  /*cf50*/  ISETP.GT.U32.AND P6, PT, R21, R27, PT ;  /* 0x0000001b1500720c */ /* 0x000fe20003fc4070 */
[----:B------:R-:W-:Y:S02]  /*cf60*/  VIADD R24, R22, 0x20 ;  /* 0x0000002016187836 */ /* 0x000fe40000000000 */
[----:B------:R-:W-:Y:S01]  /*cf70*/  @!P2 IMAD.MOV R9, RZ, RZ, -R9 ;  /* 0x000000ffff09a224 */ /* 0x000fe200078e0a09 */
[----:B------:R-:W-:Y:S01]  /*cf80*/  @!P1 LOP3.LUT R9, RZ, R10, RZ, 0x33, !PT ;  /* 0x0000000aff099212 */ /* 0x000fe200078e33ff */
[----:B------:R-:W-:-:S04]  /*cf90*/  IMAD.HI.U32 R10, R0, R14, RZ ;  /* 0x0000000e000a7227 */ /* 0x000fc800078e00ff */
[----:B------:R-:W-:Y:S01]  /*cfa0*/  @!P3 IMAD.MOV R7, RZ, RZ, -R7 ;  /* 0x000000ffff07b224 */ /* 0x000fe200078e0a07 */
[----:B------:R-:W-:Y:S01]  /*cfb0*/  ISETP.GE.AND P3, PT, R24, RZ, PT ;  /* 0x000000ff1800720c */ /* 0x000fe20003f66270 */
[----:B------:R-:W-:Y:S01]  /*cfc0*/  IMAD.MOV R24, RZ, RZ, -R10 ;  /* 0x000000ffff187224 */ /* 0x000fe200078e0a0a */
[----:B------:R-:W-:Y:S01]  /*cfd0*/  STL [R1+0xd18], R4 ;  /* 0x000d180401007387 */ /* 0x000fe20000100800 */
[----:B------:R-:W-:Y:S01]  /*cfe0*/  @!P4 IMAD.MOV R8, RZ, RZ, -R8 ;  /* 0x000000ffff08c224 */ /* 0x000fe200078e0a08 */
[----:B------:R-:W-:Y:S01]  /*cff0*/  ISETP.GE.AND P1, PT, R22, RZ, PT ;  /* 0x000000ff1600720c */ /* 0x000fe20003f26270 */
[----:B------:R-:W-:Y:S01]  /*d000*/  IMAD R24, R21, R24, R14 ;  /* 0x0000001815187224 */ /* 0x000fe200078e020e */
[----:B------:R-:W-:Y:S01]  /*d010*/  STL [R1+0xd1c], R5 ;  /* 0x000d1c0501007387 */ /* 0x000fe20000100800 */
[----:B------:R-:W-:-:S03]  /*d020*/  @!P6 IMAD.IADD R27, R27, 0x1, -R21 ;  /* 0x000000011b1be824 */ /* 0x000fc600078e0a15 */
[----:B------:R-:W2:Y:S04]  /*d030*/  LDL.LU R11, [R1+0xdcc] ;  /* 0x000dcc00010b7983 */ /* 0x000ea80000300800 */
[----:B------:R-:W-:Y:S04]  /*d040*/  STL [R1+0xd20], R6 ;  /* 0x000d200601007387 */ /* 0x000fe80000100800 */
[----:B------:R-:W-:Y:S04]  /*d050*/  STL [R1+0xd24], R7 ;  /* 0x000d240701007387 */ /* 0x000fe80000100800 */
[----:B------:R0:W-:Y:S01]  /*d060*/  STL [R1+0xd28], R8 ;  /* 0x000d280801007387 */ /* 0x0001e20000100800 */
[----:B------:R-:W-:Y:S01]  /*d070*/  ISETP.GE.AND P4, PT, R13, RZ, PT ;  /* 0x000000ff0d00720c */ /* 0x000fe20003f86270 */
[----:B------:R-:W-:Y:S01]  /*d080*/  VIADD R13, R22, 0x18 ;  /* 0x00000018160d7836 */ /* 0x000fe20000000000 */
[----:B------:R-:W-:-:S02]  /*d090*/  ISETP.GT.U32.AND P6, PT, R21, R27, PT ;  /* 0x0000001b1500720c */ /* 0x000fc40003fc4070 */
[----:B0-----:R-:W-:Y:S02]  /*d0a0*/  SEL R8, RZ, 0x90, !P0 ;  /* 0x00000090ff087807 */ /* 0x001fe40004000000 */
[----:B------:R-:W-:Y:S01]  /*d0b0*/  ISETP.GT.U32.AND P0, PT, R21, R24, PT ;  /* 0x000000181500720c */ /* 0x000fe20003f04070 */
[----:B------:R-:W-:Y:S01]  /*d0c0*/  @!P1 IMAD.MOV R26, RZ, RZ, -R26 ;  /* 0x000000ffff1a9224 */ /* 0x000fe200078e0a1a */
[----:B------:R-:W-:Y:S01]  /*d0d0*/  ISETP.GE.AND P1, PT, R13, RZ, PT ;  /* 0x000000ff0d00720c */ /* 0x000fe20003f26270 */
[----:B------:R-:W-:Y:S01]  /*d0e0*/  VIADD R15, R22, 0x1a ;  /* 0x0000001a160f7836 */ /* 0x000fe20000000000 */
[----:B------:R-:W-:Y:S01]  /*d0f0*/  IABS R13, R13 ;  /* 0x0000000d000d7213 */ /* 0x000fe20000000000 */
[----:B------:R-:W-:Y:S01]  /*d100*/  @!P5 IMAD.MOV R25, RZ, RZ, -R25 ;  /* 0x000000ffff19d224 */ /* 0x000fe200078e0a19 */
[----:B------:R-:W-:Y:S01]  /*d110*/  ISETP.GE.AND P2, PT, R12, RZ, PT ;  /* 0x000000ff0c00720c */ /* 0x000fe20003f46270 */
[----:B------:R-:W-:Y:S01]  /*d120*/  VIADD R14, R22, 0x16 ;  /* 0x00000016160e7836 */ /* 0x000fe20000000000 */
[----:B------:R-:W-:-:S02]  /*d130*/  IABS R12, R15 ;  /* 0x0000000f000c7213 */ /* 0x000fc40000000000 */
[----:B------:R-:W-:Y:S01]  /*d140*/  ISETP.GE.AND P5, PT, R15, RZ, PT ;  /* 0x000000ff0f00720c */ /* 0x000fe20003fa6270 */
[----:B------:R-:W-:-:S04]  /*d150*/  IMAD.HI.U32 R15, R0, R13, RZ ;  /* 0x0000000d000f7227 */ /* 0x000fc800078e00ff */
[--C-:B------:R-:W-:Y:S02]  /*d160*/  @!P0 IMAD.IADD R24, R24, 0x1, -R21.reuse ;  /* 0x0000000118188824 */ /* 0x100fe400078e0a15 */
[----:B------:R-:W-:Y:S01]  /*d170*/  @!P6 IMAD.IADD R27, R27, 0x1, -R21 ;  /* 0x000000011b1be824 */ /* 0x000fe200078e0a15 */
[----:B------:R-:W-:Y:S01]  /*d180*/  ISETP.GE.AND P6, PT, R14, RZ, PT ;  /* 0x000000ff0e00720c */ /* 0x000fe20003fc6270 */
[----:B------:R-:W-:Y:S01]  /*d190*/  IMAD.MOV R15, RZ, RZ, -R15 ;  /* 0x000000ffff0f7224 */ /* 0x000fe200078e0a0f */
[----:B------:R-:W-:Y:S02]  /*d1a0*/  IABS R14, R14 ;  /* 0x0000000e000e7213 */ /* 0x000fe40000000000 */
[C---:B------:R-:W-:Y:S01]  /*d1b0*/  ISETP.GT.U32.AND P0, PT, R21.reuse, R24, PT ;  /* 0x000000181500720c */ /* 0x040fe20003f04070 */
[----:B------:R-:W-:Y:S02]  /*d1c0*/  IMAD R13, R21, R15, R13 ;  /* 0x0000000f150d7224 */ /* 0x000fe400078e020d */
[----:B------:R-:W-:-:S04]  /*d1d0*/  IMAD.HI.U32 R15, R0, R14, RZ ;  /* 0x0000000e000f7227 */ /* 0x000fc800078e00ff */
[----:B------:R-:W-:Y:S02]  /*d1e0*/  IMAD.MOV R15, RZ, RZ, -R15 ;  /* 0x000000ffff0f7224 */ /* 0x000fe400078e0a0f */
[----:B------:R-:W-:-:S04]  /*d1f0*/  IMAD.HI.U32 R10, R0, R12, RZ ;  /* 0x0000000c000a7227 */ /* 0x000fc800078e00ff */
[----:B------:R-:W-:Y:S01]  /*d200*/  @!P0 IMAD.IADD R24, R24, 0x1, -R21 ;  /* 0x0000000118188824 */ /* 0x000fe200078e0a15 */
[C---:B------:R-:W-:Y:S01]  /*d210*/  ISETP.GT.U32.AND P0, PT, R21.reuse, R13, PT ;  /* 0x0000000d1500720c */ /* 0x040fe20003f04070 */
[C---:B------:R-:W-:Y:S02]  /*d220*/  IMAD R14, R21.reuse, R15, R14 ;  /* 0x0000000f150e7224 */ /* 0x040fe400078e020e */
[----:B------:R-:W-:Y:S02]  /*d230*/  IMAD.MOV R10, RZ, RZ, -R10 ;  /* 0x000000ffff0a7224 */ /* 0x000fe400078e0a0a */
[----:B------:R-:W-:Y:S01]  /*d240*/  @!P2 IMAD.MOV R24, RZ, RZ, -R24 ;  /* 0x000000ffff18a224 */ /* 0x000fe200078e0a18 */
[C---:B------:R-:W-:Y:S01]  /*d250*/  ISETP.GT.U32.AND P2, PT, R21.reuse, R14, PT ;  /* 0x0000000e1500720c */ /* 0x040fe20003f44070 */
[----:B------:R-:W-:Y:S01]  /*d260*/  IMAD R12, R21, R10, R12 ;  /* 0x0000000a150c7224 */ /* 0x000fe200078e020c */
[----:B------:R-:W-:Y:S01]  /*d270*/  STL [R1+0xcb0], R9 ;  /* 0x000cb00901007387 */ /* 0x000fe20000100800 */
[----:B------:R-:W-:-:S02]  /*d280*/  VIADD R23, R22, 0x12 ;  /* 0x0000001216177836 */ /* 0x000fc40000000000 */
[----:B------:R-:W-:Y:S01]  /*d290*/  @!P4 IMAD.MOV R27, RZ, RZ, -R27 ;  /* 0x000000ffff1bc224 */ /* 0x000fe200078e0a1b */
[----:B------:R0:W-:Y:S01]  /*d2a0*/  STL [R1+0xd2c], R25 ;  /* 0x000d2c1901007387 */ /* 0x0001e20000100800 */
[----:B------:R-:W-:Y:S01]  /*d2b0*/  ISETP.GT.U32.AND P4, PT, R21, R12, PT ;  /* 0x0000000c1500720c */ /* 0x000fe20003f84070 */
[----:B------:R-:W-:Y:S01]  /*d2c0*/  @!P0 IMAD.IADD R13, R13, 0x1, -R21 ;  /* 0x000000010d0d8824 */ /* 0x000fe200078e0a15 */
[----:B------:R-:W-:Y:S01]  /*d2d0*/  IABS R17, R23 ;  /* 0x0000001700117213 */ /* 0x000fe20000000000 */
[----:B0-----:R-:W-:-:S03]  /*d2e0*/  VIADD R25, R22, 0x10 ;  /* 0x0000001016197836 */ /* 0x001fc60000000000 */
[----:B------:R-:W-:Y:S02]  /*d2f0*/  @!P2 IMAD.IADD R14, R14, 0x1, -R21 ;  /* 0x000000010e0ea824 */ /* 0x000fe400078e0a15 */
[----:B------:R-:W-:Y:S01]  /*d300*/  IABS R18, R25 ;  /* 0x0000001900127213 */ /* 0x000fe20000000000 */
[----:B------:R-:W-:Y:S01]  /*d310*/  IMAD.HI.U32 R15, R0, R17, RZ ;  /* 0x00000011000f7227 */ /* 0x000fe200078e00ff */
[----:B------:R-:W-:-:S03]  /*d320*/  ISETP.GT.U32.AND P2, PT, R21, R13, PT ;  /* 0x0000000d1500720c */ /* 0x000fc60003f44070 */
[----:B------:R-:W-:-:S04]  /*d330*/  IMAD.HI.U32 R19, R0, R18, RZ ;  /* 0x0000001200137227 */ /* 0x000fc800078e00ff */
[----:B------:R-:W-:Y:S02]  /*d340*/  @!P4 IMAD.IADD R12, R12, 0x1, -R21 ;  /* 0x000000010c0cc824 */ /* 0x000fe400078e0a15 */
[----:B------:R-:W-:Y:S02]  /*d350*/  IMAD.MOV R15, RZ, RZ, -R15 ;  /* 0x000000ffff0f7224 */ /* 0x000fe400078e0a0f */
[----:B------:R-:W-:Y:S02]  /*d360*/  IMAD.MOV R19, RZ, RZ, -R19 ;  /* 0x000000ffff137224 */ /* 0x000fe400078e0a13 */
[C---:B------:R-:W-:Y:S01]  /*d370*/  VIADD R3, R22.reuse, 0xe ;  /* 0x0000000e16037836 */ /* 0x040fe20000000000 */
[C---:B------:R-:W-:Y:S01]  /*d380*/  ISETP.GT.U32.AND P4, PT, R21.reuse, R12, PT ;  /* 0x0000000c1500720c */ /* 0x040fe20003f84070 */
[----:B------:R-:W-:Y:S02]  /*d390*/  VIADD R10, R22, 0x14 ;  /* 0x00000014160a7836 */ /* 0x000fe40000000000 */
[----:B------:R-:W-:-:S02]  /*d3a0*/  IMAD R17, R21, R15, R17 ;  /* 0x0000000f15117224 */ /* 0x000fc400078e0211 */
[----:B------:R-:W-:Y:S01]  /*d3b0*/  IMAD R18, R21, R19, R18 ;  /* 0x0000001315127224 */ /* 0x000fe200078e0212 */
[----:B------:R-:W-:Y:S01]  /*d3c0*/  IABS R19, R3 ;  /* 0x0000000300137213 */ /* 0x000fe20000000000 */
[----:B------:R-:W-:Y:S01]  /*d3d0*/  @!P2 IMAD.IADD R13, R13, 0x1, -R21 ;  /* 0x000000010d0da824 */ /* 0x000fe200078e0a15 */
[----:B------:R-:W-:Y:S02]  /*d3e0*/  IABS R16, R10 ;  /* 0x0000000a00107213 */ /* 0x000fe40000000000 */
[----:B------:R-:W-:Y:S01]  /*d3f0*/  ISETP.GE.AND P0, PT, R10, RZ, PT ;  /* 0x000000ff0a00720c */ /* 0x000fe20003f06270 */
[----:B------:R-:W-:Y:S01]  /*d400*/  IMAD.HI.U32 R10, R0, R19, RZ ;  /* 0x00000013000a7227 */ /* 0x000fe200078e00ff */
[----:B------:R-:W-:-:S03]  /*d410*/  ISETP.GT.U32.AND P2, PT, R21, R17, PT ;  /* 0x000000111500720c */ /* 0x000fc60003f44070 */
[----:B------:R-:W-:Y:S02]  /*d420*/  IMAD.MOV R10, RZ, RZ, -R10 ;  /* 0x000000ffff0a7224 */ /* 0x000fe400078e0a0a */
[----:B------:R-:W-:Y:S02]  /*d430*/  @!P4 IMAD.IADD R12, R12, 0x1, -R21 ;  /* 0x000000010c0cc824 */ /* 0x000fe400078e0a15 */
[C---:B------:R-:W-:Y:S02]  /*d440*/  IMAD R19, R21.reuse, R10, R19 ;  /* 0x0000000a15137224 */ /* 0x040fe400078e0213 */
[----:B------:R-:W-:Y:S01]  /*d450*/  @!P5 IMAD.MOV R12, RZ, RZ, -R12 ;  /* 0x000000ffff0cd224 */ /* 0x000fe200078e0a0c */
[----:B------:R-:W-:-:S03]  /*d460*/  ISETP.GT.U32.AND P5, PT, R21, R14, PT ;  /* 0x0000000e1500720c */ /* 0x000fc60003fa4070 */
[----:B------:R-:W-:Y:S01]  /*d470*/  @!P2 IMAD.IADD R17, R17, 0x1, -R21 ;  /* 0x000000011111a824 */ /* 0x000fe200078e0a15 */
[----:B------:R-:W-:Y:S01]  /*d480*/  ISETP.GT.U32.AND P2, PT, R21, R19, PT ;  /* 0x000000131500720c */ /* 0x000fe20003f44070 */
[----:B------:R-:W-:-:S04]  /*d490*/  IMAD.HI.U32 R20, R0, R16, RZ ;  /* 0x0000001000147227 */ /* 0x000fc800078e00ff */
[----:B------:R-:W-:-:S04]  /*d4a0*/  IMAD.MOV R20, RZ, RZ, -R20 ;  /* 0x000000ffff147224 */ /* 0x000fc800078e0a14 */
[----:B------:R-:W-:Y:S02]  /*d4b0*/  IMAD R16, R21, R20, R16 ;  /* 0x0000001415107224 */ /* 0x000fe400078e0210 */
[--C-:B------:R-:W-:Y:S02]  /*d4c0*/  @!P5 IMAD.IADD R14, R14, 0x1, -R21.reuse ;  /* 0x000000010e0ed824 */ /* 0x100fe400078e0a15 */
[----:B------:R-:W-:Y:S01]  /*d4d0*/  @!P2 IMAD.IADD R19, R19, 0x1, -R21 ;  /* 0x000000011313a824 */ /* 0x000fe200078e0a15 */
[----:B------:R-:W-:Y:S01]  /*d4e0*/  ISETP.GT.U32.AND P4, PT, R21, R16, PT ;  /* 0x000000101500720c */ /* 0x000fe20003f84070 */
[----:B------:R-:W-:-:S03]  /*d4f0*/  @!P6 IMAD.MOV R14, RZ, RZ, -R14 ;  /* 0x000000ffff0ee224 */ /* 0x000fc600078e0a0e */
[C---:B------:R-:W-:Y:S01]  /*d500*/  ISETP.GT.U32.AND P6, PT, R21.reuse, R19, PT ;  /* 0x000000131500720c */ /* 0x040fe20003fc4070 */
[C---:B------:R-:W-:Y:S01]  /*d510*/  VIADD R29, R22.reuse, 0x8 ;  /* 0x00000008161d7836 */ /* 0x040fe20000000000 */
[----:B------:R-:W-:Y:S01]  /*d520*/  ISETP.GT.U32.AND P5, PT, R21, R18, PT ;  /* 0x000000121500720c */ /* 0x000fe20003fa4070 */
[----:B------:R-:W-:-:S06]  /*d530*/  VIADD R7, R22, 0xc ;  /* 0x0000000c16077836 */ /* 0x000fcc0000000000 */
[----:B------:R-:W-:-:S04]  /*d540*/  @!P4 IMAD.IADD R16, R16, 0x1, -R21 ;  /* 0x000000011010c824 */ /* 0x000fc800078e0a15 */
[----:B------:R-:W-:Y:S01]  /*d550*/  @!P6 IMAD.IADD R19, R19, 0x1, -R21 ;  /* 0x000000011313e824 */ /* 0x000fe200078e0a15 */
[----:B------:R-:W-:Y:S01]  /*d560*/  ISETP.GE.AND P6, PT, R3, RZ, PT ;  /* 0x000000ff0300720c */ /* 0x000fe20003fc6270 */
[----:B------:R-:W-:Y:S01]  /*d570*/  VIADD R9, R22, 0xa ;  /* 0x0000000a16097836 */ /* 0x000fe20000000000 */
[----:B------:R-:W0:Y:S01]  /*d580*/  S2R R3, SR_TID.X ;  /* 0x0000000000037919 */ /* 0x000e220000002100 */
[----:B------:R-:W-:Y:S02]  /*d590*/  ISETP.GT.U32.AND P4, PT, R21, R16, PT ;  /* 0x000000101500720c */ /* 0x000fe40003f84070 */
[----:B------:R-:W-:Y:S02]  /*d5a0*/  IABS R20, R29 ;  /* 0x0000001d00147213 */ /* 0x000fe40000000000 */
[----:B------:R-:W-:Y:S02]  /*d5b0*/  IABS R15, R7 ;  /* 0x00000007000f7213 */ /* 0x000fe40000000000 */
[----:B------:R-:W-:Y:S01]  /*d5c0*/  IABS R28, R9 ;  /* 0x00000009001c7213 */ /* 0x000fe20000000000 */
[----:B------:R-:W-:-:S02]  /*d5d0*/  IMAD.MOV.U32 R4, RZ, RZ, R20 ;  /* 0x000000ffff047224 */ /* 0x000fc400078e0014 */
[----:B------:R-:W-:-:S04]  /*d5e0*/  IMAD.HI.U32 R20, R0, R15, RZ ;  /* 0x0000000f00147227 */ /* 0x000fc800078e00ff */
[----:B------:R-:W-:Y:S02]  /*d5f0*/  @!P5 IMAD.IADD R18, R18, 0x1, -R21 ;  /* 0x000000011212d824 */ /* 0x000fe400078e0a15 */
[----:B------:R-:W-:-:S04]  /*d600*/  IMAD.HI.U32 R10, R0, R28, RZ ;  /* 0x0000001c000a7227 */ /* 0x000fc800078e00ff */
[----:B------:R-:W-:Y:S02]  /*d610*/  IMAD.MOV R20, RZ, RZ, -R20 ;  /* 0x000000ffff147224 */ /* 0x000fe400078e0a14 */
[----:B------:R-:W-:Y:S01]  /*d620*/  @!P4 IMAD.IADD R16, R16, 0x1, -R21 ;  /* 0x000000011010c824 */ /* 0x000fe200078e0a15 */
[----:B------:R-:W-:Y:S01]  /*d630*/  ISETP.GE.AND P4, PT, R23, RZ, PT ;  /* 0x000000ff1700720c */ /* 0x000fe20003f86270 */
[----:B------:R-:W-:Y:S01]  /*d640*/  @!P1 IMAD.MOV R13, RZ, RZ, -R13 ;  /* 0x000000ffff0d9224 */ /* 0x000fe200078e0a0d */
[----:B------:R-:W-:Y:S01]  /*d650*/  ISETP.GT.U32.AND P1, PT, R21, R18, PT ;  /* 0x000000121500720c */ /* 0x000fe20003f24070 */
[----:B------:R-:W-:Y:S02]  /*d660*/  IMAD.MOV R10, RZ, RZ, -R10 ;  /* 0x000000ffff0a7224 */ /* 0x000fe400078e0a0a */
[----:B------:R-:W-:Y:S02]  /*d670*/  VIADD R6, R22, 0x6 ;  /* 0x0000000616067836 */ /* 0x000fe40000000000 */
[----:B------:R-:W-:-:S04]  /*d680*/  IMAD.HI.U32 R23, R0, R4, RZ ;  /* 0x0000000400177227 */ /* 0x000fc800078e00ff */
[C---:B------:R-:W-:Y:S02]  /*d690*/  IMAD R20, R21.reuse, R20, R15 ;  /* 0x0000001415147224 */ /* 0x040fe400078e020f */
[C---:B------:R-:W-:Y:S01]  /*d6a0*/  IMAD R28, R21.reuse, R10, R28 ;  /* 0x0000000a151c7224 */ /* 0x040fe200078e021c */
[----:B------:R-:W-:Y:S01]  /*d6b0*/  IABS R10, R6 ;  /* 0x00000006000a7213 */ /* 0x000fe20000000000 */
[----:B------:R-:W-:Y:S01]  /*d6c0*/  IMAD.MOV R15, RZ, RZ, -R23 ;  /* 0x000000ffff0f7224 */ /* 0x000fe200078e0a17 */
[C---:B------:R-:W-:Y:S01]  /*d6d0*/  ISETP.GT.U32.AND P5, PT, R21.reuse, R20, PT ;  /* 0x000000141500720c */ /* 0x040fe20003fa4070 */
[----:B------:R-:W-:Y:S01]  /*d6e0*/  @!P0 IMAD.MOV R16, RZ, RZ, -R16 ;  /* 0x000000ffff108224 */ /* 0x000fe200078e0a10 */
[C---:B------:R-:W-:Y:S01]  /*d6f0*/  ISETP.GT.U32.AND P0, PT, R21.reuse, R28, PT ;  /* 0x0000001c1500720c */ /* 0x040fe20003f04070 */
[C---:B------:R-:W-:Y:S02]  /*d700*/  IMAD R15, R21.reuse, R15, R4 ;  /* 0x0000000f150f7224 */ /* 0x040fe400078e0204 */
[----:B------:R-:W-:Y:S01]  /*d710*/  IMAD.HI.U32 R23, R0, R10, RZ ;  /* 0x0000000a00177227 */ /* 0x000fe200078e00ff */
[----:B------:R-:W-:Y:S03]  /*d720*/  STL [R1+0xd30], R26 ;  /* 0x000d301a01007387 */ /* 0x000fe60000100800 */
[----:B------:R-:W-:Y:S01]  /*d730*/  VIADD R4, R22, 0x4 ;  /* 0x0000000416047836 */ /* 0x000fe20000000000 */
[----:B------:R-:W-:Y:S01]  /*d740*/  STL [R1+0xd34], R27 ;  /* 0x000d341b01007387 */ /* 0x000fe20000100800 */
[----:B------:R-:W-:Y:S01]  /*d750*/  @!P1 IMAD.IADD R18, R18, 0x1, -R21 ;  /* 0x0000000112129824 */ /* 0x000fe200078e0a15 */
[----:B------:R-:W-:Y:S01]  /*d760*/  ISETP.GT.U32.AND P1, PT, R21, R15, PT ;  /* 0x0000000f1500720c */ /* 0x000fe20003f24070 */
[----:B------:R-:W-:Y:S01]  /*d770*/  IMAD.MOV R5, RZ, RZ, -R23 ;  /* 0x000000ffff057224 */ /* 0x000fe200078e0a17 */
[----:B------:R-:W-:Y:S01]  /*d780*/  STL [R1+0xd38], R24 ;  /* 0x000d381801007387 */ /* 0x000fe20000100800 */
[----:B0-----:R-:W-:-:S03]  /*d790*/  SHF.R.U32.HI R3, RZ, 0x5, R3 ;  /* 0x00000005ff037819 */ /* 0x001fc60000011603 */
[----:B------:R0:W-:Y:S01]  /*d7a0*/  STL [R1+0xd3c], R12 ;  /* 0x000d3c0c01007387 */ /* 0x0001e20000100800 */
[----:B------:R-:W-:Y:S02]  /*d7b0*/  IMAD R10, R21, R5, R10 ;  /* 0x00000005150a7224 */ /* 0x000fe400078e020a */
[----:B------:R-:W-:Y:S01]  /*d7c0*/  VIADD R5, R22, 0x2 ;  /* 0x0000000216057836 */ /* 0x000fe20000000000 */
[----:B------:R-:W-:Y:S01]  /*d7d0*/  SGXT.U32 R3, R3, 0x2 ;  /* 0x000000020303781a */ /* 0x000fe20000000000 */
[--C-:B------:R-:W-:Y:S01]  /*d7e0*/  @!P5 IMAD.IADD R20, R20, 0x1, -R21.reuse ;  /* 0x000000011414d824 */ /* 0x100fe200078e0a15 */
[----:B0-----:R-:W-:Y:S01]  /*d7f0*/  IABS R12, R4 ;  /* 0x00000004000c7213 */ /* 0x001fe20000000000 */
[----:B------:R-:W-:Y:S01]  /*d800*/  @!P0 IMAD.IADD R28, R28, 0x1, -R21 ;  /* 0x000000011c1c8824 */ /* 0x000fe200078e0a15 */
[----:B------:R-:W-:-:S03]  /*d810*/  ISETP.GE.AND P0, PT, R7, RZ, PT ;  /* 0x000000ff0700720c */ /* 0x000fc60003f06270 */
[----:B------:R-:W-:Y:S01]  /*d820*/  IMAD.MOV.U32 R23, RZ, RZ, R12 ;  /* 0x000000ffff177224 */ /* 0x000fe200078e000c */
[----:B------:R-:W-:Y:S02]  /*d830*/  IABS R7, R5 ;  /* 0x0000000500077213 */ /* 0x000fe40000000000 */
[----:B------:R-:W-:Y:S01]  /*d840*/  ISETP.GT.U32.AND P5, PT, R21, R20, PT ;  /* 0x000000141500720c */ /* 0x000fe20003fa4070 */
[----:B------:R-:W-:Y:S01]  /*d850*/  IMAD.HI.U32 R22, R0, R23, RZ ;  /* 0x0000001700167227 */ /* 0x000fe200078e00ff */
[----:B------:R-:W-:Y:S02]  /*d860*/  LOP3.LUT R3, R3, 0x3c, RZ, 0xfc, !PT ;  /* 0x0000003c03037812 */ /* 0x000fe400078efcff */
[----:B------:R-:W-:Y:S01]  /*d870*/  ISETP.GT.U32.AND P2, PT, R21, R17, PT ;  /* 0x000000111500720c */ /* 0x000fe20003f44070 */
[----:B------:R-:W-:Y:S01]  /*d880*/  @!P1 IMAD.IADD R15, R15, 0x1, -R21 ;  /* 0x000000010f0f9824 */ /* 0x000fe200078e0a15 */
[----:B------:R-:W-:Y:S01]  /*d890*/  ISETP.GE.AND P1, PT, R9, RZ, PT ;  /* 0x000000ff0900720c */ /* 0x000fe20003f26270 */
[----:B------:R-:W-:-:S02]  /*d8a0*/  IMAD.MOV R22, RZ, RZ, -R22 ;  /* 0x000000ffff167224 */ /* 0x000fc400078e0a16 */
[----:B------:R-:W-:Y:S02]  /*d8b0*/  IMAD.MOV.U32 R9, RZ, RZ, R7 ;  /* 0x000000ffff097224 */ /* 0x000fe400078e0007 */
[----:B------:R-:W-:Y:S02]  /*d8c0*/  IMAD R7, R3, UR6, RZ ;  /* 0x0000000603077c24 */ /* 0x000fe4000f8e02ff */
[----:B------:R-:W-:Y:S02]  /*d8d0*/  IMAD R3, RZ, RZ, -UR6 ;  /* 0x80000006ff037e24 */ /* 0x000fe4000f8e02ff */
[----:B------:R-:W-:Y:S02]  /*d8e0*/  IMAD R22, R21, R22, R23 ;  /* 0x0000001615167224 */ /* 0x000fe400078e0217 */
[----:B------:R-:W-:-:S04]  /*d8f0*/  IMAD.HI.U32 R23, R0, R9, RZ ;  /* 0x0000000900177227 */ /* 0x000fc800078e00ff */
[----:B------:R-:W-:Y:S02]  /*d900*/  IMAD R0, R3, 0x4, R7 ;  /* 0x0000000403007824 */ /* 0x000fe400078e0207 */
[----:B------:R-:W0:Y:S01]  /*d910*/  S2R R7, SR_TID.X ;  /* 0x0000000000077919 */ /* 0x000e220000002100 */
[--C-:B------:R-:W-:Y:S01]  /*d920*/  @!P5 IMAD.IADD R20, R20, 0x1, -R21.reuse ;  /* 0x000000011414d824 */ /* 0x100fe200078e0a15 */
[----:B------:R-:W-:Y:S01]  /*d930*/  ISETP.GT.U32.AND P5, PT, R21, R10, PT ;  /* 0x0000000a1500720c */ /* 0x000fe20003fa4070 */
[----:B------:R-:W-:Y:S01]  /*d940*/  @!P2 IMAD.IADD R17, R17, 0x1, -R21 ;  /* 0x000000011111a824 */ /* 0x000fe200078e0a15 */
[----:B------:R-:W-:Y:S01]  /*d950*/  ISETP.GE.AND P2, PT, R25, RZ, PT ;  /* 0x000000ff1900720c */ /* 0x000fe20003f46270 */
[----:B------:R-:W-:Y:S01]  /*d960*/  @!P6 IMAD.MOV R19, RZ, RZ, -R19 ;  /* 0x000000ffff13e224 */ /* 0x000fe200078e0a13 */
[C---:B------:R-:W-:Y:S01]  /*d970*/  ISETP.GT.U32.AND P6, PT, R21.reuse, R22, PT ;  /* 0x000000161500720c */ /* 0x040fe20003fc4070 */
[----:B------:R-:W-:Y:S01]  /*d980*/  @!P4 IMAD.MOV R17, RZ, RZ, -R17 ;  /* 0x000000ffff11c224 */ /* 0x000fe200078e0a11 */
[----:B------:R-:W-:Y:S01]  /*d990*/  ISETP.GT.U32.AND P4, PT, R21, R28, PT ;  /* 0x0000001c1500720c */ /* 0x000fe20003f84070 */
[----:B------:R-:W-:Y:S01]  /*d9a0*/  STL [R1+0xd40], R13 ;  /* 0x000d400d01007387 */ /* 0x000fe20000100800 */
[----:B------:R-:W-:-:S05]  /*d9b0*/  IMAD.MOV R23, RZ, RZ, -R23 ;  /* 0x000000ffff177224 */ /* 0x000fca00078e0a17 */
[----:B------:R-:W-:Y:S01]  /*d9c0*/  @!P5 IMAD.IADD R10, R10, 0x1, -R21 ;  /* 0x000000010a0ad824 */ /* 0x000fe200078e0a15 */
[C---:B------:R-:W-:Y:S01]  /*d9d0*/  ISETP.GT.U32.AND P5, PT, R21.reuse, R15, PT ;  /* 0x0000000f1500720c */ /* 0x040fe20003fa4070 */
[----:B------:R-:W-:Y:S01]  /*d9e0*/  @!P2 IMAD.MOV R18, RZ, RZ, -R18 ;  /* 0x000000ffff12a224 */ /* 0x000fe200078e0a12 */
[----:B------:R-:W-:Y:S01]  /*d9f0*/  STL [R1+0xd44], R14 ;  /* 0x000d440e01007387 */ /* 0x000fe20000100800 */
[----:B------:R-:W-:Y:S01]  /*da00*/  @!P0 IMAD.MOV R20, RZ, RZ, -R20 ;  /* 0x000000ffff148224 */ /* 0x000fe200078e0a14 */
[C---:B------:R-:W-:Y:S02]  /*da10*/  ISETP.GT.U32.AND P2, PT, R21.reuse, R10, PT ;  /* 0x0000000a1500720c */ /* 0x040fe40003f44070 */
[----:B------:R-:W-:Y:S01]  /*da20*/  STL [R1+0xd48], R16 ;  /* 0x000d481001007387 */ /* 0x000fe20000100800 */
[----:B------:R-:W-:-:S03]  /*da30*/  IMAD R23, R21, R23, R9 ;  /* 0x0000001715177224 */ /* 0x000fc600078e0209 */
[----:B------:R-:W-:Y:S04]  /*da40*/  STL [R1+0xd4c], R17 ;  /* 0x000d4c1101007387 */ /* 0x000fe80000100800 */
[----:B------:R-:W-:Y:S01]  /*da50*/  STL [R1+0xd50], R18 ;  /* 0x000d501201007387 */ /* 0x000fe20000100800 */
[----:B------:R-:W-:-:S03]  /*da60*/  @!P4 IMAD.IADD R28, R28, 0x1, -R21 ;  /* 0x000000011c1cc824 */ /* 0x000fc600078e0a15 */
[----:B------:R-:W-:Y:S01]  /*da70*/  STL [R1+0xd54], R19 ;  /* 0x000d541301007387 */ /* 0x000fe20000100800 */
[----:B------:R-:W-:-:S03]  /*da80*/  @!P6 IMAD.IADD R22, R22, 0x1, -R21 ;  /* 0x000000011616e824 */ /* 0x000fc600078e0a15 */
[----:B------:R-:W-:Y:S01]  /*da90*/  STL [R1+0xd58], R20 ;  /* 0x000d581401007387 */ /* 0x000fe20000100800 */
[----:B------:R-:W-:-:S03]  /*daa0*/  ISETP.GT.U32.AND P4, PT, R21, R23, PT ;  /* 0x000000171500720c */ /* 0x000fc60003f84070 */
[----:B------:R1:W-:Y:S01]  /*dab0*/  STL [R1+0x3f8], R0 ;  /* 0x0003f80001007387 */ /* 0x0003e20000100800 */
[----:B------:R-:W-:Y:S01]  /*dac0*/  @!P5 IMAD.IADD R15, R15, 0x1, -R21 ;  /* 0x000000010f0fd824 */ /* 0x000fe200078e0a15 */
[----:B------:R-:W-:Y:S01]  /*dad0*/  ISETP.GE.AND P5, PT, R6, RZ, PT ;  /* 0x000000ff0600720c */ /* 0x000fe20003fa6270 */
[----:B0-----:R-:W-:Y:S01]  /*dae0*/  IMAD.SHL.U32 R6, R7, 0x8, RZ ;  /* 0x0000000807067824 */ /* 0x001fe200078e00ff */
[----:B------:R-:W-:Y:S01]  /*daf0*/  ISETP.GT.U32.AND P6, PT, R21, R22, PT ;  /* 0x000000161500720c */ /* 0x000fe20003fc4070 */
[----:B-1----:R-:W-:-:S04]  /*db00*/  IMAD R0, R3, 0x4, R0 ;  /* 0x0000000403007824 */ /* 0x002fc800078e0200 */
[C---:B------:R-:W-:Y:S01]  /*db10*/  IMAD R9, R3.reuse, 0x4, R0 ;  /* 0x0000000403097824 */ /* 0x040fe200078e0200 */
[----:B------:R0:W-:Y:S01]  /*db20*/  STL [R1+0x400], R0 ;  /* 0x0004000001007387 */ /* 0x0001e20000100800 */
[----:B------:R-:W-:Y:S01]  /*db30*/  @!P2 IMAD.IADD R10, R10, 0x1, -R21 ;  /* 0x000000010a0aa824 */ /* 0x000fe200078e0a15 */
[----:B------:R-:W-:Y:S01]  /*db40*/  ISETP.GE.AND P2, PT, R4, RZ, PT ;  /* 0x000000ff0400720c */ /* 0x000fe20003f46270 */
[----:B------:R-:W-:Y:S01]  /*db50*/  IMAD R12, R3, 0x4, R9 ;  /* 0x00000004030c7824 */ /* 0x000fe200078e0209 */
[----:B------:R-:W-:Y:S02]  /*db60*/  LOP3.LUT R4, R7, 0x60, RZ, 0xc0, !PT ;  /* 0x0000006007047812 */ /* 0x000fe400078ec0ff */
[----:B------:R-:W-:Y:S02]  /*db70*/  LOP3.LUT R6, R6, 0x30, RZ, 0xc0, !PT ;  /* 0x0000003006067812 */ /* 0x000fe400078ec0ff */
[----:B------:R-:W-:Y:S02]  /*db80*/  ISETP.GE.AND P0, PT, R29, RZ, PT ;  /* 0x000000ff1d00720c */ /* 0x000fe40003f06270 */
[C---:B0-----:R-:W-:Y:S01]  /*db90*/  LOP3.LUT R0, R7.reuse, 0x7, RZ, 0xc0, !PT ;  /* 0x0000000707007812 */ /* 0x041fe200078ec0ff */
[----:B------:R-:W-:Y:S01]  /*dba0*/  STL [R1+0x3f0], R9 ;  /* 0x0003f00901007387 */ /* 0x000fe20000100800 */
[----:B------:R-:W-:Y:S01]  /*dbb0*/  LOP3.LUT R29, R7, 0x3f, RZ, 0xc0, !PT ;  /* 0x0000003f071d7812 */ /* 0x000fe200078ec0ff */
[----:B------:R-:W-:-:S02]  /*dbc0*/  @!P4 IMAD.IADD R23, R23, 0x1, -R21 ;  /* 0x000000011717c824 */ /* 0x000fc400078e0a15 */
[----:B------:R0:W-:Y:S01]  /*dbd0*/  STL [R1+0x3f4], R12 ;  /* 0x0003f40c01007387 */ /* 0x0001e20000100800 */
[C---:B------:R-:W-:Y:S02]  /*dbe0*/  IMAD R4, R0.reuse, 0x4, R4 ;  /* 0x0000000400047824 */ /* 0x040fe400078e0204 */
[C---:B------:R-:W-:Y:S02]  /*dbf0*/  IMAD R6, R0.reuse, 0x40, R6 ;  /* 0x0000004000067824 */ /* 0x040fe400078e0206 */
[----:B------:R-:W-:Y:S02]  /*dc00*/  IMAD.SHL.U32 R7, R7, 0x2, RZ ;  /* 0x0000000207077824 */ /* 0x000fe400078e00ff */
[----:B------:R-:W-:Y:S02]  /*dc10*/  IMAD.SHL.U32 R0, R0, 0x10, RZ ;  /* 0x0000001000007824 */ /* 0x000fe400078e00ff */
[----:B0-----:R-:W-:Y:S02]  /*dc20*/  IMAD R12, R3, 0x4, R12 ;  /* 0x00000004030c7824 */ /* 0x001fe400078e020c */
[----:B------:R-:W-:Y:S01]  /*dc30*/  IMAD.SHL.U32 R9, R29, 0x2, RZ ;  /* 0x000000021d097824 */ /* 0x000fe200078e00ff */
[----:B------:R-:W-:Y:S01]  /*dc40*/  ISETP.GT.U32.AND P4, PT, R21, R23, PT ;  /* 0x000000171500720c */ /* 0x000fe20003f84070 */
[----:B------:R-:W-:Y:S01]  /*dc50*/  @!P6 IMAD.IADD R22, R22, 0x1, -R21 ;  /* 0x000000011616e824 */ /* 0x000fe200078e0a15 */
[----:B------:R0:W-:Y:S01]  /*dc60*/  STL [R1+0x3fc], R12 ;  /* 0x0003fc0c01007387 */ /* 0x0001e20000100800 */
[----:B------:R-:W-:-:S02]  /*dc70*/  ISETP.GE.AND P6, PT, R5, RZ, PT ;  /* 0x000000ff0500720c */ /* 0x000fc40003fc6270 */
[----:B------:R-:W-:Y:S02]  /*dc80*/  LOP3.LUT R5, R0, 0x30, R7, 0x78, !PT ;  /* 0x0000003000057812 */ /* 0x000fe400078e7807 */
[----:B------:R-:W-:Y:S01]  /*dc90*/  LOP3.LUT R0, R8, R9, RZ, 0x3c, !PT ;  /* 0x0000000908007212 */ /* 0x000fe200078e3cff */
[----:B0-----:R-:W-:-:S04]  /*dca0*/  IMAD R12, R3, 0x4, R12 ;  /* 0x00000004030c7824 */ /* 0x001fc800078e020c */
[----:B------:R-:W-:Y:S01]  /*dcb0*/  IMAD R3, R3, 0x4, R12 ;  /* 0x0000000403037824 */ /* 0x000fe200078e020c */
[----:B------:R-:W-:Y:S01]  /*dcc0*/  STL [R1+0x40c], R12 ;  /* 0x00040c0c01007387 */ /* 0x000fe20000100800 */
[----:B------:R-:W-:-:S03]  /*dcd0*/  IMAD.U32 R4, R4, 0x20, R5 ;  /* 0x0000002004047824 */ /* 0x000fc600078e0005 */
[----:B------:R0:W-:Y:S01]  /*dce0*/  STL [R1+0xc78], R0 ;  /* 0x000c780001007387 */ /* 0x0001e20000100800 */
[----:B------:R-:W-:-:S03]  /*dcf0*/  @!P4 IMAD.IADD R23, R23, 0x1, -R21 ;  /* 0x000000011717c824 */ /* 0x000fc600078e0a15 */
[----:B------:R1:W-:Y:S01]  /*dd00*/  STL [R1+0x414], R3 ;  /* 0x0004140301007387 */ /* 0x0003e20000100800 */
[----:B0-----:R-:W-:-:S03]  /*dd10*/  IMAD R0, RZ, RZ, -UR6 ;  /* 0x80000006ff007e24 */ /* 0x001fc6000f8e02ff */
[----:B------:R0:W-:Y:S01]  /*dd20*/  STL [R1+0x2c0], R4 ;  /* 0x0002c00401007387 */ /* 0x0001e20000100800 */
[----:B------:R-:W-:Y:S02]  /*dd30*/  IMAD.MOV.U32 R21, RZ, RZ, R28 ;  /* 0x000000ffff157224 */ /* 0x000fe400078e001c */
[C---:B-1----:R-:W-:Y:S02]  /*dd40*/  IMAD R3, R0.reuse, 0x4, R3 ;  /* 0x0000000400037824 */ /* 0x042fe400078e0203 */
[----:B------:R-:W-:Y:S02]  /*dd50*/  @!P1 IMAD.MOV R21, RZ, RZ, -R21 ;  /* 0x000000ffff159224 */ /* 0x000fe400078e0a15 */
[C---:B0-----:R-:W-:Y:S01]  /*dd60*/  IMAD R4, R0.reuse, 0x4, R3 ;  /* 0x0000000400047824 */ /* 0x041fe200078e0203 */
[----:B------:R-:W-:Y:S03]  /*dd70*/  STL [R1+0x408], R3 ;  /* 0x0004080301007387 */ /* 0x000fe60000100800 */
[----:B------:R-:W-:Y:S01]  /*dd80*/  IMAD R14, R0, 0x4, R4 ;  /* 0x00000004000e7824 */ /* 0x000fe200078e0204 */
[----:B------:R-:W-:Y:S04]  /*dd90*/  STL [R1+0xd5c], R21 ;  /* 0x000d5c1501007387 */ /* 0x000fe80000100800 */
[----:B------:R0:W-:Y:S04]  /*dda0*/  STL [R1+0x404], R4 ;  /* 0x0004040401007387 */ /* 0x0001e80000100800 */
[----:B------:R-:W-:Y:S04]  /*ddb0*/  STL [R1+0xc20], R14 ;  /* 0x000c200e01007387 */ /* 0x000fe80000100800 */
[----:B------:R-:W3:Y:S04]  /*ddc0*/  LDL.LU R13, [R1+0x3c8] ;  /* 0x0003c800010d7983 */ /* 0x000ee80000300800 */
[----:B------:R-:W4:Y:S04]  /*ddd0*/  LDL.LU R12, [R1+0x3c4] ;  /* 0x0003c400010c7983 */ /* 0x000f280000300800 */
[----:B------:R-:W5:Y:S04]  /*dde0*/  LDL.LU R24, [R1+0x3c0] ;  /* 0x0003c00001187983 */ /* 0x000f680000300800 */
[----:B------:R-:W5:Y:S04]  /*ddf0*/  LDL.LU R27, [R1+0x3bc] ;  /* 0x0003bc00011b7983 */ /* 0x000f680000300800 */
[----:B------:R-:W5:Y:S04]  /*de00*/  LDL.LU R26, [R1+0x3b8] ;  /* 0x0003b800011a7983 */ /* 0x000f680000300800 */
[----:B------:R-:W5:Y:S01]  /*de10*/  LDL.LU R25, [R1+0x3b4] ;  /* 0x0003b40001197983 */ /* 0x000f620000300800 */
[----:B------:R-:W-:-:S03]  /*de20*/  LOP3.LUT R6, R6, 0x10, R7, 0x78, !PT ;  /* 0x0000001006067812 */ /* 0x000fc600078e7807 */
[----:B------:R-:W5:Y:S04]  /*de30*/  LDL.LU R9, [R1+0x3b0] ;  /* 0x0003b00001097983 */ /* 0x000f680000300800 */
[----:B------:R-:W5:Y:S04]  /*de40*/  LDL.LU R8, [R1+0x58] ;  /* 0x0000580001087983 */ /* 0x000f680000300800 */
[----:B------:R-:W5:Y:S04]  /*de50*/  LDL.LU R7, [R1+0x60] ;  /* 0x0000600001077983 */ /* 0x000f680000300800 */
[----:B------:R-:W5:Y:S04]  /*de60*/  LDL.LU R6, [R1+0x68] ;  /* 0x0000680001067983 */ /* 0x000f680000300800 */
[----:B------:R-:W5:Y:S04]  /*de70*/  LDL.LU R5, [R1+0x6c] ;  /* 0x00006c0001057983 */ /* 0x000f680000300800 */
[----:B0-----:R-:W5:Y:S01]  /*de80*/  LDL.LU R4, [R1+0x70] ;  /* 0x0000700001047983 */ /* 0x001f620000300800 */
[----:B------:R-:W-:Y:S01]  /*de90*/  IMAD R3, R29, UR7, RZ ;  /* 0x000000071d037c24 */ /* 0x000fe2000f8e02ff */
[----:B--2---:R-:W-:-:S02]  /*dea0*/  ISETP.NE.AND P1, PT, R11, RZ, PT ;  /* 0x000000ff0b00720c */ /* 0x004fc40003f25270 */
[----:B------:R-:W-:Y:S02]  /*deb0*/  LOP3.LUT R28, RZ, R11, RZ, 0x33, !PT ;  /* 0x0000000bff1c7212 */ /* 0x000fe400078e33ff */
[----:B------:R-:W-:Y:S01]  /*dec0*/  LEA R11, P4, R3, UR8, 0x1 ;  /* 0x00000008030b7c11 */ /* 0x000fe2000f8808ff */
[----:B------:R-:W-:Y:S01]  /*ded0*/  @!P0 IMAD.MOV R15, RZ, RZ, -R15 ;  /* 0x000000ffff0f8224 */ /* 0x000fe200078e0a0f */
[----:B------:R-:W2:Y:S01]  /*dee0*/  LDL.LU R3, [R1+0xb8] ;  /* 0x0000b80001037983 */ /* 0x000ea20000300800 */
[----:B------:R-:W-:Y:S01]  /*def0*/  @!P5 IMAD.MOV R10, RZ, RZ, -R10 ;  /* 0x000000ffff0ad224 */ /* 0x000fe200078e0a0a */
[----:B------:R-:W-:Y:S02]  /*df00*/  ULDC UR8, c[0x0][0x234] ;  /* 0x00008d0000087ab9 */ /* 0x000fe40000000800 */
[----:B------:R-:W2:Y:S04]  /*df10*/  LDL.LU R29, [R1+0xbc] ;  /* 0x0000bc00011d7983 */ /* 0x000ea80000300800 */
[----:B------:R0:W-:Y:S01]  /*df20*/  STL [R1+0xca0], R11 ;  /* 0x000ca00b01007387 */ /* 0x0001e20000100800 */
[----:B------:R-:W-:-:S02]  /*df30*/  @!P2 IMAD.MOV R22, RZ, RZ, -R22 ;  /* 0x000000ffff16a224 */ /* 0x000fc400078e0a16 */
[----:B------:R-:W-:Y:S01]  /*df40*/  @!P6 IMAD.MOV R23, RZ, RZ, -R23 ;  /* 0x000000ffff17e224 */ /* 0x000fe200078e0a17 */
[----:B------:R-:W-:Y:S01]  /*df50*/  STL [R1+0xd60], R0 ;  /* 0x000d600001007387 */ /* 0x000fe20000100800 */
[----:B------:R-:W-:Y:S02]  /*df60*/  @!P3 IMAD.MOV R2, RZ, RZ, -R2 ;  /* 0x000000ffff02b224 */ /* 0x000fe400078e0a02 */
[----:B0-----:R-:W-:-:S05]  /*df70*/  IMAD R11, R0, 0x4, R14 ;  /* 0x00000004000b7824 */ /* 0x001fca00078e020e */
[----:B------:R-:W-:Y:S04]  /*df80*/  STL [R1+0x410], R11 ;  /* 0x0004100b01007387 */ /* 0x000fe80000100800 */
[----:B------:R-:W-:Y:S04]  /*df90*/  STL [R1+0xd64], R15 ;  /* 0x000d640f01007387 */ /* 0x000fe80000100800 */
[----:B------:R3:W-:Y:S04]  /*dfa0*/  STL [R1+0xd68], R10 ;  /* 0x000d680a01007387 */ /* 0x0007e80000100800 */
[----:B------:R-:W-:Y:S04]  /*dfb0*/  STL [R1+0xd6c], R22 ;  /* 0x000d6c1601007387 */ /* 0x000fe80000100800 */
[----:B------:R-:W-:Y:S04]  /*dfc0*/  STL [R1+0xd70], R23 ;  /* 0x000d701701007387 */ /* 0x000fe80000100800 */
[----:B------:R5:W-:Y:S01]  /*dfd0*/  STL [R1+0xd74], R2 ;  /* 0x000d740201007387 */ /* 0x000be20000100800 */
[----:B---3--:R-:W-:-:S02]  /*dfe0*/  SEL R10, R28, R13, !P1 ;  /* 0x0000000d1c0a7207 */ /* 0x008fc40004800000 */
[----:B----4-:R-:W-:-:S03]  /*dff0*/  SEL R0, R28, R12, !P1 ;  /* 0x0000000c1c007207 */ /* 0x010fc60004800000 */
[----:B------:R0:W-:Y:S01]  /*e000*/  STL [R1+0x10], R10 ;  /* 0x0000100a01007387 */ /* 0x0001e20000100800 */
[----:B-----5:R-:W-:-:S03]  /*e010*/  SEL R2, R28, R24, !P1 ;  /* 0x000000181c027207 */ /* 0x020fc60004800000 */
[----:B------:R1:W-:Y:S04]  /*e020*/  STL [R1+0x14], R0 ;  /* 0x0000140001007387 */ /* 0x0003e80000100800 */
[----:B------:R3:W-:Y:S01]  /*e030*/  STL [R1+0x20], R2 ;  /* 0x0000200201007387 */ /* 0x0007e20000100800 */
[C---:B0-----:R-:W-:Y:S02]  /*e040*/  SEL R10, R28.reuse, R27, !P1 ;  /* 0x0000001b1c0a7207 */ /* 0x041fe40004800000 */
[----:B-1----:R-:W-:-:S03]  /*e050*/  SEL R0, R28, R26, !P1 ;  /* 0x0000001a1c007207 */ /* 0x002fc60004800000 */
[----:B------:R-:W-:Y:S01]  /*e060*/  STL [R1+0x28], R10 ;  /* 0x0000280a01007387 */ /* 0x000fe20000100800 */
[----:B---3--:R-:W-:-:S03]  /*e070*/  SEL R2, R28, R25, !P1 ;  /* 0x000000191c027207 */ /* 0x008fc60004800000 */
[----:B------:R0:W-:Y:S01]  /*e080*/  STL [R1+0x30], R0 ;  /* 0x0000300001007387 */ /* 0x0001e20000100800 */
[----:B------:R-:W-:-:S03]  /*e090*/  SEL R9, R28, R9, !P1 ;  /* 0x000000091c097207 */ /* 0x000fc60004800000 */
[----:B------:R1:W-:Y:S01]  /*e0a0*/  STL [R1+0x44], R2 ;  /* 0x0000440201007387 */ /* 0x0003e20000100800 */
[----:B0-----:R-:W-:-:S03]  /*e0b0*/  SEL R0, R28, R8, !P1 ;  /* 0x000000081c007207 */ /* 0x001fc60004800000 */
[----:B------:R-:W-:Y:S01]  /*e0c0*/  STL [R1+0x50], R9 ;  /* 0x0000500901007387 */ /* 0x000fe20000100800 */
[----:B-1----:R-:W-:-:S03]  /*e0d0*/  SEL R2, R28, R7, !P1 ;  /* 0x000000071c027207 */ /* 0x002fc60004800000 */
[----:B------:R0:W-:Y:S01]  /*e0e0*/  STL [R1+0x58], R0 ;  /* 0x0000580001007387 */ /* 0x0001e20000100800 */
[----:B------:R-:W-:-:S03]  /*e0f0*/  SEL R6, R28, R6, !P1 ;  /* 0x000000061c067207 */ /* 0x000fc60004800000 */
[----:B------:R1:W-:Y:S01]  /*e100*/  STL [R1+0x60], R2 ;  /* 0x0000600201007387 */ /* 0x0003e20000100800 */
[----:B0-----:R-:W-:-:S03]  /*e110*/  SEL R0, R28, R5, !P1 ;  /* 0x000000051c007207 */ /* 0x001fc60004800000 */
[----:B------:R-:W-:Y:S01]  /*e120*/  STL [R1+0x68], R6 ;  /* 0x0000680601007387 */ /* 0x000fe20000100800 */
[----:B-1----:R-:W-:-:S03]  /*e130*/  SEL R2, R28, R4, !P1 ;  /* 0x000000041c027207 */ /* 0x002fc60004800000 */
[----:B------:R-:W-:Y:S04]  /*e140*/  STL [R1+0x6c], R0 ;  /* 0x00006c0001007387 */ /* 0x000fe80000100800 */
[----:B------:R0:W-:Y:S04]  /*e150*/  STL [R1+0x70], R2 ;  /* 0x0000700201007387 */ /* 0x0001e80000100800 */
[----:B0-----:R-:W3:Y:S01]  /*e160*/  LDL.LU R2, [R1+0xd0] ;  /* 0x0000d00001027983 */ /* 0x001ee20000300800 */
[C---:B--2---:R-:W-:Y:S02]  /*e170*/  SEL R3, R28.reuse, R3, !P1 ;  /* 0x000000031c037207 */ /* 0x044fe40004800000 */
[----:B------:R-:W-:-:S03]  /*e180*/  SEL R0, R28, R29, !P1 ;  /* 0x0000001d1c007207 */ /* 0x000fc60004800000 */
[----:B------:R-:W-:Y:S04]  /*e190*/  STL [R1+0xb8], R3 ;  /* 0x0000b80301007387 */ /* 0x000fe80000100800 */
[----:B---3--:R0:W-:Y:S04]  /*e1a0*/  STL [R1+0xdc0], R2 ;  /* 0x000dc00201007387 */ /* 0x0081e80000100800 */
[----:B------:R-:W-:Y:S04]  /*e1b0*/  STL [R1+0xbc], R0 ;  /* 0x0000bc0001007387 */ /* 0x000fe80000100800 */
[----:B0-----:R-:W2:Y:S04]  /*e1c0*/  LDL.LU R2, [R1+0xcc] ;  /* 0x0000cc0001027983 */ /* 0x001ea80000300800 */
[----:B--2---:R0:W-:Y:S04]  /*e1d0*/  STL [R1+0xdc4], R2 ;  /* 0x000dc40201007387 */ /* 0x0041e80000100800 */
[----:B0-----:R-:W2:Y:S04]  /*e1e0*/  LDL.LU R2, [R1+0xc8] ;  /* 0x0000c80001027983 */ /* 0x001ea80000300800 */
[----:B--2---:R0:W-:Y:S04]  /*e1f0*/  STL [R1+0xdc8], R2 ;  /* 0x000dc80201007387 */ /* 0x0041e80000100800 */
[----:B0-----:R-:W2:Y:S04]  /*e200*/  LDL.LU R2, [R1+0xc4] ;  /* 0x0000c40001027983 */ /* 0x001ea80000300800 */
[----:B------:R-:W3:Y:S04]  /*e210*/  LDL.LU R23, [R1+0xd4] ;  /* 0x0000d40001177983 */ /* 0x000ee80000300800 */
[----:B------:R-:W4:Y:S04]  /*e220*/  LDL.LU R22, [R1+0xd8] ;  /* 0x0000d80001167983 */ /* 0x000f280000300800 */
[----:B------:R-:W5:Y:S04]  /*e230*/  LDL.LU R10, [R1+0xdc] ;  /* 0x0000dc00010a7983 */ /* 0x000f680000300800 */
        /* <DEDUP_REMOVED lines=16> */
[----:B------:R-:W3:Y:S04]  /*e340*/  LDL.LU R9, [R1+0x184] ;  /* 0x0001840001097983 */ /* 0x000ee80000300800 */
[----:B------:R-:W5:Y:S04]  /*e350*/  LDL.LU R8, [R1+0x188] ;  /* 0x0001880001087983 */ /* 0x000f680000300800 */
[----:B------:R-:W5:Y:S04]  /*e360*/  LDL.LU R7, [R1+0x190] ;  /* 0x0001900001077983 */ /* 0x000f680000300800 */
[----:B------:R-:W4:Y:S04]  /*e370*/  LDL.LU R6, [R1+0x198] ;  /* 0x0001980001067983 */ /* 0x000f280000300800 */
[----:B------:R-:W5:Y:S04]  /*e380*/  LDL.LU R5, [R1+0x19c] ;  /* 0x00019c0001057983 */ /* 0x000f680000300800 */
[----:B------:R-:W5:Y:S04]  /*e390*/  LDL.LU R4, [R1+0x1a4] ;  /* 0x0001a40001047983 */ /* 0x000f680000300800 */
[----:B------:R-:W5:Y:S04]  /*e3a0*/  LDL.LU R3, [R1+0x1a8] ;  /* 0x0001a80001037983 */ /* 0x000f680000300800 */
[----:B------:R-:W5:Y:S01]  /*e3b0*/  LDL.LU R29, [R1+0x1c0] ;  /* 0x0001c000011d7983 */ /* 0x000f620000300800 */
[----:B--2---:R-:W-:-:S05]  /*e3c0*/  SEL R2, R28, R2, !P1 ;  /* 0x000000021c027207 */ /* 0x004fca0004800000 */
[----:B------:R0:W-:Y:S04]  /*e3d0*/  STL [R1+0xc4], R2 ;  /* 0x0000c40201007387 */ /* 0x0001e80000100800 */
[----:B0-----:R-:W2:Y:S02]  /*e3e0*/  LDL.LU R2, [R1+0xdc8] ;  /* 0x000dc80001027983 */ /* 0x001ea40000300800 */
[----:B--2---:R-:W-:-:S05]  /*e3f0*/  SEL R2, R28, R2, !P1 ;  /* 0x000000021c027207 */ /* 0x004fca0004800000 */
[----:B------:R0:W-:Y:S04]  /*e400*/  STL [R1+0xc8], R2 ;  /* 0x0000c80201007387 */ /* 0x0001e80000100800 */
[----:B0-----:R-:W2:Y:S02]  /*e410*/  LDL.LU R2, [R1+0xdc4] ;  /* 0x000dc40001027983 */ /* 0x001ea40000300800 */
[----:B--2---:R-:W-:-:S05]  /*e420*/  SEL R2, R28, R2, !P1 ;  /* 0x000000021c027207 */ /* 0x004fca0004800000 */
[----:B------:R0:W-:Y:S04]  /*e430*/  STL [R1+0xcc], R2 ;  /* 0x0000cc0201007387 */ /* 0x0001e80000100800 */
[----:B0-----:R-:W2:Y:S01]  /*e440*/  LDL.LU R2, [R1+0xdc0] ;  /* 0x000dc00001027983 */ /* 0x001ea20000300800 */
[C---:B---3--:R-:W-:Y:S02]  /*e450*/  SEL R9, R28.reuse, R9, !P1 ;  /* 0x000000091c097207 */ /* 0x048fe40004800000 */
[C---:B----4-:R-:W-:Y:S02]  /*e460*/  SEL R6, R28.reuse, R6, !P1 ;  /* 0x000000061c067207 */ /* 0x050fe40004800000 */
[----:B--2---:R-:W-:-:S05]  /*e470*/  SEL R2, R28, R2, !P1 ;  /* 0x000000021c027207 */ /* 0x004fca0004800000 */
[----:B------:R0:W-:Y:S02]  /*e480*/  STL [R1+0xd0], R2 ;  /* 0x0000d00201007387 */ /* 0x0001e40000100800 */
[C---:B0-----:R-:W-:Y:S02]  /*e490*/  SEL R2, R28.reuse, R23, !P1 ;  /* 0x000000171c027207 */ /* 0x041fe40004800000 */
[C---:B------:R-:W-:Y:S02]  /*e4a0*/  SEL R23, R28.reuse, R22, !P1 ;  /* 0x000000161c177207 */ /* 0x040fe40004800000 */
[C---:B-----5:R-:W-:Y:S01]  /*e4b0*/  SEL R22, R28.reuse, R10, !P1 ;  /* 0x0000000a1c167207 */ /* 0x060fe20004800000 */
[----:B------:R0:W-:Y:S01]  /*e4c0*/  STL [R1+0xd4], R2 ;  /* 0x0000d40201007387 */ /* 0x0001e20000100800 */
[----:B------:R-:W-:-:S03]  /*e4d0*/  SEL R10, R28, R0, !P1 ;  /* 0x000000001c0a7207 */ /* 0x000fc60004800000 */
[----:B------:R-:W-:Y:S01]  /*e4e0*/  STL [R1+0xd8], R23 ;  /* 0x0000d81701007387 */ /* 0x000fe20000100800 */
[C---:B------:R-:W-:Y:S02]  /*e4f0*/  SEL R0, R28.reuse, R11, !P1 ;  /* 0x0000000b1c007207 */ /* 0x040fe40004800000 */
[C---:B0-----:R-:W-:Y:S01]  /*e500*/  SEL R2, R28.reuse, R15, !P1 ;  /* 0x0000000f1c027207 */ /* 0x041fe20004800000 */
[----:B------:R-:W-:Y:S04]  /*e510*/  STL [R1+0xdc], R22 ;  /* 0x0000dc1601007387 */ /* 0x000fe80000100800 */
[----:B------:R0:W-:Y:S04]  /*e520*/  STL [R1+0xe8], R2 ;  /* 0x0000e80201007387 */ /* 0x0001e80000100800 */
[----:B------:R1:W-:Y:S01]  /*e530*/  STL [R1+0xf0], R10 ;  /* 0x0000f00a01007387 */ /* 0x0003e20000100800 */
[----:B0-----:R-:W-:-:S03]  /*e540*/  SEL R2, R28, R21, !P1 ;  /* 0x000000151c027207 */ /* 0x001fc60004800000 */
[----:B------:R0:W-:Y:S01]  /*e550*/  STL [R1+0xf8], R0 ;  /* 0x0000f80001007387 */ /* 0x0001e20000100800 */
[----:B-1----:R-:W-:-:S03]  /*e560*/  SEL R10, R28, R20, !P1 ;  /* 0x000000141c0a7207 */ /* 0x002fc60004800000 */
[----:B------:R1:W-:Y:S01]  /*e570*/  STL [R1+0x150], R2 ;  /* 0x0001500201007387 */ /* 0x0003e20000100800 */
[----:B0-----:R-:W-:-:S03]  /*e580*/  SEL R0, R28, R19, !P1 ;  /* 0x000000131c007207 */ /* 0x001fc60004800000 */
[----:B------:R0:W-:Y:S01]  /*e590*/  STL [R1+0x154], R10 ;  /* 0x0001540a01007387 */ /* 0x0001e20000100800 */
[----:B-1----:R-:W-:-:S03]  /*e5a0*/  SEL R2, R28, R18, !P1 ;  /* 0x000000121c027207 */ /* 0x002fc60004800000 */
[----:B------:R1:W-:Y:S04]  /*e5b0*/  STL [R1+0x158], R0 ;  /* 0x0001580001007387 */ /* 0x0003e80000100800 */
[----:B------:R2:W-:Y:S01]  /*e5c0*/  STL [R1+0x15c], R2 ;  /* 0x00015c0201007387 */ /* 0x0005e20000100800 */
[C---:B0-----:R-:W-:Y:S02]  /*e5d0*/  SEL R10, R28.reuse, R17, !P1 ;  /* 0x000000111c0a7207 */ /* 0x041fe40004800000 */
[----:B-1----:R-:W-:-:S03]  /*e5e0*/  SEL R0, R28, R16, !P1 ;  /* 0x000000101c007207 */ /* 0x002fc60004800000 */
[----:B------:R0:W-:Y:S01]  /*e5f0*/  STL [R1+0x160], R10 ;  /* 0x0001600a01007387 */ /* 0x0001e20000100800 */
[----:B--2---:R-:W-:-:S03]  /*e600*/  SEL R2, R28, R14, !P1 ;  /* 0x0000000e1c027207 */ /* 0x004fc60004800000 */
        /* <DEDUP_REMOVED lines=10> */
[----:B------:R-:W-:Y:S01]  /*e6b0*/  STL [R1+0x178], R10 ;  /* 0x0001780a01007387 */ /* 0x000fe20000100800 */
[----:B--2---:R-:W-:-:S03]  /*e6c0*/  SEL R2, R28, R25, !P1 ;  /* 0x000000191c027207 */ /* 0x004fc60004800000 */
[----:B------:R0:W-:Y:S04]  /*e6d0*/  STL [R1+0x17c], R0 ;  /* 0x00017c0001007387 */ /* 0x0001e80000100800 */
[----:B------:R1:W-:Y:S01]  /*e6e0*/  STL [R1+0x180], R2 ;  /* 0x0001800201007387 */ /* 0x0003e20000100800 */
[----:B0-----:R-:W-:-:S03]  /*e6f0*/  SEL R0, R28, R8, !P1 ;  /* 0x000000081c007207 */ /* 0x001fc60004800000 */
[----:B------:R-:W-:Y:S01]  /*e700*/  STL [R1+0x184], R9 ;  /* 0x0001840901007387 */ /* 0x000fe20000100800 */
[----:B-1----:R-:W-:-:S03]  /*e710*/  SEL R2, R28, R7, !P1 ;  /* 0x000000071c027207 */ /* 0x002fc60004800000 */
[----:B------:R0:W-:Y:S04]  /*e720*/  STL [R1+0x188], R0 ;  /* 0x0001880001007387 */ /* 0x0001e80000100800 */
[----:B------:R1:W-:Y:S01]  /*e730*/  STL [R1+0x190], R2 ;  /* 0x0001900201007387 */ /* 0x0003e20000100800 */
[----:B0-----:R-:W-:-:S03]  /*e740*/  SEL R0, R28, R5, !P1 ;  /* 0x000000051c007207 */ /* 0x001fc60004800000 */
[----:B------:R-:W-:Y:S01]  /*e750*/  STL [R1+0x198], R6 ;  /* 0x0001980601007387 */ /* 0x000fe20000100800 */
[----:B-1----:R-:W-:-:S03]  /*e760*/  SEL R2, R28, R4, !P1 ;  /* 0x000000041c027207 */ /* 0x002fc60004800000 */
[----:B------:R-:W-:Y:S04]  /*e770*/  STL [R1+0x19c], R0 ;  /* 0x00019c0001007387 */ /* 0x000fe80000100800 */
[----:B------:R0:W-:Y:S04]  /*e780*/  STL [R1+0x1a4], R2 ;  /* 0x0001a40201007387 */ /* 0x0001e80000100800 */
[----:B0-----:R-:W2:Y:S01]  /*e790*/  LDL.LU R2, [R1+0x1d8] ;  /* 0x0001d80001027983 */ /* 0x001ea20000300800 */
[C---:B------:R-:W-:Y:S02]  /*e7a0*/  SEL R3, R28.reuse, R3, !P1 ;  /* 0x000000031c037207 */ /* 0x040fe40004800000 */
[----:B------:R-:W-:-:S03]  /*e7b0*/  SEL R0, R28, R29, !P1 ;  /* 0x0000001d1c007207 */ /* 0x000fc60004800000 */
[----:B------:R-:W-:Y:S04]  /*e7c0*/  STL [R1+0x1a8], R3 ;  /* 0x0001a80301007387 */ /* 0x000fe80000100800 */
[----:B--2---:R0:W-:Y:S04]  /*e7d0*/  STL [R1+0xdb4], R2 ;  /* 0x000db40201007387 */ /* 0x0041e80000100800 */
        /* <DEDUP_REMOVED lines=539> */
[C---:B-----5:R-:W-:Y:S02]  /*10990*/  SEL R10, R28.reuse, R10, !P1 ;  /* 0x0000000a1c0a7207 */ /* 0x060fe40004800000 */
[----:B------:R-:W-:-:S02]  /*109a0*/  SEL R15, R28, R15, !P1 ;  /* 0x0000000f1c0f7207 */ /* 0x000fc40004800000 */
[C---:B------:R-:W-:Y:S02]  /*109b0*/  SEL R0, R28.reuse, R0, !P1 ;  /* 0x000000001c007207 */ /* 0x040fe40004800000 */
[C---:B------:R-:W-:Y:S02]  /*109c0*/  SEL R21, R28.reuse, R21, !P1 ;  /* 0x000000151c157207 */ /* 0x040fe40004800000 */
[C---:B------:R-:W-:Y:S02]  /*109d0*/  SEL R20, R28.reuse, R20, !P1 ;  /* 0x000000141c147207 */ /* 0x040fe40004800000 */
[C---:B------:R-:W-:Y:S02]  /*109e0*/  SEL R19, R28.reuse, R19, !P1 ;  /* 0x000000131c137207 */ /* 0x040fe40004800000 */
[C---:B------:R-:W-:Y:S02]  /*109f0*/  SEL R18, R28.reuse, R18, !P1 ;  /* 0x000000121c127207 */ /* 0x040fe40004800000 */
        /* <DEDUP_REMOVED lines=16> */
[----:B--2---:R-:W-:-:S05]  /*10b00*/  SEL R2, R28, R2, !P1 ;  /* 0x000000021c027207 */ /* 0x004fca0004800000 */
[----:B------:R0:W-:Y:S04]  /*10b10*/  STL [R1+0x108], R2 ;  /* 0x0001080201007387 */ /* 0x0001e80000100800 */
[----:B0-----:R-:W2:Y:S04]  /*10b20*/  LDL.LU R2, [R1+0xd74] ;  /* 0x000d740001027983 */ /* 0x001ea80000300800 */
[----:B------:R0:W-:Y:S04]  /*10b30*/  STL [R1+0x104], R23 ;  /* 0x0001041701007387 */ /* 0x0001e80000100800 */
[----:B0-----:R-:W3:Y:S04]  /*10b40*/  LDL.LU R23, [R1+0xd70] ;  /* 0x000d700001177983 */ /* 0x001ee80000300800 */
[----:B------:R0:W-:Y:S04]  /*10b50*/  STL [R1+0x100], R22 ;  /* 0x0001001601007387 */ /* 0x0001e80000100800 */
[----:B0-----:R-:W4:Y:S04]  /*10b60*/  LDL.LU R22, [R1+0xd6c] ;  /* 0x000d6c0001167983 */ /* 0x001f280000300800 */
[----:B------:R0:W-:Y:S04]  /*10b70*/  STL [R1+0xfc], R10 ;  /* 0x0000fc0a01007387 */ /* 0x0001e80000100800 */
[----:B0-----:R-:W5:Y:S04]  /*10b80*/  LDL.LU R10, [R1+0xd68] ;  /* 0x000d6800010a7983 */ /* 0x001f680000300800 */
        /* <DEDUP_REMOVED lines=41> */
[----:B0-----:R-:W3:Y:S04]  /*10e20*/  LDL.LU R3, [R1+0xd14] ;  /* 0x000d140001037983 */ /* 0x001ee80000300800 */
[----:B------:R0:W-:Y:S04]  /*10e30*/  STL [R1+0x74], R29 ;  /* 0x0000741d01007387 */ /* 0x0001e80000100800 */
[----:B0-----:R-:W3:Y:S01]  /*10e40*/  LDL.LU R29, [R1+0xd10] ;  /* 0x000d1000011d7983 */ /* 0x001ee20000300800 */
[----:B------:R-:W-:-:S02]  /*10e50*/  SEL R11, R28, R11, !P1 ;  /* 0x0000000b1c0b7207 */ /* 0x000fc40004800000 */
[----:B------:R-:W-:-:S03]  /*10e60*/  SEL R9, R28, R9, !P1 ;  /* 0x000000091c097207 */ /* 0x000fc60004800000 */
[----:B------:R-:W-:Y:S04]  /*10e70*/  STL [R1+0x64], R11 ;  /* 0x0000640b01007387 */ /* 0x000fe80000100800 */
[----:B------:R5:W-:Y:S02]  /*10e80*/  STL [R1+0x5c], R9 ;  /* 0x00005c0901007387 */ /* 0x000be40000100800 */
[C---:B-----5:R-:W-:Y:S02]  /*10e90*/  SEL R9, R28.reuse, R4, !P1 ;  /* 0x000000041c097207 */ /* 0x060fe40004800000 */
[C---:B----4-:R-:W-:Y:S02]  /*10ea0*/  SEL R4, R28.reuse, R5, !P1 ;  /* 0x000000051c047207 */ /* 0x050fe40004800000 */
[----:B--2---:R-:W-:-:S02]  /*10eb0*/  SEL R5, R28, R7, !P1 ;  /* 0x000000071c057207 */ /* 0x004fc40004800000 */
[C---:B---3--:R-:W-:Y:S02]  /*10ec0*/  SEL R3, R28.reuse, R3, !P1 ;  /* 0x000000031c037207 */ /* 0x048fe40004800000 */
[----:B------:R-:W-:-:S05]  /*10ed0*/  SEL R11, R28, R29, !P1 ;  /* 0x0000001d1c0b7207 */ /* 0x000fca0004800000 */
[----:B------:R-:W-:Y:S04]  /*10ee0*/  STL [R1+0x54], R11 ;  /* 0x0000540b01007387 */ /* 0x000fe80000100800 */
[----:B------:R0:W-:Y:S04]  /*10ef0*/  STL [R1+0x4c], R3 ;  /* 0x00004c0301007387 */ /* 0x0001e80000100800 */
        /* <DEDUP_REMOVED lines=10> */
[----:B------:R-:W-:Y:S04]  /*10fa0*/  STL [R1+0xcb4], R9 ;  /* 0x000cb40901007387 */ /* 0x000fe80000100800 */
[----:B------:R1:W-:Y:S04]  /*10fb0*/  STL [R1+0x2c], R3 ;  /* 0x00002c0301007387 */ /* 0x0003e80000100800 */
[----:B------:R2:W-:Y:S04]  /*10fc0*/  STL [R1+0x1c], R5 ;  /* 0x00001c0501007387 */ /* 0x0005e80000100800 */
[----:B------:R-:W3:Y:S01]  /*10fd0*/  LDL R8, [R1+0x410] ;  /* 0x0004100001087983 */ /* 0x000ee20000100800 */
[----:B0-----:R-:W-:-:S02]  /*10fe0*/  SEL R4, R28, R24, !P1 ;  /* 0x000000181c047207 */ /* 0x001fc40004800000 */
[----:B-1----:R-:W-:-:S03]  /*10ff0*/  SEL R3, R28, R12, !P1 ;  /* 0x0000000c1c037207 */ /* 0x002fc60004800000 */
[----:B------:R0:W-:Y:S01]  /*11000*/  STL [R1+0x18], R4 ;  /* 0x0000180401007387 */ /* 0x0001e20000100800 */
[----:B--2---:R-:W-:-:S03]  /*11010*/  SEL R5, R28, R13, !P1 ;  /* 0x0000000d1c057207 */ /* 0x004fc60004800000 */
[----:B------:R1:W-:Y:S04]  /*11020*/  STL [R1+0xc], R3 ;  /* 0x00000c0301007387 */ /* 0x0003e80000100800 */
[----:B0-----:R-:W2:Y:S01]  /*11030*/  LDL.LU R4, [R1+0x10] ;  /* 0x0000100001047983 */ /* 0x001ea20000300800 */
[----:B-1----:R-:W-:-:S03]  /*11040*/  SEL R3, R28, R14, !P1 ;  /* 0x0000000e1c037207 */ /* 0x002fc60004800000 */
[----:B------:R0:W-:Y:S04]  /*11050*/  STL [R1+0x8], R5 ;  /* 0x0000080501007387 */ /* 0x0001e80000100800 */
[----:B0-----:R-:W4:Y:S04]  /*11060*/  LDL.LU R5, [R1+0x14] ;  /* 0x0000140001057983 */ /* 0x001f280000300800 */
[----:B------:R0:W-:Y:S04]  /*11070*/  STL [R1+0x4], R3 ;  /* 0x0000040301007387 */ /* 0x0001e80000100800 */
[----:B------:R-:W5:Y:S01]  /*11080*/  LDL.LU R6, [R1+0x20] ;  /* 0x0000200001067983 */ /* 0x000f620000300800 */
[----:B------:R-:W-:-:S02]  /*11090*/  SEL R11, R28, R16, !P1 ;  /* 0x000000101c0b7207 */ /* 0x000fc40004800000 */
[C---:B------:R-:W-:Y:S01]  /*110a0*/  SEL R29, R28.reuse, R17, !P1 ;  /* 0x000000111c1d7207 */ /* 0x040fe20004800000 */
[----:B------:R-:W5:Y:S01]  /*110b0*/  LDL.LU R7, [R1+0x28] ;  /* 0x0000280001077983 */ /* 0x000f620000300800 */
[----:B0-----:R-:W0:Y:S01]  /*110c0*/  S2R R3, SR_TID.X ;  /* 0x0000000000037919 */ /* 0x001e220000002100 */
[C---:B------:R-:W-:Y:S02]  /*110d0*/  SEL R18, R28.reuse, R18, !P1 ;  /* 0x000000121c127207 */ /* 0x040fe40004800000 */
[C---:B------:R-:W-:Y:S01]  /*110e0*/  SEL R19, R28.reuse, R19, !P1 ;  /* 0x000000131c137207 */ /* 0x040fe20004800000 */
[----:B------:R-:W-:Y:S01]  /*110f0*/  STL [R1+0xca4], R11 ;  /* 0x000ca40b01007387 */ /* 0x000fe20000100800 */
[C---:B------:R-:W-:Y:S02]  /*11100*/  SEL R20, R28.reuse, R20, !P1 ;  /* 0x000000141c147207 */ /* 0x040fe40004800000 */
[C---:B------:R-:W-:Y:S01]  /*11110*/  SEL R21, R28.reuse, R21, !P1 ;  /* 0x000000151c157207 */ /* 0x040fe20004800000 */
[----:B------:R-:W-:Y:S01]  /*11120*/  STL [R1+0xca8], R29 ;  /* 0x000ca81d01007387 */ /* 0x000fe20000100800 */
[----:B------:R-:W-:-:S02]  /*11130*/  SEL R15, R28, R15, !P1 ;  /* 0x0000000f1c0f7207 */ /* 0x000fc40004800000 */
[C---:B------:R-:W-:Y:S01]  /*11140*/  SEL R10, R28.reuse, R10, !P1 ;  /* 0x0000000a1c0a7207 */ /* 0x040fe20004800000 */
[----:B------:R-:W-:Y:S01]  /*11150*/  STL [R1+0xcac], R18 ;  /* 0x000cac1201007387 */ /* 0x000fe20000100800 */
[C---:B------:R-:W-:Y:S02]  /*11160*/  SEL R22, R28.reuse, R22, !P1 ;  /* 0x000000161c167207 */ /* 0x040fe40004800000 */
[C---:B------:R-:W-:Y:S01]  /*11170*/  SEL R23, R28.reuse, R23, !P1 ;  /* 0x000000171c177207 */ /* 0x040fe20004800000 */
[----:B------:R-:W-:Y:S01]  /*11180*/  STL [R1+0xcb8], R19 ;  /* 0x000cb81301007387 */ /* 0x000fe20000100800 */
[----:B------:R-:W-:-:S03]  /*11190*/  SEL R2, R28, R2, !P1 ;  /* 0x000000021c027207 */ /* 0x000fc60004800000 */
[----:B------:R-:W-:Y:S01]  /*111a0*/  STL [R1+0xcbc], R20 ;  /* 0x000cbc1401007387 */ /* 0x000fe20000100800 */
[----:B0-----:R-:W-:-:S03]  /*111b0*/  LOP3.LUT R3, R3, 0x3f, RZ, 0xc0, !PT ;  /* 0x0000003f03037812 */ /* 0x001fc600078ec0ff */
[----:B------:R-:W-:Y:S02]  /*111c0*/  STL [R1+0xcc0], R21 ;  /* 0x000cc01501007387 */ /* 0x000fe40000100800 */
[----:B------:R-:W-:Y:S02]  /*111d0*/  IMAD R3, R3, UR7, RZ ;  /* 0x0000000703037c24 */ /* 0x000fe4000f8e02ff */
[----:B------:R-:W-:Y:S03]  /*111e0*/  STL [R1+0xcc4], R15 ;  /* 0x000cc40f01007387 */ /* 0x000fe60000100800 */
[----:B------:R-:W-:Y:S01]  /*111f0*/  LEA.HI.X.SX32 R3, R3, UR9, 0x1, P4 ;  /* 0x0000000903037c11 */ /* 0x000fe2000a0f0eff */
[----:B------:R-:W-:Y:S04]  /*11200*/  STL [R1+0xcc8], R10 ;  /* 0x000cc80a01007387 */ /* 0x000fe80000100800 */
[----:B------:R-:W-:Y:S04]  /*11210*/  STL [R1+0xccc], R22 ;  /* 0x000ccc1601007387 */ /* 0x000fe80000100800 */
[----:B------:R-:W-:Y:S04]  /*11220*/  STL [R1+0xcd0], R23 ;  /* 0x000cd01701007387 */ /* 0x000fe80000100800 */
[----:B------:R3:W-:Y:S04]  /*11230*/  STL [R1+0xcd4], R2 ;  /* 0x000cd40201007387 */ /* 0x0007e80000100800 */
[----:B------:R-:W-:Y:S01]  /*11240*/  STL [R1+0xcd8], R3 ;  /* 0x000cd80301007387 */ /* 0x000fe20000100800 */
[----:B---3--:R-:W-:-:S03]  /*11250*/  IMAD R2, R0, 0x4, R8 ;  /* 0x0000000400027824 */ /* 0x008fc600078e0208 */
[----:B------:R-:W3:Y:S04]  /*11260*/  LDL.LU R8, [R1+0x30] ;  /* 0x0000300001087983 */ /* 0x000ee80000300800 */
[----:B------:R-:W3:Y:S01]  /*11270*/  LDL.LU R9, [R1+0x44] ;  /* 0x0000440001097983 */ /* 0x000ee20000300800 */
[----:B------:R-:W-:-:S03]  /*11280*/  IMAD R0, R0, 0x4, R2 ;  /* 0x0000000400007824 */ /* 0x000fc600078e0202 */
[----:B------:R-:W-:Y:S04]  /*11290*/  STL [R1+0x370], R2 ;  /* 0x0003700201007387 */ /* 0x000fe80000100800 */
[----:B------:R0:W-:Y:S01]  /*112a0*/  STL [R1+0xc7c], R0 ;  /* 0x000c7c0001007387 */ /* 0x0001e20000100800 */
[----:B--2---:R-:W-:-:S03]  /*112b0*/  IMAD R4, R4, UR4, RZ ;  /* 0x0000000404047c24 */ /* 0x004fc6000f8e02ff */
[----:B------:R-:W2:Y:S04]  /*112c0*/  LDL.LU R13, [R1+0x50] ;  /* 0x00005000010d7983 */ /* 0x000ea80000300800 */
[----:B------:R-:W2:Y:S04]  /*112d0*/  LDL.LU R14, [R1+0x58] ;  /* 0x00005800010e7983 */ /* 0x000ea80000300800 */
[----:B------:R-:W-:Y:S04]  /*112e0*/  STL [R1+0xcdc], R4 ;  /* 0x000cdc0401007387 */ /* 0x000fe80000100800 */
[----:B------:R-:W2:Y:S01]  /*112f0*/  LDL.LU R16, [R1+0x60] ;  /* 0x0000600001107983 */ /* 0x000ea20000300800 */
[----:B----4-:R-:W-:-:S03]  /*11300*/  IMAD R5, R5, UR4, RZ ;  /* 0x0000000405057c24 */ /* 0x010fc6000f8e02ff */
[----:B------:R-:W4:Y:S01]  /*11310*/  LDL.LU R17, [R1+0x68] ;  /* 0x0000680001117983 */ /* 0x000f220000300800 */
[----:B-----5:R-:W-:-:S03]  /*11320*/  IMAD R6, R6, UR4, RZ ;  /* 0x0000000406067c24 */ /* 0x020fc6000f8e02ff */
[----:B------:R-:W-:Y:S04]  /*11330*/  STL [R1+0xce0], R5 ;  /* 0x000ce00501007387 */ /* 0x000fe80000100800 */
[----:B------:R-:W5:Y:S04]  /*11340*/  LDL.LU R24, [R1+0x6c] ;  /* 0x00006c0001187983 */ /* 0x000f680000300800 */
[----:B------:R-:W5:Y:S04]  /*11350*/  LDL.LU R25, [R1+0x70] ;  /* 0x0000700001197983 */ /* 0x000f680000300800 */
[----:B------:R-:W-:Y:S04]  /*11360*/  STL [R1+0xce4], R6 ;  /* 0x000ce40601007387 */ /* 0x000fe80000100800 */
[----:B------:R-:W5:Y:S04]  /*11370*/  LDL.LU R26, [R1+0xb8] ;  /* 0x0000b800011a7983 */ /* 0x000f680000300800 */
[----:B------:R-:W5:Y:S04]  /*11380*/  LDL.LU R27, [R1+0xbc] ;  /* 0x0000bc00011b7983 */ /* 0x000f680000300800 */
[----:B------:R-:W5:Y:S04]  /*11390*/  LDL.LU R28, [R1+0xc4] ;  /* 0x0000c400011c7983 */ /* 0x000f680000300800 */
[----:B------:R-:W0:Y:S04]  /*113a0*/  LDL.LU R23, [R1+0xc8] ;  /* 0x0000c80001177983 */ /* 0x000e280000300800 */
[----:B------:R-:W5:Y:S04]  /*113b0*/  LDL.LU R22, [R1+0xcc] ;  /* 0x0000cc0001167983 */ /* 0x000f680000300800 */
[----:B------:R-:W5:Y:S04]  /*113c0*/  LDL.LU R10, [R1+0xd0] ;  /* 0x0000d000010a7983 */ /* 0x000f680000300800 */
[----:B------:R-:W5:Y:S04]  /*113d0*/  LDL.LU R15, [R1+0xd4] ;  /* 0x0000d400010f7983 */ /* 0x000f680000300800 */
[----:B------:R-:W5:Y:S04]  /*113e0*/  LDL.LU R18, [R1+0xd8] ;  /* 0x0000d80001127983 */ /* 0x000f680000300800 */
[----:B------:R-:W5:Y:S04]  /*113f0*/  LDL.LU R29, [R1+0xdc] ;  /* 0x0000dc00011d7983 */ /* 0x000f680000300800 */
[----:B------:R-:W5:Y:S01]  /*11400*/  LDL.LU R11, [R1+0xe8] ;  /* 0x0000e800010b7983 */ /* 0x000f620000300800 */
[----:B------:R-:W-:-:S05]  /*11410*/  IMAD R7, R7, UR4, RZ ;  /* 0x0000000407077c24 */ /* 0x000fca000f8e02ff */
[----:B------:R-:W-:Y:S01]  /*11420*/  STL [R1+0xce8], R7 ;  /* 0x000ce80701007387 */ /* 0x000fe20000100800 */
[----:B---3--:R-:W-:-:S05]  /*11430*/  IMAD R8, R8, UR4, RZ ;  /* 0x0000000408087c24 */ /* 0x008fca000f8e02ff */
[----:B------:R-:W-:Y:S04]  /*11440*/  STL [R1+0xcec], R8 ;  /* 0x000cec0801007387 */ /* 0x000fe80000100800 */
[----:B------:R-:W3:Y:S01]  /*11450*/  LDL.LU R21, [R1+0xf0] ;  /* 0x0000f00001157983 */ /* 0x000ee20000300800 */
[----:B------:R-:W-:-:S03]  /*11460*/  IMAD R12, R9, UR4, RZ ;  /* 0x00000004090c7c24 */ /* 0x000fc6000f8e02ff */
[----:B------:R-:W3:Y:S04]  /*11470*/  LDL.LU R20, [R1+0xf8] ;  /* 0x0000f80001147983 */ /* 0x000ee80000300800 */
[----:B------:R-:W3:Y:S04]  /*11480*/  LDL.LU R19, [R1+0x150] ;  /* 0x0001500001137983 */ /* 0x000ee80000300800 */
[----:B------:R-:W3:Y:S01]  /*11490*/  LDL.LU R9, [R1+0x154] ;  /* 0x0001540001097983 */ /* 0x000ee20000300800 */
[----:B--2---:R-:W-:Y:S02]  /*114a0*/  IMAD R13, R13, UR4, RZ ;  /* 0x000000040d0d7c24 */ /* 0x004fe4000f8e02ff */
[----:B------:R-:W-:Y:S01]  /*114b0*/  IMAD R14, R14, UR4, RZ ;  /* 0x000000040e0e7c24 */ /* 0x000fe2000f8e02ff */
[----:B------:R-:W-:Y:S01]  /*114c0*/  STL [R1+0xcf0], R12 ;  /* 0x000cf00c01007387 */ /* 0x000fe20000100800 */
[----:B------:R-:W-:-:S03]  /*114d0*/  IMAD R16, R16, UR4, RZ ;  /* 0x0000000410107c24 */ /* 0x000fc6000f8e02ff */
[----:B------:R-:W-:Y:S01]  /*114e0*/  STL [R1+0xcf4], R13 ;  /* 0x000cf40d01007387 */ /* 0x000fe20000100800 */
[----:B----4-:R-:W-:-:S03]  /*114f0*/  IMAD R17, R17, UR4, RZ ;  /* 0x0000000411117c24 */ /* 0x010fc6000f8e02ff */
[----:B------:R-:W-:Y:S04]  /*11500*/  STL [R1+0xcf8], R14 ;  /* 0x000cf80e01007387 */ /* 0x000fe80000100800 */
[----:B------:R-:W-:Y:S01]  /*11510*/  STL [R1+0xcfc], R16 ;  /* 0x000cfc1001007387 */ /* 0x000fe20000100800 */
[----:B-----5:R-:W-:-:S03]  /*11520*/  IMAD R24, R24, UR4, RZ ;  /* 0x0000000418187c24 */ /* 0x020fc6000f8e02ff */
[----:B------:R-:W-:Y:S01]  /*11530*/  STL [R1+0xd00], R17 ;  /* 0x000d001101007387 */ /* 0x000fe20000100800 */
[----:B------:R-:W-:-:S03]  /*11540*/  IMAD R25, R25, UR4, RZ ;  /* 0x0000000419197c24 */ /* 0x000fc6000f8e02ff */
[----:B------:R-:W-:Y:S01]  /*11550*/  STL [R1+0xd04], R24 ;  /* 0x000d041801007387 */ /* 0x000fe20000100800 */
[----:B------:R-:W-:-:S03]  /*11560*/  IMAD R26, R26, UR4, RZ ;  /* 0x000000041a1a7c24 */ /* 0x000fc6000f8e02ff */
[----:B------:R-:W-:Y:S04]  /*11570*/  STL [R1+0xd08], R25 ;  /* 0x000d081901007387 */ /* 0x000fe80000100800 */
[----:B------:R-:W-:Y:S01]  /*11580*/  STL [R1+0xd0c], R26 ;  /* 0x000d0c1a01007387 */ /* 0x000fe20000100800 */
[----:B0-----:R-:W-:Y:S02]  /*11590*/  IMAD R0, R23, UR4, RZ ;  /* 0x0000000417007c24 */ /* 0x001fe4000f8e02ff */
[----:B------:R-:W-:-:S03]  /*115a0*/  IMAD R3, R22, UR4, RZ ;  /* 0x0000000416037c24 */ /* 0x000fc6000f8e02ff */
[----:B------:R0:W-:Y:S01]  /*115b0*/  STL [R1+0x10], R0 ;  /* 0x0000100001007387 */ /* 0x0001e20000100800 */
[----:B------:R-:W-:-:S03]  /*115c0*/  IMAD R2, R10, UR4, RZ ;  /* 0x000000040a027c24 */ /* 0x000fc6000f8e02ff */
[----:B------:R1:W-:Y:S01]  /*115d0*/  STL [R1+0x14], R3 ;  /* 0x0000140301007387 */ /* 0x0003e20000100800 */
[----:B0-----:R-:W-:-:S03]  /*115e0*/  IMAD R0, R15, UR4, RZ ;  /* 0x000000040f007c24 */ /* 0x001fc6000f8e02ff */
[----:B------:R0:W-:Y:S01]  /*115f0*/  STL [R1+0x20], R2 ;  /* 0x0000200201007387 */ /* 0x0001e20000100800 */
[----:B-1----:R-:W-:-:S03]  /*11600*/  IMAD R3, R18, UR4, RZ ;  /* 0x0000000412037c24 */ /* 0x002fc6000f8e02ff */
[----:B------:R1:W-:Y:S04]  /*11610*/  STL [R1+0x28], R0 ;  /* 0x0000280001007387 */ /* 0x0003e80000100800 */
[----:B------:R-:W-:Y:S01]  /*11620*/  STL [R1+0x30], R3 ;  /* 0x0000300301007387 */ /* 0x000fe20000100800 */
[----:B0-----:R-:W-:-:S03]  /*11630*/  IMAD R2, R29, UR4, RZ ;  /* 0x000000041d027c24 */ /* 0x001fc6000f8e02ff */
[----:B------:R-:W2:Y:S01]  /*11640*/  LDL.LU R15, [R1+0x158] ;  /* 0x00015800010f7983 */ /* 0x000ea20000300800 */
[----:B-1----:R-:W-:-:S03]  /*11650*/  IMAD R0, R11, UR4, RZ ;  /* 0x000000040b007c24 */ /* 0x002fc6000f8e02ff */
[----:B------:R-:W-:Y:S04]  /*11660*/  STL [R1+0x44], R2 ;  /* 0x0000440201007387 */ /* 0x000fe80000100800 */
[----:B------:R-:W4:Y:S04]  /*11670*/  LDL.LU R18, [R1+0x15c] ;  /* 0x00015c0001127983 */ /* 0x000f280000300800 */
[----:B------:R3:W-:Y:S04]  /*11680*/  STL [R1+0x50], R0 ;  /* 0x0000500001007387 */ /* 0x0007e80000100800 */
[----:B------:R-:W5:Y:S04]  /*11690*/  LDL.LU R29, [R1+0x160] ;  /* 0x00016000011d7983 */ /* 0x000f680000300800 */
[----:B------:R-:W4:Y:S01]  /*116a0*/  LDL.LU R11, [R1+0x164] ;  /* 0x00016400010b7983 */ /* 0x000f220000300800 */
[----:B---3--:R-:W-:-:S02]  /*116b0*/  IMAD R0, R21, UR4, RZ ;  /* 0x0000000415007c24 */ /* 0x008fc4000f8e02ff */
[----:B------:R-:W-:-:S03]  /*116c0*/  IMAD R3, R20, UR4, RZ ;  /* 0x0000000414037c24 */ /* 0x000fc6000f8e02ff */
[----:B------:R0:W-:Y:S01]  /*116d0*/  STL [R1+0x58], R0 ;  /* 0x0000580001007387 */ /* 0x0001e20000100800 */
[----:B------:R-:W-:-:S03]  /*116e0*/  IMAD R2, R19, UR4, RZ ;  /* 0x0000000413027c24 */ /* 0x000fc6000f8e02ff */
[----:B------:R-:W-:Y:S04]  /*116f0*/  STL [R1+0x60], R3 ;  /* 0x0000600301007387 */ /* 0x000fe80000100800 */
[----:B------:R-:W3:Y:S01]  /*11700*/  LDL.LU R26, [R1+0x168] ;  /* 0x00016800011a7983 */ /* 0x000ee20000300800 */
[----:B0-----:R-:W-:-:S03]  /*11710*/  IMAD R0, R9, UR4, RZ ;  /* 0x0000000409007c24 */ /* 0x001fc6000f8e02ff */
[----:B------:R-:W-:Y:S04]  /*11720*/  STL [R1+0x68], R2 ;  /* 0x0000680201007387 */ /* 0x000fe80000100800 */
[----:B------:R-:W3:Y:S04]  /*11730*/  LDL.LU R25, [R1+0x16c] ;  /* 0x00016c0001197983 */ /* 0x000ee80000300800 */
[----:B------:R0:W-:Y:S04]  /*11740*/  STL [R1+0x6c], R0 ;  /* 0x00006c0001007387 */ /* 0x0001e80000100800 */
[----:B------:R-:W3:Y:S04]  /*11750*/  LDL.LU R24, [R1+0x170] ;  /* 0x0001700001187983 */ /* 0x000ee80000300800 */
        /* <DEDUP_REMOVED lines=10> */
[----:B0-----:R-:W3:Y:S04]  /*11800*/  LDL.LU R0, [R1+0x1a8] ;  /* 0x0001a80001007983 */ /* 0x001ee80000300800 */
        /* <DEDUP_REMOVED lines=8> */
[----:B------:R-:W3:Y:S01]  /*11890*/  LDL.LU R9, [R1+0x208] ;  /* 0x0002080001097983 */ /* 0x000ee20000300800 */
[----:B--2---:R-:W-:-:S05]  /*118a0*/  IMAD R15, R15, UR4, RZ ;  /* 0x000000040f0f7c24 */ /* 0x004fca000f8e02ff */
[----:B------:R0:W-:Y:S01]  /*118b0*/  STL [R1+0x70], R15 ;  /* 0x0000700f01007387 */ /* 0x0001e20000100800 */
[----:B----4-:R-:W-:Y:S02]  /*118c0*/  IMAD R11, R11, UR4, RZ ;  /* 0x000000040b0b7c24 */ /* 0x010fe4000f8e02ff */
[----:B0-----:R-:W-:Y:S02]  /*118d0*/  IMAD R15, R18, UR4, RZ ;  /* 0x00000004120f7c24 */ /* 0x001fe4000f8e02ff */
[----:B-----5:R-:W-:-:S03]  /*118e0*/  IMAD R18, R29, UR4, RZ ;  /* 0x000000041d127c24 */ /* 0x020fc6000f8e02ff */
[----:B------:R0:W-:Y:S04]  /*118f0*/  STL [R1+0xb8], R15 ;  /* 0x0000b80f01007387 */ /* 0x0001e80000100800 */
[----:B0-----:R-:W2:Y:S04]  /*11900*/  LDL.LU R15, [R1+0x20c] ;  /* 0x00020c00010f7983 */ /* 0x001ea80000300800 */
[----:B------:R0:W-:Y:S04]  /*11910*/  STL [R1+0xbc], R18 ;  /* 0x0000bc1201007387 */ /* 0x0001e80000100800 */
[----:B0-----:R-:W4:Y:S04]  /*11920*/  LDL.LU R18, [R1+0x210] ;  /* 0x0002100001127983 */ /* 0x001f280000300800 */
[----:B------:R0:W-:Y:S04]  /*11930*/  STL [R1+0xc4], R11 ;  /* 0x0000c40b01007387 */ /* 0x0001e80000100800 */
[----:B------:R-:W5:Y:S04]  /*11940*/  LDL.LU R29, [R1+0x214] ;  /* 0x00021400011d7983 */ /* 0x000f680000300800 */
[----:B0-----:R-:W5:Y:S01]  /*11950*/  LDL.LU R11, [R1+0x218] ;  /* 0x00021800010b7983 */ /* 0x001f620000300800 */
[----:B---3--:R-:W-:-:S02]  /*11960*/  IMAD R26, R26, UR4, RZ ;  /* 0x000000041a1a7c24 */ /* 0x008fc4000f8e02ff */
[----:B------:R-:W-:-:S03]  /*11970*/  IMAD R25, R25, UR4, RZ ;  /* 0x0000000419197c24 */ /* 0x000fc6000f8e02ff */
[----:B------:R-:W-:Y:S01]  /*11980*/  STL [R1+0xc8], R26 ;  /* 0x0000c81a01007387 */ /* 0x000fe20000100800 */
        /* <DEDUP_REMOVED lines=25> */
[----:B------:R0:W-:Y:S01]  /*11b20*/  STL [R1+0x160], R0 ;  /* 0x0001600001007387 */ /* 0x0001e20000100800 */
[----:B------:R-:W-:-:S03]  /*11b30*/  IMAD R2, R2, UR4, RZ ;  /* 0x0000000402027c24 */ /* 0x000fc6000f8e02ff */
[----:B------:R1:W-:Y:S01]  /*11b40*/  STL [R1+0x164], R3 ;  /* 0x0001640301007387 */ /* 0x0003e20000100800 */
[----:B0-----:R-:W-:-:S03]  /*11b50*/  IMAD R0, R23, UR4, RZ ;  /* 0x0000000417007c24 */ /* 0x001fc6000f8e02ff */
[----:B------:R0:W-:Y:S01]  /*11b60*/  STL [R1+0x168], R2 ;  /* 0x0001680201007387 */ /* 0x0001e20000100800 */
[----:B-1----:R-:W-:-:S03]  /*11b70*/  IMAD R3, R22, UR4, RZ ;  /* 0x0000000416037c24 */ /* 0x002fc6000f8e02ff */
        /* <DEDUP_REMOVED lines=8> */
[----:B------:R-:W-:Y:S04]  /*11c00*/  STL [R1+0x17c], R3 ;  /* 0x00017c0301007387 */ /* 0x000fe80000100800 */
[----:B------:R-:W3:Y:S01]  /*11c10*/  LDL.LU R21, [R1+0x21c] ;  /* 0x00021c0001157983 */ /* 0x000ee20000300800 */
[----:B0-----:R-:W-:-:S03]  /*11c20*/  IMAD R0, R9, UR4, RZ ;  /* 0x0000000409007c24 */ /* 0x001fc6000f8e02ff */
[----:B------:R-:W-:Y:S04]  /*11c30*/  STL [R1+0x180], R2 ;  /* 0x0001800201007387 */ /* 0x000fe80000100800 */
[----:B------:R-:W3:Y:S04]  /*11c40*/  LDL.LU R20, [R1+0x220] ;  /* 0x0002200001147983 */ /* 0x000ee80000300800 */
[----:B------:R2:W-:Y:S04]  /*11c50*/  STL [R1+0x184], R0 ;  /* 0x0001840001007387 */ /* 0x0005e80000100800 */
[----:B------:R-:W3:Y:S04]  /*11c60*/  LDL.LU R19, [R1+0x224] ;  /* 0x0002240001137983 */ /* 0x000ee80000300800 */
[----:B------:R-:W3:Y:S01]  /*11c70*/  LDL.LU R9, [R1+0x228] ;  /* 0x0002280001097983 */ /* 0x000ee20000300800 */
[----:B--2---:R-:W-:-:S05]  /*11c80*/  IMAD R0, R15, UR4, RZ ;  /* 0x000000040f007c24 */ /* 0x004fca000f8e02ff */
[----:B------:R0:W-:Y:S01]  /*11c90*/  STL [R1+0x188], R0 ;  /* 0x0001880001007387 */ /* 0x0001e20000100800 */
[----:B----4-:R-:W-:-:S05]  /*11ca0*/  IMAD R3, R18, UR4, RZ ;  /* 0x0000000412037c24 */ /* 0x010fca000f8e02ff */
[----:B------:R-:W-:Y:S01]  /*11cb0*/  STL [R1+0x18c], R3 ;  /* 0x00018c0301007387 */ /* 0x000fe20000100800 */
[----:B-----5:R-:W-:-:S03]  /*11cc0*/  IMAD R2, R29, UR4, RZ ;  /* 0x000000041d027c24 */ /* 0x020fc6000f8e02ff */
[----:B------:R-:W2:Y:S01]  /*11cd0*/  LDL.LU R26, [R1+0x22c] ;  /* 0x00022c00011a7983 */ /* 0x000ea20000300800 */
[----:B0-----:R-:W-:-:S03]  /*11ce0*/  IMAD R0, R11, UR4, RZ ;  /* 0x000000040b007c24 */ /* 0x001fc6000f8e02ff */
[----:B------:R-:W-:Y:S04]  /*11cf0*/  STL [R1+0x190], R2 ;  /* 0x0001900201007387 */ /* 0x000fe80000100800 */
[----:B------:R-:W4:Y:S04]  /*11d00*/  LDL.LU R25, [R1+0x230] ;  /* 0x0002300001197983 */ /* 0x000f280000300800 */
[----:B------:R0:W-:Y:S04]  /*11d10*/  STL [R1+0x198], R0 ;  /* 0x0001980001007387 */ /* 0x0001e80000100800 */
        /* <DEDUP_REMOVED lines=11> */
[----:B0-----:R-:W5:Y:S04]  /*11dd0*/  LDL.LU R0, [R1+0x2d4] ;  /* 0x0002d40001007983 */ /* 0x001f680000300800 */
        /* <DEDUP_REMOVED lines=9> */
[----:B---3--:R-:W-:-:S02]  /*11e70*/  IMAD R21, R21, UR4, RZ ;  /* 0x0000000415157c24 */ /* 0x008fc4000f8e02ff */
[----:B------:R-:W-:-:S03]  /*11e80*/  IMAD R20, R20, UR4, RZ ;  /* 0x0000000414147c24 */ /* 0x000fc6000f8e02ff */
[----:B------:R0:W-:Y:S04]  /*11e90*/  STL [R1+0x19c], R21 ;  /* 0x00019c1501007387 */ /* 0x0001e80000100800 */
[----:B------:R1:W-:Y:S01]  /*11ea0*/  STL [R1+0x1a0], R20 ;  /* 0x0001a01401007387 */ /* 0x0003e20000100800 */
[----:B------:R-:W-:-:S03]  /*11eb0*/  IMAD R19, R19, UR4, RZ ;  /* 0x0000000413137c24 */ /* 0x000fc6000f8e02ff */
[----:B0-----:R-:W3:Y:S01]  /*11ec0*/  LDL.LU R21, [R1+0x364] ;  /* 0x0003640001157983 */ /* 0x001ee20000300800 */
[----:B------:R-:W-:-:S03]  /*11ed0*/  IMAD R9, R9, UR4, RZ ;  /* 0x0000000409097c24 */ /* 0x000fc6000f8e02ff */
[----:B------:R0:W-:Y:S04]  /*11ee0*/  STL [R1+0x1a4], R19 ;  /* 0x0001a41301007387 */ /* 0x0001e80000100800 */
[----:B-1----:R-:W3:Y:S04]  /*11ef0*/  LDL.LU R20, [R1+0x36c] ;  /* 0x00036c0001147983 */ /* 0x002ee80000300800 */
[----:B------:R1:W-:Y:S04]  /*11f00*/  STL [R1+0x1a8], R9 ;  /* 0x0001a80901007387 */ /* 0x0003e80000100800 */
[----:B0-----:R-:W3:Y:S04]  /*11f10*/  LDL.LU R19, [R1+0x394] ;  /* 0x0003940001137983 */ /* 0x001ee80000300800 */
[----:B-1----:R-:W3:Y:S01]  /*11f20*/  LDL.LU R9, [R1+0x390] ;  /* 0x0003900001097983 */ /* 0x002ee20000300800 */
[----:B--2---:R-:W-:-:S05]  /*11f30*/  IMAD R26, R26, UR4, RZ ;  /* 0x000000041a1a7c24 */ /* 0x004fca000f8e02ff */
[----:B------:R-:W-:Y:S01]  /*11f40*/  STL [R1+0x1c0], R26 ;  /* 0x0001c01a01007387 */ /* 0x000fe20000100800 */
[----:B----4-:R-:W-:Y:S02]  /*11f50*/  IMAD R25, R25, UR4, RZ ;  /* 0x0000000419197c24 */ /* 0x010fe4000f8e02ff */
[----:B-----5:R-:W-:-:S03]  /*11f60*/  IMAD R24, R24, UR4, RZ ;  /* 0x0000000418187c24 */ /* 0x020fc6000f8e02ff */
        /* <DEDUP_REMOVED lines=31> */
[----:B------:R2:W-:Y:S01]  /*12160*/  STL [R1+0x22c], R3 ;  /* 0x00022c0301007387 */ /* 0x0005e20000100800 */
[----:B0-----:R-:W-:Y:S02]  /*12170*/  IMAD R2, R10, UR4, RZ ;  /* 0x000000040a027c24 */ /* 0x001fe4000f8e02ff */
[----:B-1----:R-:W-:-:S03]  /*12180*/  IMAD R0, R15, UR4, RZ ;  /* 0x000000040f007c24 */ /* 0x002fc6000f8e02ff */
[----:B------:R0:W-:Y:S01]  /*12190*/  STL [R1+0x230], R2 ;  /* 0x0002300201007387 */ /* 0x0001e20000100800 */
[----:B--2---:R-:W-:-:S03]  /*121a0*/  IMAD R3, R18, UR4, RZ ;  /* 0x0000000412037c24 */ /* 0x004fc6000f8e02ff */
        /* <DEDUP_REMOVED lines=9> */
[----:B------:R-:W5:Y:S01]  /*12240*/  LDL.LU R11, [R1+0x39c] ;  /* 0x00039c00010b7983 */ /* 0x000f620000300800 */
[----:B---3--:R-:W-:-:S05]  /*12250*/  IMAD R0, R21, UR4, RZ ;  /* 0x0000000415007c24 */ /* 0x008fca000f8e02ff */
[----:B------:R0:W-:Y:S01]  /*12260*/  STL [R1+0x24c], R0 ;  /* 0x00024c0001007387 */ /* 0x0001e20000100800 */
[----:B------:R-:W-:-:S05]  /*12270*/  IMAD R3, R20, UR4, RZ ;  /* 0x0000000414037c24 */ /* 0x000fca000f8e02ff */
[----:B------:R-:W-:Y:S01]  /*12280*/  STL [R1+0x250], R3 ;  /* 0x0002500301007387 */ /* 0x000fe20000100800 */
[----:B------:R-:W-:-:S03]  /*12290*/  IMAD R2, R19, UR4, RZ ;  /* 0x0000000413027c24 */ /* 0x000fc6000f8e02ff */
        /* <DEDUP_REMOVED lines=27> */
[----:B------:R4:W-:Y:S02]  /*12450*/  STL [R1+0x260], R15 ;  /* 0x0002600f01007387 */ /* 0x0009e40000100800 */
[----:B----4-:R-:W-:Y:S02]  /*12460*/  IMAD R15, R18, UR4, RZ ;  /* 0x00000004120f7c24 */ /* 0x010fe4000f8e02ff */
[----:B-----5:R-:W-:Y:S02]  /*12470*/  IMAD R18, R29, UR4, RZ ;  /* 0x000000041d127c24 */ /* 0x020fe4000f8e02ff */
[----:B------:R-:W-:Y:S01]  /*12480*/  IMAD R11, R11, UR4, RZ ;  /* 0x000000040b0b7c24 */ /* 0x000fe2000f8e02ff */
[----:B------:R0:W-:Y:S04]  /*12490*/  STL [R1+0x2c8], R15 ;  /* 0x0002c80f01007387 */ /* 0x0001e80000100800 */
[----:B0-----:R-:W2:Y:S04]  /*124a0*/  LDL.LU R15, [R1+0x378] ;  /* 0x00037800010f7983 */ /* 0x001ea80000300800 */
[----:B------:R0:W-:Y:S04]  /*124b0*/  STL [R1+0x2cc], R18 ;  /* 0x0002cc1201007387 */ /* 0x0001e80000100800 */
[----:B0-----:R-:W4:Y:S04]  /*124c0*/  LDL.LU R18, [R1+0x360] ;  /* 0x0003600001127983 */ /* 0x001f280000300800 */
[----:B------:R0:W-:Y:S04]  /*124d0*/  STL [R1+0x2d0], R11 ;  /* 0x0002d00b01007387 */ /* 0x0001e80000100800 */
[----:B------:R-:W5:Y:S04]  /*124e0*/  LDL.LU R29, [R1+0x35c] ;  /* 0x00035c00011d7983 */ /* 0x000f680000300800 */
[----:B0-----:R-:W5:Y:S01]  /*124f0*/  LDL.LU R11, [R1+0x358] ;  /* 0x00035800010b7983 */ /* 0x001f620000300800 */
[----:B---3--:R-:W-:-:S05]  /*12500*/  IMAD R26, R26, UR4, RZ ;  /* 0x000000041a1a7c24 */ /* 0x008fca000f8e02ff */
[----:B------:R-:W-:Y:S01]  /*12510*/  STL [R1+0x2d4], R26 ;  /* 0x0002d41a01007387 */ /* 0x000fe20000100800 */
[----:B------:R-:W-:Y:S02]  /*12520*/  IMAD R25, R25, UR4, RZ ;  /* 0x0000000419197c24 */ /* 0x000fe4000f8e02ff */
        /* <DEDUP_REMOVED lines=174> */
[----:B-----5:R-:W-:-:S03]  /*13010*/  IMAD R18, R29, UR4, RZ ;  /* 0x000000041d127c24 */ /* 0x020fc6000f8e02ff */
[----:B------:R0:W-:Y:S01]  /*13020*/  STL [R1+0x2a0], R15 ;  /* 0x0002a00f01007387 */ /* 0x0001e20000100800 */
[----:B------:R-:W-:-:S03]  /*13030*/  IMAD R11, R11, UR4, RZ ;  /* 0x000000040b0b7c24 */ /* 0x000fc6000f8e02ff */
        /* <DEDUP_REMOVED lines=100> */
[----:B------:R4:W-:Y:S02]  /*13680*/  STL [R1+0x194], R26 ;  /* 0x0001941a01007387 */ /* 0x0009e40000100800 */
[----:B----4-:R-:W-:Y:S02]  /*13690*/  IMAD R26, R25, UR4, RZ ;  /* 0x00000004191a7c24 */ /* 0x010fe4000f8e02ff */
[----:B-----5:R-:W-:Y:S02]  /*136a0*/  IMAD R25, R24, UR4, RZ ;  /* 0x0000000418197c24 */ /* 0x020fe4000f8e02ff */
[----:B------:R-:W-:Y:S01]  /*136b0*/  IMAD R24, R17, UR4, RZ ;  /* 0x0000000411187c24 */ /* 0x000fe2000f8e02ff */
        /* <DEDUP_REMOVED lines=26> */
[----:B------:R0:W-:Y:S04]  /*13860*/  STL [R1+0x118], R0 ;  /* 0x0001180001007387 */ /* 0x0001e80000100800 */
        /* <DEDUP_REMOVED lines=12> */
[----:B0-----:R-:W2:Y:S04]  /*13930*/  LDL.LU R0, [R1+0xb4] ;  /* 0x0000b40001007983 */ /* 0x001ea80000300800 */
        /* <DEDUP_REMOVED lines=8> */
[----:B------:R1:W-:Y:S01]  /*139c0*/  STL [R1+0xe4], R4 ;  /* 0x0000e40401007387 */ /* 0x0003e20000100800 */
[----:B------:R-:W-:-:S03]  /*139d0*/  IMAD R3, R19, UR4, RZ ;  /* 0x0000000413037c24 */ /* 0x000fc6000f8e02ff */
[----:B------:R-:W3:Y:S01]  /*139e0*/  LDL.LU R26, [R1+0xa4] ;  /* 0x0000a400011a7983 */ /* 0x000ee20000300800 */
[----:B0-----:R-:W-:-:S03]  /*139f0*/  IMAD R2, R9, UR4, RZ ;  /* 0x0000000409027c24 */ /* 0x001fc6000f8e02ff */
[----:B------:R0:W-:Y:S04]  /*13a00*/  STL [R1+0xe0], R3 ;  /* 0x0000e00301007387 */ /* 0x0001e80000100800 */
        /* <DEDUP_REMOVED lines=12> */
[----:B-1----:R-:W3:Y:S04]  /*13ad0*/  LDL.LU R4, [R1+0x74] ;  /* 0x0000740001047983 */ /* 0x002ee80000300800 */
        /* <DEDUP_REMOVED lines=12> */
[----:B----4-:R-:W-:-:S05]  /*13ba0*/  IMAD R18, R18, UR4, RZ ;  /* 0x0000000412127c24 */ /* 0x010fca000f8e02ff */
[----:B------:R1:W-:Y:S01]  /*13bb0*/  STL [R1+0xb0], R18 ;  /* 0x0000b01201007387 */ /* 0x0003e20000100800 */
[----:B-----5:R-:W-:Y:S02]  /*13bc0*/  IMAD R29, R29, UR4, RZ ;  /* 0x000000041d1d7c24 */ /* 0x020fe4000f8e02ff */
[----:B0-----:R-:W-:Y:S01]  /*13bd0*/  IMAD R0, R11, UR4, RZ ;  /* 0x000000040b007c24 */ /* 0x001fe2000f8e02ff */
[----:B-1----:R-:W2:Y:S04]  /*13be0*/  LDL.LU R18, [R1+0x1c] ;  /* 0x00001c0001127983 */ /* 0x002ea80000300800 */
[----:B------:R0:W-:Y:S04]  /*13bf0*/  STL [R1+0xac], R29 ;  /* 0x0000ac1d01007387 */ /* 0x0001e80000100800 */
[----:B0-----:R-:W4:Y:S04]  /*13c00*/  LDL.LU R29, [R1+0x18] ;  /* 0x00001800011d7983 */ /* 0x001f280000300800 */
[----:B------:R0:W-:Y:S04]  /*13c10*/  STL [R1+0xa8], R0 ;  /* 0x0000a80001007387 */ /* 0x0001e80000100800 */
[----:B------:R-:W5:Y:S04]  /*13c20*/  LDL.LU R11, [R1+0xc] ;  /* 0x00000c00010b7983 */ /* 0x000f680000300800 */
[----:B0-----:R-:W5:Y:S01]  /*13c30*/  LDL.LU R0, [R1+0x4] ;  /* 0x0000040001007983 */ /* 0x001f620000300800 */
[----:B---3--:R-:W-:-:S05]  /*13c40*/  IMAD R26, R26, UR4, RZ ;  /* 0x000000041a1a7c24 */ /* 0x008fca000f8e02ff */
[----:B------:R0:W-:Y:S01]  /*13c50*/  STL [R1+0xa4], R26 ;  /* 0x0000a41a01007387 */ /* 0x0001e20000100800 */
[----:B------:R-:W-:-:S03]  /*13c60*/  IMAD R25, R25, UR4, RZ ;  /* 0x0000000419197c24 */ /* 0x000fc6000f8e02ff */
[----:B0-----:R-:W3:Y:S01]  /*13c70*/  LDL.LU R26, [R1+0xd0c] ;  /* 0x000d0c00011a7983 */ /* 0x001ee20000300800 */
[----:B------:R-:W-:-:S03]  /*13c80*/  IMAD R24, R24, UR4, RZ ;  /* 0x0000000418187c24 */ /* 0x000fc6000f8e02ff */
[----:B------:R0:W-:Y:S01]  /*13c90*/  STL [R1+0xa0], R25 ;  /* 0x0000a01901007387 */ /* 0x0001e20000100800 */
[----:B------:R-:W-:Y:S02]  /*13ca0*/  IMAD R17, R17, UR4, RZ ;  /* 0x0000000411117c24 */ /* 0x000fe4000f8e02ff */
[----:B------:R-:W-:Y:S01]  /*13cb0*/  IMAD R16, R16, UR4, RZ ;  /* 0x0000000410107c24 */ /* 0x000fe2000f8e02ff */
[----:B0-----:R-:W3:Y:S01]  /*13cc0*/  LDL.LU R25, [R1+0xd08] ;  /* 0x000d080001197983 */ /* 0x001ee20000300800 */
[----:B------:R-:W-:-:S03]  /*13cd0*/  IMAD R14, R14, UR4, RZ ;  /* 0x000000040e0e7c24 */ /* 0x000fc6000f8e02ff */
[----:B------:R0:W-:Y:S01]  /*13ce0*/  STL [R1+0x9c], R24 ;  /* 0x00009c1801007387 */ /* 0x0001e20000100800 */
[----:B------:R-:W-:Y:S02]  /*13cf0*/  IMAD R13, R13, UR4, RZ ;  /* 0x000000040d0d7c24 */ /* 0x000fe4000f8e02ff */
[----:B------:R-:W-:Y:S01]  /*13d00*/  IMAD R12, R12, UR4, RZ ;  /* 0x000000040c0c7c24 */ /* 0x000fe2000f8e02ff */
[----:B0-----:R-:W3:Y:S04]  /*13d10*/  LDL.LU R24, [R1+0xd04] ;  /* 0x000d040001187983 */ /* 0x001ee80000300800 */
[----:B------:R0:W-:Y:S01]  /*13d20*/  STL [R1+0x98], R17 ;  /* 0x0000981101007387 */ /* 0x0001e20000100800 */
[----:B------:R-:W-:Y:S02]  /*13d30*/  IMAD R8, R8, UR4, RZ ;  /* 0x0000000408087c24 */ /* 0x000fe4000f8e02ff */
[----:B------:R-:W-:Y:S01]  /*13d40*/  IMAD R7, R7, UR4, RZ ;  /* 0x0000000407077c24 */ /* 0x000fe2000f8e02ff */
[----:B0-----:R-:W3:Y:S04]  /*13d50*/  LDL.LU R17, [R1+0xd00] ;  /* 0x000d000001117983 */ /* 0x001ee80000300800 */
[----:B------:R0:W-:Y:S01]  /*13d60*/  STL [R1+0x94], R16 ;  /* 0x0000941001007387 */ /* 0x0001e20000100800 */
[----:B------:R-:W-:-:S03]  /*13d70*/  IMAD R6, R6, UR4, RZ ;  /* 0x0000000406067c24 */ /* 0x000fc6000f8e02ff */
        /* <DEDUP_REMOVED lines=37> */
[----:B------:R0:W-:Y:S04]  /*13fd0*/  STL [R1+0x48], R10 ;  /* 0x0000480a01007387 */ /* 0x0001e80000100800 */
        /* <DEDUP_REMOVED lines=10> */
[----:B0-----:R-:W2:Y:S02]  /*14080*/  LDL.LU R9, [R1+0xcb4] ;  /* 0x000cb40001097983 */ /* 0x001ea40000300800 */
[----:B--2---:R-:W-:-:S05]  /*14090*/  IMAD R9, R9, UR4, RZ ;  /* 0x0000000409097c24 */ /* 0x004fca000f8e02ff */
[----:B------:R0:W-:Y:S04]  /*140a0*/  STL [R1+0x24], R9 ;  /* 0x0000240901007387 */ /* 0x0001e80000100800 */
[----:B0-----:R-:W2:Y:S01]  /*140b0*/  LDL.LU R9, [R1+0xcb0] ;  /* 0x000cb00001097983 */ /* 0x001ea20000300800 */
[----:B------:R-:W-:Y:S02]  /*140c0*/  IMAD R18, R18, UR4, RZ ;  /* 0x0000000412127c24 */ /* 0x000fe4000f8e02ff */
[----:B----4-:R-:W-:Y:S02]  /*140d0*/  IMAD R29, R29, UR4, RZ ;  /* 0x000000041d1d7c24 */ /* 0x010fe4000f8e02ff */
[----:B-----5:R-:W-:Y:S02]  /*140e0*/  IMAD R11, R11, UR4, RZ ;  /* 0x000000040b0b7c24 */ /* 0x020fe4000f8e02ff */
[----:B--2---:R-:W-:-:S05]  /*140f0*/  IMAD R9, R9, UR8, RZ ;  /* 0x0000000809097c24 */ /* 0x004fca000f8e02ff */
[----:B------:R0:W-:Y:S04]  /*14100*/  STL [R1+0xc80], R9 ;  /* 0x000c800901007387 */ /* 0x0001e80000100800 */
[----:B0-----:R-:W2:Y:S04]  /*14110*/  LDL.LU R9, [R1+0x8] ;  /* 0x0000080001097983 */ /* 0x001ea80000300800 */
[----:B------:R0:W-:Y:S04]  /*14120*/  STL [R1+0x1c], R18 ;  /* 0x00001c1201007387 */ /* 0x0001e80000100800 */
[----:B0-----:R-:W4:Y:S04]  /*14130*/  LDL.LU R18, [R1+0xcac] ;  /* 0x000cac0001127983 */ /* 0x001f280000300800 */
[----:B------:R0:W-:Y:S04]  /*14140*/  STL [R1+0x18], R29 ;  /* 0x0000181d01007387 */ /* 0x0001e80000100800 */
[----:B0-----:R-:W5:Y:S04]  /*14150*/  LDL.LU R29, [R1+0xca8] ;  /* 0x000ca800011d7983 */ /* 0x001f680000300800 */
[----:B------:R0:W-:Y:S04]  /*14160*/  STL [R1+0xc], R11 ;  /* 0x00000c0b01007387 */ /* 0x0001e80000100800 */
[----:B0-----:R-:W3:Y:S01]  /*14170*/  LDL.LU R11, [R1+0xca4] ;  /* 0x000ca400010b7983 */ /* 0x001ee20000300800 */
[----:B--2---:R-:W-:-:S05]  /*14180*/  IMAD R9, R9, UR4, RZ ;  /* 0x0000000409097c24 */ /* 0x004fca000f8e02ff */
[----:B------:R0:W-:Y:S02]  /*14190*/  STL [R1+0x8], R9 ;  /* 0x0000080901007387 */ /* 0x0001e40000100800 */
[----:B0-----:R-:W-:-:S05]  /*141a0*/  IMAD R9, R0, UR4, RZ ;  /* 0x0000000400097c24 */ /* 0x001fca000f8e02ff */
[----:B------:R0:W-:Y:S01]  /*141b0*/  STL [R1+0xc84], R9 ;  /* 0x000c840901007387 */ /* 0x0001e20000100800 */
[----:B---3--:R-:W-:-:S03]  /*141c0*/  IMAD R0, R11, UR4, RZ ;  /* 0x000000040b007c24 */ /* 0x008fc6000f8e02ff */
[----:B------:R-:W0:Y:S01]  /*141d0*/  LDL.LU R11, [R1+0xca0] ;  /* 0x000ca000010b7983 */ /* 0x000e220000300800 */
[----:B-----5:R-:W-:Y:S02]  /*141e0*/  IMAD R29, R29, UR4, RZ ;  /* 0x000000041d1d7c24 */ /* 0x020fe4000f8e02ff */
[----:B----4-:R-:W-:Y:S02]  /*141f0*/  IMAD R18, R18, UR4, RZ ;  /* 0x0000000412127c24 */ /* 0x010fe4000f8e02ff */
[----:B------:R-:W-:Y:S01]  /*14200*/  IMAD R19, R19, UR4, RZ ;  /* 0x0000000413137c24 */ /* 0x000fe2000f8e02ff */
[----:B------:R1:W-:Y:S01]  /*14210*/  STL [R1+0xc88], R0 ;  /* 0x000c880001007387 */ /* 0x0003e20000100800 */
[----:B------:R-:W-:Y:S02]  /*14220*/  IMAD R20, R20, UR4, RZ ;  /* 0x0000000414147c24 */ /* 0x000fe4000f8e02ff */
[----:B------:R-:W-:Y:S01]  /*14230*/  IMAD R21, R21, UR4, RZ ;  /* 0x0000000415157c24 */ /* 0x000fe2000f8e02ff */
[----:B------:R-:W-:Y:S04]  /*14240*/  STL [R1+0xc8c], R29 ;  /* 0x000c8c1d01007387 */ /* 0x000fe80000100800 */
[----:B------:R2:W-:Y:S04]  /*14250*/  STL [R1+0xc90], R18 ;  /* 0x000c901201007387 */ /* 0x0005e80000100800 */
[----:B------:R-:W-:Y:S04]  /*14260*/  STL [R1+0xc94], R19 ;  /* 0x000c941301007387 */ /* 0x000fe80000100800 */
[----:B------:R-:W-:Y:S04]  /*14270*/  STL [R1+0xc98], R20 ;  /* 0x000c981401007387 */ /* 0x000fe80000100800 */
[----:B------:R-:W-:Y:S01]  /*14280*/  STL [R1+0xc9c], R21 ;  /* 0x000c9c1501007387 */ /* 0x000fe20000100800 */
[----:B------:R-:W-:Y:S01]  /*14290*/  IMAD R27, R27, UR4, RZ ;  /* 0x000000041b1b7c24 */ /* 0x000fe2000f8e02ff */
[----:B0-----:R-:W-:-:S02]  /*142a0*/  LEA R9, P1, R4, R11, 0x1 ;  /* 0x0000000b04097211 */ /* 0x001fc400078208ff */
[-C--:B-1----:R-:W-:Y:S02]  /*142b0*/  LEA R0, P2, R5, R11.reuse, 0x1 ;  /* 0x0000000b05007211 */ /* 0x082fe400078408ff */
[-C--:B--2---:R-:W-:Y:S01]  /*142c0*/  LEA R18, P3, R6, R11.reuse, 0x1 ;  /* 0x0000000b06127211 */ /* 0x084fe200078608ff */
[----:B------:R0:W-:Y:S04]  /*142d0*/  STL [R1+0xc04], R9 ;  /* 0x000c040901007387 */ /* 0x0001e80000100800 */
[----:B------:R1:W-:Y:S01]  /*142e0*/  STL [R1+0xc08], R0 ;  /* 0x000c080001007387 */ /* 0x0003e20000100800 */
[----:B0-----:R-:W-:-:S03]  /*142f0*/  LEA R9, P4, R7, R11, 0x1 ;  /* 0x0000000b07097211 */ /* 0x001fc600078808ff */
[----:B------:R0:W-:Y:S01]  /*14300*/  STL [R1+0xc0c], R18 ;  /* 0x000c0c1201007387 */ /* 0x0001e20000100800 */
[----:B-1----:R-:W-:-:S03]  /*14310*/  LEA R0, P5, R8, R11, 0x1 ;  /* 0x0000000b08007211 */ /* 0x002fc600078a08ff */
[----:B------:R1:W-:Y:S01]  /*14320*/  STL [R1+0xc10], R9 ;  /* 0x000c100901007387 */ /* 0x0003e20000100800 */
[----:B0-----:R-:W-:-:S03]  /*14330*/  LEA R18, P6, R12, R11, 0x1 ;  /* 0x0000000b0c127211 */ /* 0x001fc600078c08ff */
[----:B------:R0:W-:Y:S01]  /*14340*/  STL [R1+0xc14], R0 ;  /* 0x000c140001007387 */ /* 0x0001e20000100800 */
[----:B-1----:R-:W-:-:S03]  /*14350*/  LEA R9, P0, R13, R11, 0x1 ;  /* 0x0000000b0d097211 */ /* 0x002fc600078008ff */
[----:B------:R-:W-:Y:S01]  /*14360*/  STL [R1+0xc18], R18 ;  /* 0x000c181201007387 */ /* 0x000fe20000100800 */
[----:B0-----:R-:W-:-:S03]  /*14370*/  LEA.HI.X.SX32 R0, R4, R3, 0x1, P1 ;  /* 0x0000000304007211 */ /* 0x001fc600008f0eff */
[----:B------:R-:W2:Y:S04]  /*14380*/  LDL.LU R4, [R1+0x14] ;  /* 0x0000140001047983 */ /* 0x000ea80000300800 */
[----:B------:R0:W-:Y:S04]  /*14390*/  STL [R1+0xc1c], R9 ;  /* 0x000c1c0901007387 */ /* 0x0001e80000100800 */
[----:B------:R-:W3:Y:S04]  /*143a0*/  LDL.LU R21, [R1+0x20] ;  /* 0x0000200001157983 */ /* 0x000ee80000300800 */
[----:B------:R1:W-:Y:S01]  /*143b0*/  STL [R1+0xbfc], R0 ;  /* 0x000bfc0001007387 */ /* 0x0003e20000100800 */
[----:B0-----:R-:W-:-:S02]  /*143c0*/  LEA R9, P1, R14, R11, 0x1 ;  /* 0x0000000b0e097211 */ /* 0x001fc400078208ff */
[----:B-1----:R-:W-:Y:S02]  /*143d0*/  LEA.HI.X.SX32 R0, R5, R3, 0x1, P2 ;  /* 0x0000000305007211 */ /* 0x002fe400010f0eff */
[----:B------:R-:W4:Y:S04]  /*143e0*/  LDL.LU R5, [R1+0x10] ;  /* 0x0000100001057983 */ /* 0x000f280000300800 */
[----:B------:R0:W-:Y:S04]  /*143f0*/  STL [R1+0xc00], R9 ;  /* 0x000c000901007387 */ /* 0x0001e80000100800 */
[----:B------:R1:W-:Y:S04]  /*14400*/  STL [R1+0xbf4], R0 ;  /* 0x000bf40001007387 */ /* 0x0003e80000100800 */
[----:B------:R-:W5:Y:S01]  /*14410*/  LDL.LU R20, [R1+0x30] ;  /* 0x0000300001147983 */ /* 0x000f620000300800 */
[----:B0-----:R-:W-:-:S02]  /*14420*/  LEA R9, P2, R16, R11, 0x1 ;  /* 0x0000000b10097211 */ /* 0x001fc400078408ff */
[----:B-1----:R-:W-:Y:S02]  /*14430*/  LEA.HI.X.SX32 R0, R6, R3, 0x1, P3 ;  /* 0x0000000306007211 */ /* 0x002fe400018f0eff */
[----:B------:R-:W-:Y:S01]  /*14440*/  LEA R6, P3, R17, R11, 0x1 ;  /* 0x0000000b11067211 */ /* 0x000fe200078608ff */
[----:B------:R-:W-:Y:S04]  /*14450*/  STL [R1+0xbf8], R9 ;  /* 0x000bf80901007387 */ /* 0x000fe80000100800 */
[----:B------:R0:W-:Y:S04]  /*14460*/  STL [R1+0xbec], R0 ;  /* 0x000bec0001007387 */ /* 0x0001e80000100800 */
[----:B------:R-:W5:Y:S04]  /*14470*/  LDL.LU R19, [R1+0x44] ;  /* 0x0000440001137983 */ /* 0x000f680000300800 */
[----:B------:R1:W-:Y:S01]  /*14480*/  STL [R1+0xbf0], R6 ;  /* 0x000bf00601007387 */ /* 0x0003e20000100800 */
[----:B0-----:R-:W-:-:S02]  /*14490*/  LEA.HI.X.SX32 R0, R7, R3, 0x1, P4 ;  /* 0x0000000307007211 */ /* 0x001fc400020f0eff */
[----:B------:R-:W-:-:S03]  /*144a0*/  LEA.HI.X.SX32 R7, R8, R3, 0x1, P5 ;  /* 0x0000000308077211 */ /* 0x000fc600028f0eff */
[----:B------:R0:W-:Y:S01]  /*144b0*/  STL [R1+0xbe4], R0 ;  /* 0x000be40001007387 */ /* 0x0001e20000100800 */
[----:B-1----:R-:W-:-:S05]  /*144c0*/  LEA R6, P4, R24, R11, 0x1 ;  /* 0x0000000b18067211 */ /* 0x002fca00078808ff */
[----:B------:R1:W-:Y:S01]  /*144d0*/  STL [R1+0xbe8], R6 ;  /* 0x000be80601007387 */ /* 0x0003e20000100800 */
[----:B0-----:R-:W-:-:S03]  /*144e0*/  LEA R0, P5, R25, R11, 0x1 ;  /* 0x0000000b19007211 */ /* 0x001fc600078a08ff */
[----:B------:R-:W-:Y:S04]  /*144f0*/  STL [R1+0xbdc], R7 ;  /* 0x000bdc0701007387 */ /* 0x000fe80000100800 */
[----:B------:R-:W5:Y:S01]  /*14500*/  LDL.LU R18, [R1+0x58] ;  /* 0x0000580001127983 */ /* 0x000f620000300800 */
[----:B-1----:R-:W-:-:S03]  /*14510*/  LEA.HI.X.SX32 R6, R12, R3, 0x1, P6 ;  /* 0x000000030c067211 */ /* 0x002fc600030f0eff */
[----:B------:R0:W-:Y:S04]  /*14520*/  STL [R1+0xbe0], R0 ;  /* 0x000be00001007387 */ /* 0x0001e80000100800 */
[----:B------:R1:W-:Y:S04]  /*14530*/  STL [R1+0xbd4], R6 ;  /* 0x000bd40601007387 */ /* 0x0003e80000100800 */
[----:B------:R-:W5:Y:S01]  /*14540*/  LDL.LU R29, [R1+0x60] ;  /* 0x00006000011d7983 */ /* 0x000f620000300800 */
[----:B0-----:R-:W-:Y:S02]  /*14550*/  LEA R0, P6, R26, R11, 0x1 ;  /* 0x0000000b1a007211 */ /* 0x001fe400078c08ff */
[----:B-1----:R-:W-:-:S03]  /*14560*/  LEA.HI.X.SX32 R6, R13, R3, 0x1, P0 ;  /* 0x000000030d067211 */ /* 0x002fc600000f0eff */
[----:B------:R0:W-:Y:S04]  /*14570*/  STL [R1+0xbd8], R0 ;  /* 0x000bd80001007387 */ /* 0x0001e80000100800 */
[----:B------:R1:W-:Y:S01]  /*14580*/  STL [R1+0xbcc], R6 ;  /* 0x000bcc0601007387 */ /* 0x0003e20000100800 */
[----:B0-----:R-:W-:Y:S02]  /*14590*/  LEA R0, P0, R27, R11, 0x1 ;  /* 0x0000000b1b007211 */ /* 0x001fe400078008ff */
[-C--:B-1----:R-:W-:Y:S02]  /*145a0*/  LEA.HI.X.SX32 R6, R14, R3.reuse, 0x1, P1 ;  /* 0x000000030e067211 */ /* 0x082fe400008f0eff */
[----:B------:R-:W5:Y:S04]  /*145b0*/  LDL.LU R14, [R1+0x50] ;  /* 0x00005000010e7983 */ /* 0x000f680000300800 */
[----:B------:R0:W-:Y:S04]  /*145c0*/  STL [R1+0xbd0], R0 ;  /* 0x000bd00001007387 */ /* 0x0001e80000100800 */
[----:B0-----:R-:W5:Y:S04]  /*145d0*/  LDL.LU R0, [R1+0x68] ;  /* 0x0000680001007983 */ /* 0x001f680000300800 */
[----:B------:R0:W-:Y:S02]  /*145e0*/  STL [R1+0xbc4], R6 ;  /* 0x000bc40601007387 */ /* 0x0001e40000100800 */
[----:B0-----:R-:W-:-:S02]  /*145f0*/  LEA.HI.X.SX32 R6, R16, R3, 0x1, P2 ;  /* 0x0000000310067211 */ /* 0x001fc400010f0eff */
[----:B------:R-:W5:Y:S01]  /*14600*/  LDL.LU R16, [R1+0x28] ;  /* 0x0000280001107983 */ /* 0x000f620000300800 */
[----:B------:R-:W-:-:S05]  /*14610*/  IMAD R28, R28, UR4, RZ ;  /* 0x000000041c1c7c24 */ /* 0x000fca000f8e02ff */
[----:B------:R-:W-:-:S05]  /*14620*/  LEA R7, P1, R28, R11, 0x1 ;  /* 0x0000000b1c077211 */ /* 0x000fca00078208ff */
[----:B------:R-:W-:Y:S04]  /*14630*/  STL [R1+0xbc8], R7 ;  /* 0x000bc80701007387 */ /* 0x000fe80000100800 */
[----:B------:R-:W5:Y:S04]  /*14640*/  LDL.LU R9, [R1+0x6c] ;  /* 0x00006c0001097983 */ /* 0x000f680000300800 */
[----:B------:R0:W-:Y:S04]  /*14650*/  STL [R1+0xbbc], R6 ;  /* 0x000bbc0601007387 */ /* 0x0001e80000100800 */
[----:B------:R-:W5:Y:S01]  /*14660*/  LDL.LU R13, [R1+0x70] ;  /* 0x00007000010d7983 */ /* 0x000f620000300800 */
[----:B0-----:R-:W-:-:S02]  /*14670*/  LEA.HI.X.SX32 R6, R17, R3, 0x1, P3 ;  /* 0x0000000311067211 */ /* 0x001fc400018f0eff */
[----:B----4-:R-:W-:-:S05]  /*14680*/  LEA R7, P2, R5, R11, 0x1 ;  /* 0x0000000b05077211 */ /* 0x010fca00078408ff */
[----:B------:R2:W-:Y:S04]  /*14690*/  STL [R1+0xbc0], R7 ;  /* 0x000bc00701007387 */ /* 0x0005e80000100800 */
[----:B------:R0:W-:Y:S04]  /*146a0*/  STL [R1+0xbb4], R6 ;  /* 0x000bb40601007387 */ /* 0x0001e80000100800 */
[----:B------:R-:W4:Y:S01]  /*146b0*/  LDL.LU R12, [R1+0xb8] ;  /* 0x0000b800010c7983 */ /* 0x000f220000300800 */
[----:B--2---:R-:W-:Y:S02]  /*146c0*/  LEA R7, P3, R4, R11, 0x1 ;  /* 0x0000000b04077211 */ /* 0x004fe400078608ff */
[----:B0-----:R-:W-:-:S03]  /*146d0*/  LEA.HI.X.SX32 R6, R24, R3, 0x1, P4 ;  /* 0x0000000318067211 */ /* 0x001fc600020f0eff */
[----:B------:R3:W-:Y:S04]  /*146e0*/  STL [R1+0xbb8], R7 ;  /* 0x000bb80701007387 */ /* 0x0007e80000100800 */
[----:B------:R0:W-:Y:S04]  /*146f0*/  STL [R1+0xbac], R6 ;  /* 0x000bac0601007387 */ /* 0x0001e80000100800 */
[----:B------:R-:W2:Y:S01]  /*14700*/  LDL.LU R8, [R1+0xbc] ;  /* 0x0000bc0001087983 */ /* 0x000ea20000300800 */
[----:B---3--:R-:W-:Y:S02]  /*14710*/  LEA R7, P4, R21, R11, 0x1 ;  /* 0x0000000b15077211 */ /* 0x008fe400078808ff */
[----:B0-----:R-:W-:-:S03]  /*14720*/  LEA.HI.X.SX32 R6, R25, R3, 0x1, P5 ;  /* 0x0000000319067211 */ /* 0x001fc600028f0eff */
[----:B------:R0:W-:Y:S04]  /*14730*/  STL [R1+0xbb0], R7 ;  /* 0x000bb00701007387 */ /* 0x0001e80000100800 */
[----:B------:R1:W-:Y:S04]  /*14740*/  STL [R1+0xba4], R6 ;  /* 0x000ba40601007387 */ /* 0x0003e80000100800 */
[----:B0-----:R-:W3:Y:S01]  /*14750*/  LDL.LU R7, [R1+0xc4] ;  /* 0x0000c40001077983 */ /* 0x001ee20000300800 */
[----:B-1----:R-:W-:Y:S02]  /*14760*/  LEA.HI.X.SX32 R6, R26, R3, 0x1, P6 ;  /* 0x000000031a067211 */ /* 0x002fe400030f0eff */
[----:B-----5:R-:W-:-:S02]  /*14770*/  LEA R24, P6, R20, R11, 0x1 ;  /* 0x0000000b14187211 */ /* 0x020fc400078c08ff */
[----:B------:R-:W-:-:S05]  /*14780*/  LEA R17, P5, R16, R11, 0x1 ;  /* 0x0000000b10117211 */ /* 0x000fca00078a08ff */
[----:B------:R0:W-:Y:S04]  /*14790*/  STL [R1+0xba8], R17 ;  /* 0x000ba81101007387 */ /* 0x0001e80000100800 */
[----:B------:R1:W-:Y:S04]  /*147a0*/  STL [R1+0xb9c], R6 ;  /* 0x000b9c0601007387 */ /* 0x0003e80000100800 */
[----:B0-----:R-:W5:Y:S01]  /*147b0*/  LDL.LU R17, [R1+0xc8] ;  /* 0x0000c80001117983 */ /* 0x001f620000300800 */
[----:B-1----:R-:W-:-:S03]  /*147c0*/  LEA.HI.X.SX32 R6, R27, R3, 0x1, P0 ;  /* 0x000000031b067211 */ /* 0x002fc600000f0eff */
[----:B------:R-:W-:Y:S04]  /*147d0*/  STL [R1+0xba0], R24 ;  /* 0x000ba01801007387 */ /* 0x000fe80000100800 */
[----:B------:R0:W-:Y:S01]  /*147e0*/  STL [R1+0x440], R6 ;  /* 0x0004400601007387 */ /* 0x0001e20000100800 */
[----:B------:R-:W-:-:S03]  /*147f0*/  LEA R25, P0, R19, R11, 0x1 ;  /* 0x0000000b13197211 */ /* 0x000fc600078008ff */
[----:B0-----:R-:W5:Y:S01]  /*14800*/  LDL.LU R6, [R1+0xcc] ;  /* 0x0000cc0001067983 */ /* 0x001f620000300800 */
[----:B------:R-:W-:-:S03]  /*14810*/  LEA.HI.X.SX32 R24, R28, R3, 0x1, P1 ;  /* 0x000000031c187211 */ /* 0x000fc600008f0eff */
[----:B------:R-:W-:Y:S04]  /*14820*/  STL [R1+0x460], R25 ;  /* 0x0004601901007387 */ /* 0x000fe80000100800 */
[----:B------:R0:W-:Y:S02]  /*14830*/  STL [R1+0x444], R24 ;  /* 0x0004441801007387 */ /* 0x0001e40000100800 */
[----:B0-----:R-:W-:Y:S02]  /*14840*/  LEA.HI.X.SX32 R24, R5, R3, 0x1, P2 ;  /* 0x0000000305187211 */ /* 0x001fe400010f0eff */
[----:B------:R-:W5:Y:S01]  /*14850*/  LDL.LU R5, [R1+0xd0] ;  /* 0x0000d00001057983 */ /* 0x000f620000300800 */
[----:B------:R-:W-:-:S05]  /*14860*/  LEA R25, P1, R14, R11, 0x1 ;  /* 0x0000000b0e197211 */ /* 0x000fca00078208ff */
[----:B------:R0:W-:Y:S04]  /*14870*/  STL [R1+0x468], R25 ;  /* 0x0004681901007387 */ /* 0x0001e80000100800 */
[----:B------:R1:W-:Y:S01]  /*14880*/  STL [R1+0x448], R24 ;  /* 0x0004481801007387 */ /* 0x0003e20000100800 */
[----:B0-----:R-:W-:Y:S02]  /*14890*/  LEA R25, P2, R18, R11, 0x1 ;  /* 0x0000000b12197211 */ /* 0x001fe400078408ff */
[----:B-1----:R-:W-:Y:S02]  /*148a0*/  LEA.HI.X.SX32 R24, R4, R3, 0x1, P3 ;  /* 0x0000000304187211 */ /* 0x002fe400018f0eff */
[----:B------:R-:W5:Y:S04]  /*148b0*/  LDL.LU R4, [R1+0xd4] ;  /* 0x0000d40001047983 */ /* 0x000f680000300800 */
[----:B------:R0:W-:Y:S04]  /*148c0*/  STL [R1+0x470], R25 ;  /* 0x0004701901007387 */ /* 0x0001e80000100800 */
[----:B------:R1:W-:Y:S01]  /*148d0*/  STL [R1+0x44c], R24 ;  /* 0x00044c1801007387 */ /* 0x0003e20000100800 */
[----:B0-----:R-:W-:-:S02]  /*148e0*/  LEA R25, P3, R29, R11, 0x1 ;  /* 0x0000000b1d197211 */ /* 0x001fc400078608ff */
        /* <DEDUP_REMOVED lines=15> */
[-C--:B-1----:R-:W-:Y:S02]  /*149e0*/  LEA.HI.X.SX32 R24, R19, R3.reuse, 0x1, P0 ;  /* 0x0000000313187211 */ /* 0x082fe400000f0eff */
[----:B------:R-:W5:Y:S04]  /*149f0*/  LDL.LU R19, [R1+0xf0] ;  /* 0x0000f00001137983 */ /* 0x000f680000300800 */
[----:B------:R-:W-:Y:S04]  /*14a00*/  STL [R1+0x490], R25 ;  /* 0x0004901901007387 */ /* 0x000fe80000100800 */
[----:B------:R0:W-:Y:S02]  /*14a10*/  STL [R1+0x45c], R24 ;  /* 0x00045c1801007387 */ /* 0x0001e40000100800 */
[----:B0-----:R-:W-:-:S02]  /*14a20*/  LEA.HI.X.SX32 R24, R14, R3, 0x1, P1 ;  /* 0x000000030e187211 */ /* 0x001fc400008f0eff */
[----:B------:R-:W5:Y:S01]  /*14a30*/  LDL.LU R14, [R1+0xf8] ;  /* 0x0000f800010e7983 */ /* 0x000f620000300800 */
[----:B----4-:R-:W-:-:S05]  /*14a40*/  LEA R25, P0, R12, R11, 0x1 ;  /* 0x0000000b0c197211 */ /* 0x010fca00078008ff */
[----:B------:R2:W-:Y:S04]  /*14a50*/  STL [R1+0x498], R25 ;  /* 0x0004981901007387 */ /* 0x0005e80000100800 */
[----:B------:R0:W-:Y:S01]  /*14a60*/  STL [R1+0x464], R24 ;  /* 0x0004641801007387 */ /* 0x0001e20000100800 */
[----:B--2---:R-:W-:Y:S02]  /*14a70*/  LEA R25, P1, R8, R11, 0x1 ;  /* 0x0000000b08197211 */ /* 0x004fe400078208ff */
[-C--:B0-----:R-:W-:Y:S02]  /*14a80*/  LEA.HI.X.SX32 R24, R18, R3.reuse, 0x1, P2 ;  /* 0x0000000312187211 */ /* 0x081fe400010f0eff */
[----:B------:R-:W2:Y:S04]  /*14a90*/  LDL.LU R18, [R1+0x150] ;  /* 0x0001500001127983 */ /* 0x000ea80000300800 */
[----:B------:R-:W-:Y:S04]  /*14aa0*/  STL [R1+0x4a0], R25 ;  /* 0x0004a01901007387 */ /* 0x000fe80000100800 */
[----:B------:R0:W-:Y:S02]  /*14ab0*/  STL [R1+0x46c], R24 ;  /* 0x00046c1801007387 */ /* 0x0001e40000100800 */
[----:B0-----:R-:W-:-:S02]  /*14ac0*/  LEA.HI.X.SX32 R24, R29, R3, 0x1, P3 ;  /* 0x000000031d187211 */ /* 0x001fc400018f0eff */
[----:B------:R-:W4:Y:S01]  /*14ad0*/  LDL.LU R29, [R1+0x154] ;  /* 0x00015400011d7983 */ /* 0x000f220000300800 */
[----:B---3--:R-:W-:-:S05]  /*14ae0*/  LEA R25, P2, R7, R11, 0x1 ;  /* 0x0000000b07197211 */ /* 0x008fca00078408ff */
[----:B------:R-:W-:Y:S04]  /*14af0*/  STL [R1+0x4a8], R25 ;  /* 0x0004a81901007387 */ /* 0x000fe80000100800 */
[----:B------:R0:W-:Y:S02]  /*14b00*/  STL [R1+0x474], R24 ;  /* 0x0004741801007387 */ /* 0x0001e40000100800 */
[----:B0-----:R-:W-:Y:S02]  /*14b10*/  LEA.HI.X.SX32 R24, R0, R3, 0x1, P4 ;  /* 0x0000000300187211 */ /* 0x001fe400020f0eff */
[----:B------:R-:W3:Y:S01]  /*14b20*/  LDL.LU R0, [R1+0x158] ;  /* 0x0001580001007983 */ /* 0x000ee20000300800 */
[----:B-----5:R-:W-:-:S05]  /*14b30*/  LEA R25, P3, R17, R11, 0x1 ;  /* 0x0000000b11197211 */ /* 0x020fca00078608ff */
[----:B------:R0:W-:Y:S04]  /*14b40*/  STL [R1+0x4b0], R25 ;  /* 0x0004b01901007387 */ /* 0x0001e80000100800 */
[----:B------:R1:W-:Y:S01]  /*14b50*/  STL [R1+0x47c], R24 ;  /* 0x00047c1801007387 */ /* 0x0003e20000100800 */
[----:B0-----:R-:W-:Y:S02]  /*14b60*/  LEA R25, P4, R6, R11, 0x1 ;  /* 0x0000000b06197211 */ /* 0x001fe400078808ff */
[-C--:B-1----:R-:W-:Y:S02]  /*14b70*/  LEA.HI.X.SX32 R24, R9, R3.reuse, 0x1, P5 ;  /* 0x0000000309187211 */ /* 0x082fe400028f0eff */
[----:B------:R-:W5:Y:S04]  /*14b80*/  LDL.LU R9, [R1+0x15c] ;  /* 0x00015c0001097983 */ /* 0x000f680000300800 */
[----:B------:R-:W-:Y:S04]  /*14b90*/  STL [R1+0x4b8], R25 ;  /* 0x0004b81901007387 */ /* 0x000fe80000100800 */
[----:B------:R0:W-:Y:S02]  /*14ba0*/  STL [R1+0x484], R24 ;  /* 0x0004841801007387 */ /* 0x0001e40000100800 */
[----:B0-----:R-:W-:-:S02]  /*14bb0*/  LEA.HI.X.SX32 R24, R13, R3, 0x1, P6 ;  /* 0x000000030d187211 */ /* 0x001fc400030f0eff */
[----:B------:R-:W5:Y:S01]  /*14bc0*/  LDL.LU R13, [R1+0x160] ;  /* 0x00016000010d7983 */ /* 0x000f620000300800 */
[----:B------:R-:W-:-:S05]  /*14bd0*/  LEA R25, P5, R5, R11, 0x1 ;  /* 0x0000000b05197211 */ /* 0x000fca00078a08ff */
        /* <DEDUP_REMOVED lines=34> */
[----:B--2---:R-:W-:-:S05]  /*14e00*/  LEA R25, P5, R18, R11, 0x1 ;  /* 0x0000000b12197211 */ /* 0x004fca00078a08ff */
[----:B------:R-:W-:Y:S04]  /*14e10*/  STL [R1+0x4f8], R25 ;  /* 0x0004f81901007387 */ /* 0x000fe80000100800 */
[----:B------:R0:W-:Y:S02]  /*14e20*/  STL [R1+0x4c4], R24 ;  /* 0x0004c41801007387 */ /* 0x0001e40000100800 */
[----:B0-----:R-:W-:Y:S02]  /*14e30*/  LEA.HI.X.SX32 R24, R21, R3, 0x1, P0 ;  /* 0x0000000315187211 */ /* 0x001fe400000f0eff */
[----:B----4-:R-:W-:Y:S01]  /*14e40*/  LEA R25, P6, R29, R11, 0x1 ;  /* 0x0000000b1d197211 */ /* 0x010fe200078c08ff */
        /* <DEDUP_REMOVED lines=11> */
[----:B------:R-:W-:Y:S04]  /*14f00*/  STL [R1+0x510], R25 ;  /* 0x0005101901007387 */ /* 0x000fe80000100800 */
[----:B------:R0:W-:Y:S02]  /*14f10*/  STL [R1+0x4dc], R24 ;  /* 0x0004dc1801007387 */ /* 0x0001e40000100800 */
[----:B0-----:R-:W-:Y:S02]  /*14f20*/  LEA.HI.X.SX32 R24, R19, R3, 0x1, P3 ;  /* 0x0000000313187211 */ /* 0x001fe400018f0eff */
[----:B------:R-:W-:Y:S01]  /*14f30*/  LEA R25, P2, R13, R11, 0x1 ;  /* 0x0000000b0d197211 */ /* 0x000fe200078408ff */
        /* <DEDUP_REMOVED lines=71> */
[----:B------:R-:W-:Y:S04]  /*153b0*/  STL [R1+0x588], R25 ;  /* 0x0005881901007387 */ /* 0x000fe80000100800 */
[----:B------:R0:W-:Y:S02]  /*153c0*/  STL [R1+0x554], R24 ;  /* 0x0005541801007387 */ /* 0x0001e40000100800 */
[----:B0-----:R-:W-:Y:S02]  /*153d0*/  LEA.HI.X.SX32 R24, R16, R3, 0x1, P4 ;  /* 0x0000000310187211 */ /* 0x001fe400020f0eff */
[-C--:B------:R-:W-:Y:S01]  /*153e0*/  LEA R25, P3, R0, R11.reuse, 0x1 ;  /* 0x0000000b00197211 */ /* 0x080fe200078608ff */
        /* <DEDUP_REMOVED lines=562> */
[----:B------:R0:W-:Y:S01]  /*17710*/  STL [R1+0x8dc], R24 ;  /* 0x0008dc1801007387 */ /* 0x0001e20000100800 */
[----:B------:R-:W-:-:S02]  /*17720*/  LEA.HI.X.SX32 R17, R17, R3, 0x1, P6 ;  /* 0x0000000311117211 */ /* 0x000fc400030f0eff */
[----:B0-----:R-:W-:Y:S02]  /*17730*/  LEA.HI.X.SX32 R24, R7, R3, 0x1, P5 ;  /* 0x0000000307187211 */ /* 0x001fe400028f0eff */
[----:B------:R-:W5:Y:S01]  /*17740*/  LDL.LU R7, [R1+0x1b4] ;  /* 0x0001b40001077983 */ /* 0x000f620000300800 */
[----:B--2---:R-:W-:-:S05]  /*17750*/  LEA R25, P4, R16, R11, 0x1 ;  /* 0x0000000b10197211 */ /* 0x004fca00078808ff */
[----:B------:R-:W-:Y:S04]  /*17760*/  STL [R1+0x918], R25 ;  /* 0x0009181901007387 */ /* 0x000fe80000100800 */
[----:B------:R0:W-:Y:S04]  /*17770*/  STL [R1+0x8e4], R24 ;  /* 0x0008e41801007387 */ /* 0x0001e80000100800 */
[----:B0-----:R-:W2:Y:S01]  /*17780*/  LDL.LU R24, [R1+0x1b0] ;  /* 0x0001b00001187983 */ /* 0x001ea20000300800 */
[----:B----4-:R-:W-:-:S05]  /*17790*/  LEA R25, P5, R20, R11, 0x1 ;  /* 0x0000000b14197211 */ /* 0x010fca00078a08ff */
[----:B------:R-:W-:Y:S04]  /*177a0*/  STL [R1+0x920], R25 ;  /* 0x0009201901007387 */ /* 0x000fe80000100800 */
[----:B------:R0:W-:Y:S02]  /*177b0*/  STL [R1+0x8ec], R17 ;  /* 0x0008ec1101007387 */ /* 0x0001e40000100800 */
[----:B0-----:R-:W-:Y:S02]  /*177c0*/  LEA.HI.X.SX32 R17, R6, R3, 0x1, P0 ;  /* 0x0000000306117211 */ /* 0x001fe400000f0eff */
        /* <DEDUP_REMOVED lines=18> */
[----:B------:R0:W-:Y:S04]  /*178f0*/  STL [R1+0x90c], R17 ;  /* 0x00090c1101007387 */ /* 0x0001e80000100800 */
[----:B0-----:R-:W5:Y:S01]  /*17900*/  LDL.LU R17, [R1+0x144] ;  /* 0x0001440001117983 */ /* 0x001f620000300800 */
[----:B------:R-:W-:Y:S02]  /*17910*/  LEA R25, P3, R0, R11, 0x1 ;  /* 0x0000000b00197211 */ /* 0x000fe400078608ff */
[----:B------:R-:W-:-:S03]  /*17920*/  LEA.HI.X.SX32 R16, R16, R3, 0x1, P4 ;  /* 0x0000000310107211 */ /* 0x000fc600020f0eff */
[----:B------:R0:W-:Y:S04]  /*17930*/  STL [R1+0x948], R25 ;  /* 0x0009481901007387 */ /* 0x0001e80000100800 */
[----:B------:R1:W-:Y:S01]  /*17940*/  STL [R1+0x914], R16 ;  /* 0x0009141001007387 */ /* 0x0003e20000100800 */
[----:B0-----:R-:W-:Y:S02]  /*17950*/  LEA R25, P4, R9, R11, 0x1 ;  /* 0x0000000b09197211 */ /* 0x001fe400078808ff */
[-C--:B-1----:R-:W-:Y:S02]  /*17960*/  LEA.HI.X.SX32 R16, R20, R3.reuse, 0x1, P5 ;  /* 0x0000000314107211 */ /* 0x082fe400028f0eff */
[----:B------:R-:W5:Y:S04]  /*17970*/  LDL.LU R20, [R1+0x140] ;  /* 0x0001400001147983 */ /* 0x000f680000300800 */
[----:B------:R0:W-:Y:S04]  /*17980*/  STL [R1+0x950], R25 ;  /* 0x0009501901007387 */ /* 0x0001e80000100800 */
[----:B------:R1:W-:Y:S01]  /*17990*/  STL [R1+0x91c], R16 ;  /* 0x00091c1001007387 */ /* 0x0003e20000100800 */
[----:B------:R-:W-:-:S02]  /*179a0*/  LEA.HI.X.SX32 R14, R14, R3, 0x1, P0 ;  /* 0x000000030e0e7211 */ /* 0x000fc400000f0eff */
[----:B0-----:R-:W-:Y:S02]  /*179b0*/  LEA R25, P5, R13, R11, 0x1 ;  /* 0x0000000b0d197211 */ /* 0x001fe400078a08ff */
[----:B-1----:R-:W-:Y:S02]  /*179c0*/  LEA.HI.X.SX32 R16, R19, R3, 0x1, P6 ;  /* 0x0000000313107211 */ /* 0x002fe400030f0eff */
[----:B------:R-:W5:Y:S04]  /*179d0*/  LDL.LU R19, [R1+0x13c] ;  /* 0x00013c0001137983 */ /* 0x000f680000300800 */
[----:B------:R0:W-:Y:S04]  /*179e0*/  STL [R1+0x958], R25 ;  /* 0x0009581901007387 */ /* 0x0001e80000100800 */
[----:B------:R1:W-:Y:S01]  /*179f0*/  STL [R1+0x924], R16 ;  /* 0x0009241001007387 */ /* 0x0003e20000100800 */
[----:B0-----:R-:W-:-:S03]  /*17a00*/  LEA R25, P6, R12, R11, 0x1 ;  /* 0x0000000b0c197211 */ /* 0x001fc600078c08ff */
[----:B-1----:R-:W5:Y:S04]  /*17a10*/  LDL.LU R16, [R1+0x138] ;  /* 0x0001380001107983 */ /* 0x002f680000300800 */
        /* <DEDUP_REMOVED lines=12> */
[----:B--2---:R-:W-:-:S02]  /*17ae0*/  LEA R25, P2, R24, R11, 0x1 ;  /* 0x0000000b18197211 */ /* 0x004fc400078408ff */
[-C--:B0-----:R-:W-:Y:S02]  /*17af0*/  LEA.HI.X.SX32 R14, R0, R3.reuse, 0x1, P3 ;  /* 0x00000003000e7211 */ /* 0x081fe400018f0eff */
[----:B------:R-:W2:Y:S04]  /*17b00*/  LDL.LU R0, [R1+0x12c] ;  /* 0x00012c0001007983 */ /* 0x000ea80000300800 */
[----:B------:R-:W-:Y:S04]  /*17b10*/  STL [R1+0x978], R25 ;  /* 0x0009781901007387 */ /* 0x000fe80000100800 */
[----:B------:R0:W-:Y:S02]  /*17b20*/  STL [R1+0x944], R14 ;  /* 0x0009440e01007387 */ /* 0x0001e40000100800 */
[----:B0-----:R-:W-:-:S02]  /*17b30*/  LEA.HI.X.SX32 R14, R9, R3, 0x1, P4 ;  /* 0x00000003090e7211 */ /* 0x001fc400020f0eff */
[----:B----4-:R-:W-:Y:S01]  /*17b40*/  LEA R25, P3, R6, R11, 0x1 ;  /* 0x0000000b06197211 */ /* 0x010fe200078608ff */
[----:B------:R-:W4:Y:S04]  /*17b50*/  LDL.LU R9, [R1+0x128] ;  /* 0x0001280001097983 */ /* 0x000f280000300800 */
[----:B------:R-:W-:Y:S04]  /*17b60*/  STL [R1+0x980], R25 ;  /* 0x0009801901007387 */ /* 0x000fe80000100800 */
[----:B------:R0:W-:Y:S01]  /*17b70*/  STL [R1+0x94c], R14 ;  /* 0x00094c0e01007387 */ /* 0x0001e20000100800 */
[----:B------:R-:W-:-:S03]  /*17b80*/  LEA.HI.X.SX32 R13, R13, R3, 0x1, P5 ;  /* 0x000000030d0d7211 */ /* 0x000fc600028f0eff */
[----:B0-----:R-:W4:Y:S01]  /*17b90*/  LDL.LU R14, [R1+0x124] ;  /* 0x00012400010e7983 */ /* 0x001f220000300800 */
[----:B---3--:R-:W-:-:S05]  /*17ba0*/  LEA R25, P4, R5, R11, 0x1 ;  /* 0x0000000b05197211 */ /* 0x008fca00078808ff */
[----:B------:R-:W-:Y:S04]  /*17bb0*/  STL [R1+0x988], R25 ;  /* 0x0009881901007387 */ /* 0x000fe80000100800 */
[----:B------:R0:W-:Y:S01]  /*17bc0*/  STL [R1+0x954], R13 ;  /* 0x0009540d01007387 */ /* 0x0001e20000100800 */
[----:B------:R-:W-:-:S03]  /*17bd0*/  LEA.HI.X.SX32 R12, R12, R3, 0x1, P6 ;  /* 0x000000030c0c7211 */ /* 0x000fc600030f0eff */
[----:B0-----:R-:W3:Y:S01]  /*17be0*/  LDL.LU R13, [R1+0x120] ;  /* 0x00012000010d7983 */ /* 0x001ee20000300800 */
[----:B------:R-:W-:Y:S02]  /*17bf0*/  LEA.HI.X.SX32 R26, R8, R3, 0x1, P0 ;  /* 0x00000003081a7211 */ /* 0x000fe400000f0eff */
[----:B-----5:R-:W-:-:S05]  /*17c00*/  LEA R25, P5, R4, R11, 0x1 ;  /* 0x0000000b04197211 */ /* 0x020fca00078a08ff */
[----:B------:R-:W-:Y:S04]  /*17c10*/  STL [R1+0x990], R25 ;  /* 0x0009901901007387 */ /* 0x000fe80000100800 */
[----:B------:R0:W-:Y:S04]  /*17c20*/  STL [R1+0x95c], R12 ;  /* 0x00095c0c01007387 */ /* 0x0001e80000100800 */
[----:B0-----:R-:W5:Y:S01]  /*17c30*/  LDL.LU R12, [R1+0x11c] ;  /* 0x00011c00010c7983 */ /* 0x001f620000300800 */
[----:B------:R-:W-:-:S05]  /*17c40*/  LEA R25, P6, R21, R11, 0x1 ;  /* 0x0000000b15197211 */ /* 0x000fca00078c08ff */
[----:B------:R0:W-:Y:S04]  /*17c50*/  STL [R1+0x998], R25 ;  /* 0x0009981901007387 */ /* 0x0001e80000100800 */
[----:B------:R-:W5:Y:S04]  /*17c60*/  LDL.LU R8, [R1+0x118] ;  /* 0x0001180001087983 */ /* 0x000f680000300800 */
[----:B------:R1:W-:Y:S01]  /*17c70*/  STL [R1+0x964], R26 ;  /* 0x0009641a01007387 */ /* 0x0003e20000100800 */
[----:B0-----:R-:W-:Y:S02]  /*17c80*/  LEA R25, P0, R17, R11, 0x1 ;  /* 0x0000000b11197211 */ /* 0x001fe400078008ff */
[----:B-1----:R-:W-:-:S03]  /*17c90*/  LEA.HI.X.SX32 R26, R7, R3, 0x1, P1 ;  /* 0x00000003071a7211 */ /* 0x002fc600008f0eff */
[----:B------:R-:W-:Y:S04]  /*17ca0*/  STL [R1+0x9a0], R25 ;  /* 0x0009a01901007387 */ /* 0x000fe80000100800 */
[----:B------:R-:W5:Y:S04]  /*17cb0*/  LDL.LU R7, [R1+0x114] ;  /* 0x0001140001077983 */ /* 0x000f680000300800 */
[----:B------:R0:W-:Y:S02]  /*17cc0*/  STL [R1+0x96c], R26 ;  /* 0x00096c1a01007387 */ /* 0x0001e40000100800 */
[----:B0-----:R-:W-:-:S02]  /*17cd0*/  LEA.HI.X.SX32 R26, R24, R3, 0x1, P2 ;  /* 0x00000003181a7211 */ /* 0x001fc400010f0eff */
[----:B------:R-:W-:-:S05]  /*17ce0*/  LEA R25, P1, R20, R11, 0x1 ;  /* 0x0000000b14197211 */ /* 0x000fca00078208ff */
[----:B------:R0:W-:Y:S01]  /*17cf0*/  STL [R1+0x9a8], R25 ;  /* 0x0009a81901007387 */ /* 0x0001e20000100800 */
[----:B------:R-:W-:-:S03]  /*17d00*/  LEA.HI.X.SX32 R24, R6, R3, 0x1, P3 ;  /* 0x0000000306187211 */ /* 0x000fc600018f0eff */
[----:B------:R-:W-:Y:S04]  /*17d10*/  STL [R1+0x974], R26 ;  /* 0x0009741a01007387 */ /* 0x000fe80000100800 */
[----:B------:R-:W5:Y:S01]  /*17d20*/  LDL.LU R6, [R1+0x110] ;  /* 0x0001100001067983 */ /* 0x000f620000300800 */
[----:B0-----:R-:W-:-:S05]  /*17d30*/  LEA R25, P2, R19, R11, 0x1 ;  /* 0x0000000b13197211 */ /* 0x001fca00078408ff */
        /* <DEDUP_REMOVED lines=11> */
[----:B------:R0:W-:Y:S01]  /*17df0*/  STL [R1+0x98c], R24 ;  /* 0x00098c1801007387 */ /* 0x0001e20000100800 */
[----:B------:R-:W-:-:S02]  /*17e00*/  LEA.HI.X.SX32 R17, R17, R3, 0x1, P0 ;  /* 0x0000000311117211 */ /* 0x000fc400000f0eff */
[----:B0-----:R-:W-:Y:S02]  /*17e10*/  LEA.HI.X.SX32 R24, R21, R3, 0x1, P6 ;  /* 0x0000000315187211 */ /* 0x001fe400030f0eff */
[----:B------:R-:W5:Y:S01]  /*17e20*/  LDL.LU R21, [R1+0x104] ;  /* 0x0001040001157983 */ /* 0x000f620000300800 */
[----:B------:R-:W-:-:S05]  /*17e30*/  LEA R25, P5, R29, R11, 0x1 ;  /* 0x0000000b1d197211 */ /* 0x000fca00078a08ff */
[----:B------:R-:W-:Y:S04]  /*17e40*/  STL [R1+0x9c8], R25 ;  /* 0x0009c81901007387 */ /* 0x000fe80000100800 */
[----:B------:R0:W-:Y:S04]  /*17e50*/  STL [R1+0x994], R24 ;  /* 0x0009941801007387 */ /* 0x0001e80000100800 */
[----:B0-----:R-:W5:Y:S01]  /*17e60*/  LDL.LU R24, [R1+0x100] ;  /* 0x0001000001187983 */ /* 0x001f620000300800 */
[----:B--2---:R-:W-:-:S05]  /*17e70*/  LEA R25, P6, R0, R11, 0x1 ;  /* 0x0000000b00197211 */ /* 0x004fca00078c08ff */
[----:B------:R0:W-:Y:S04]  /*17e80*/  STL [R1+0x9d0], R25 ;  /* 0x0009d01901007387 */ /* 0x0001e80000100800 */
[----:B------:R1:W-:Y:S01]  /*17e90*/  STL [R1+0x99c], R17 ;  /* 0x00099c1101007387 */ /* 0x0003e20000100800 */
[----:B0-----:R-:W-:Y:S02]  /*17ea0*/  LEA.HI.X.SX32 R25, R20, R3, 0x1, P1 ;  /* 0x0000000314197211 */ /* 0x001fe400008f0eff */
[----:B----4-:R-:W-:-:S05]  /*17eb0*/  LEA R26, P0, R9, R11, 0x1 ;  /* 0x0000000b091a7211 */ /* 0x010fca00078008ff */
[----:B------:R-:W-:Y:S04]  /*17ec0*/  STL [R1+0x9d8], R26 ;  /* 0x0009d81a01007387 */ /* 0x000fe80000100800 */
[----:B------:R-:W2:Y:S04]  /*17ed0*/  LDL.LU R20, [R1+0xfc] ;  /* 0x0000fc0001147983 */ /* 0x000ea80000300800 */
[----:B------:R0:W-:Y:S01]  /*17ee0*/  STL [R1+0x9a4], R25 ;  /* 0x0009a41901007387 */ /* 0x0001e20000100800 */
[----:B-1----:R-:W-:Y:S02]  /*17ef0*/  LEA R17, P1, R14, R11, 0x1 ;  /* 0x0000000b0e117211 */ /* 0x002fe400078208ff */
[----:B0-----:R-:W-:-:S03]  /*17f00*/  LEA.HI.X.SX32 R25, R19, R3, 0x1, P2 ;  /* 0x0000000313197211 */ /* 0x001fc600010f0eff */
[----:B------:R3:W-:Y:S04]  /*17f10*/  STL [R1+0x9e0], R17 ;  /* 0x0009e01101007387 */ /* 0x0007e80000100800 */
[----:B------:R-:W4:Y:S04]  /*17f20*/  LDL.LU R19, [R1+0xf4] ;  /* 0x0000f40001137983 */ /* 0x000f280000300800 */
[----:B------:R-:W-:Y:S01]  /*17f30*/  STL [R1+0x9ac], R25 ;  /* 0x0009ac1901007387 */ /* 0x000fe20000100800 */
[----:B---3--:R-:W-:-:S05]  /*17f40*/  LEA R17, P2, R13, R11, 0x1 ;  /* 0x0000000b0d117211 */ /* 0x008fca00078408ff */
[----:B------:R0:W-:Y:S01]  /*17f50*/  STL [R1+0x9e8], R17 ;  /* 0x0009e81101007387 */ /* 0x0001e20000100800 */
[----:B------:R-:W-:-:S03]  /*17f60*/  LEA.HI.X.SX32 R16, R16, R3, 0x1, P3 ;  /* 0x0000000310107211 */ /* 0x000fc600018f0eff */
[----:B0-----:R-:W3:Y:S04]  /*17f70*/  LDL.LU R17, [R1+0xec] ;  /* 0x0000ec0001117983 */ /* 0x001ee80000300800 */
[----:B------:R0:W-:Y:S02]  /*17f80*/  STL [R1+0x9b4], R16 ;  /* 0x0009b41001007387 */ /* 0x0001e40000100800 */
[----:B0-----:R-:W-:Y:S02]  /*17f90*/  LEA.HI.X.SX32 R16, R18, R3, 0x1, P4 ;  /* 0x0000000312107211 */ /* 0x001fe400020f0eff */
[----:B-----5:R-:W-:-:S05]  /*17fa0*/  LEA R25, P3, R12, R11, 0x1 ;  /* 0x0000000b0c197211 */ /* 0x020fca00078608ff */
[----:B------:R0:W-:Y:S04]  /*17fb0*/  STL [R1+0x9f0], R25 ;  /* 0x0009f01901007387 */ /* 0x0001e80000100800 */
[----:B------:R-:W5:Y:S01]  /*17fc0*/  LDL.LU R18, [R1+0xe4] ;  /* 0x0000e40001127983 */ /* 0x000f620000300800 */
[----:B0-----:R-:W-:-:S03]  /*17fd0*/  LEA R25, P4, R8, R11, 0x1 ;  /* 0x0000000b08197211 */ /* 0x001fc600078808ff */
[----:B------:R0:W-:Y:S04]  /*17fe0*/  STL [R1+0x9bc], R16 ;  /* 0x0009bc1001007387 */ /* 0x0001e80000100800 */
[----:B------:R1:W-:Y:S01]  /*17ff0*/  STL [R1+0x9f8], R25 ;  /* 0x0009f81901007387 */ /* 0x0003e20000100800 */
[----:B0-----:R-:W-:-:S03]  /*18000*/  LEA.HI.X.SX32 R16, R29, R3, 0x1, P5 ;  /* 0x000000031d107211 */ /* 0x001fc600028f0eff */
[----:B------:R-:W5:Y:S01]  /*18010*/  LDL.LU R29, [R1+0xe0] ;  /* 0x0000e000011d7983 */ /* 0x000f620000300800 */
[----:B-1----:R-:W-:-:S03]  /*18020*/  LEA R25, P5, R7, R11, 0x1 ;  /* 0x0000000b07197211 */ /* 0x002fc600078a08ff */
[----:B------:R0:W-:Y:S04]  /*18030*/  STL [R1+0x9c4], R16 ;  /* 0x0009c41001007387 */ /* 0x0001e80000100800 */
[----:B------:R-:W-:Y:S01]  /*18040*/  STL [R1+0xa00], R25 ;  /* 0x000a001901007387 */ /* 0x000fe20000100800 */
[----:B0-----:R-:W-:-:S03]  /*18050*/  LEA.HI.X.SX32 R16, R0, R3, 0x1, P6 ;  /* 0x0000000300107211 */ /* 0x001fc600030f0eff */
[----:B------:R-:W5:Y:S04]  /*18060*/  LDL.LU R0, [R1+0xc0] ;  /* 0x0000c00001007983 */ /* 0x000f680000300800 */
[----:B------:R0:W-:Y:S01]  /*18070*/  STL [R1+0x9cc], R16 ;  /* 0x0009cc1001007387 */ /* 0x0001e20000100800 */
[-C--:B------:R-:W-:Y:S02]  /*18080*/  LEA.HI.X.SX32 R14, R14, R3.reuse, 0x1, P1 ;  /* 0x000000030e0e7211 */ /* 0x080fe400008f0eff */
[----:B0-----:R-:W-:Y:S02]  /*18090*/  LEA.HI.X.SX32 R16, R9, R3, 0x1, P0 ;  /* 0x0000000309107211 */ /* 0x001fe400000f0eff */
[----:B------:R-:W5:Y:S01]  /*180a0*/  LDL.LU R9, [R1+0xb4] ;  /* 0x0000b40001097983 */ /* 0x000f620000300800 */
[----:B------:R-:W-:-:S05]  /*180b0*/  LEA R25, P6, R6, R11, 0x1 ;  /* 0x0000000b06197211 */ /* 0x000fca00078c08ff */
[----:B------:R-:W-:Y:S04]  /*180c0*/  STL [R1+0xa08], R25 ;  /* 0x000a081901007387 */ /* 0x000fe80000100800 */
[----:B------:R0:W-:Y:S04]  /*180d0*/  STL [R1+0x9d4], R16 ;  /* 0x0009d41001007387 */ /* 0x0001e80000100800 */
[----:B0-----:R-:W5:Y:S01]  /*180e0*/  LDL.LU R16, [R1+0xb0] ;  /* 0x0000b00001107983 */ /* 0x001f620000300800 */
[----:B------:R-:W-:-:S05]  /*180f0*/  LEA R25, P0, R5, R11, 0x1 ;  /* 0x0000000b05197211 */ /* 0x000fca00078008ff */
[----:B------:R0:W-:Y:S04]  /*18100*/  STL [R1+0xa10], R25 ;  /* 0x000a101901007387 */ /* 0x0001e80000100800 */
[----:B------:R1:W-:Y:S01]  /*18110*/  STL [R1+0x9dc], R14 ;  /* 0x0009dc0e01007387 */ /* 0x0003e20000100800 */
[----:B0-----:R-:W-:-:S03]  /*18120*/  LEA.HI.X.SX32 R25, R13, R3, 0x1, P2 ;  /* 0x000000030d197211 */ /* 0x001fc600010f0eff */
[----:B-1----:R-:W5:Y:S01]  /*18130*/  LDL.LU R14, [R1+0xac] ;  /* 0x0000ac00010e7983 */ /* 0x002f620000300800 */
[----:B------:R-:W-:-:S05]  /*18140*/  LEA R26, P1, R4, R11, 0x1 ;  /* 0x0000000b041a7211 */ /* 0x000fca00078208ff */
[----:B------:R0:W-:Y:S04]  /*18150*/  STL [R1+0xa18], R26 ;  /* 0x000a181a01007387 */ /* 0x0001e80000100800 */
[----:B------:R-:W5:Y:S04]  /*18160*/  LDL.LU R13, [R1+0xa8] ;  /* 0x0000a800010d7983 */ /* 0x000f680000300800 */
[----:B------:R1:W-:Y:S01]  /*18170*/  STL [R1+0x9e4], R25 ;  /* 0x0009e41901007387 */ /* 0x0003e20000100800 */
[----:B0-----:R-:W-:Y:S02]  /*18180*/  LEA R26, P2, R21, R11, 0x1 ;  /* 0x0000000b151a7211 */ /* 0x001fe400078408ff */
[----:B-1----:R-:W-:-:S03]  /*18190*/  LEA.HI.X.SX32 R25, R12, R3, 0x1, P3 ;  /* 0x000000030c197211 */ /* 0x002fc600018f0eff */
        /* <DEDUP_REMOVED lines=9> */
[----:B--2---:R-:W-:-:S05]  /*18230*/  LEA R27, P4, R20, R11, 0x1 ;  /* 0x0000000b141b7211 */ /* 0x004fca00078808ff */
[----:B------:R-:W-:Y:S04]  /*18240*/  STL [R1+0xa30], R27 ;  /* 0x000a301b01007387 */ /* 0x000fe80000100800 */
[----:B------:R-:W2:Y:S04]  /*18250*/  LDL.LU R7, [R1+0x9c] ;  /* 0x00009c0001077983 */ /* 0x000ea80000300800 */
[----:B------:R0:W-:Y:S01]  /*18260*/  STL [R1+0x9fc], R25 ;  /* 0x0009fc1901007387 */ /* 0x0001e20000100800 */
[----:B----4-:R-:W-:Y:S02]  /*18270*/  LEA R26, P5, R19, R11, 0x1 ;  /* 0x0000000b131a7211 */ /* 0x010fe400078a08ff */
[----:B0-----:R-:W-:-:S03]  /*18280*/  LEA.HI.X.SX32 R25, R6, R3, 0x1, P6 ;  /* 0x0000000306197211 */ /* 0x001fc600030f0eff */
[----:B------:R-:W-:Y:S04]  /*18290*/  STL [R1+0xa38], R26 ;  /* 0x000a381a01007387 */ /* 0x000fe80000100800 */
[----:B------:R-:W4:Y:S04]  /*182a0*/  LDL.LU R6, [R1+0x98] ;  /* 0x0000980001067983 */ /* 0x000f280000300800 */
        /* <DEDUP_REMOVED lines=11> */
[----:B------:R-:W-:Y:S02]  /*18360*/  LEA R27, P1, R29, R11, 0x1 ;  /* 0x0000000b1d1b7211 */ /* 0x000fe400078208ff */
[----:B0-----:R-:W-:-:S03]  /*18370*/  LEA.HI.X.SX32 R26, R21, R3, 0x1, P2 ;  /* 0x00000003151a7211 */ /* 0x001fc600010f0eff */
[----:B------:R-:W-:Y:S04]  /*18380*/  STL [R1+0xa50], R27 ;  /* 0x000a501b01007387 */ /* 0x000fe80000100800 */
[----:B------:R-:W5:Y:S04]  /*18390*/  LDL.LU R21, [R1+0x8c] ;  /* 0x00008c0001157983 */ /* 0x000f680000300800 */
[----:B------:R0:W-:Y:S01]  /*183a0*/  STL [R1+0xa1c], R26 ;  /* 0x000a1c1a01007387 */ /* 0x0001e20000100800 */
[----:B-1----:R-:W-:Y:S02]  /*183b0*/  LEA R25, P2, R0, R11, 0x1 ;  /* 0x0000000b00197211 */ /* 0x002fe400078408ff */
[----:B0-----:R-:W-:-:S03]  /*183c0*/  LEA.HI.X.SX32 R26, R24, R3, 0x1, P3 ;  /* 0x00000003181a7211 */ /* 0x001fc600018f0eff */
[----:B------:R0:W-:Y:S01]  /*183d0*/  STL [R1+0xa58], R25 ;  /* 0x000a581901007387 */ /* 0x0001e20000100800 */
[----:B------:R-:W-:-:S03]  /*183e0*/  LEA.HI.X.SX32 R24, R20, R3, 0x1, P4 ;  /* 0x0000000314187211 */ /* 0x000fc600020f0eff */
[----:B------:R-:W-:Y:S04]  /*183f0*/  STL [R1+0xa24], R26 ;  /* 0x000a241a01007387 */ /* 0x000fe80000100800 */
[----:B------:R-:W5:Y:S01]  /*18400*/  LDL.LU R20, [R1+0x88] ;  /* 0x0000880001147983 */ /* 0x000f620000300800 */
[----:B0-----:R-:W-:-:S05]  /*18410*/  LEA R25, P3, R9, R11, 0x1 ;  /* 0x0000000b09197211 */ /* 0x001fca00078608ff */
[----:B------:R0:W-:Y:S04]  /*18420*/  STL [R1+0xa60], R25 ;  /* 0x000a601901007387 */ /* 0x0001e80000100800 */
[----:B------:R-:W-:Y:S01]  /*18430*/  STL [R1+0xa2c], R24 ;  /* 0x000a2c1801007387 */ /* 0x000fe20000100800 */
[----:B0-----:R-:W-:Y:S02]  /*18440*/  LEA.HI.X.SX32 R25, R19, R3, 0x1, P5 ;  /* 0x0000000313197211 */ /* 0x001fe400028f0eff */
[----:B------:R-:W-:-:S05]  /*18450*/  LEA R26, P4, R16, R11, 0x1 ;  /* 0x0000000b101a7211 */ /* 0x000fca00078808ff */
[----:B------:R-:W-:Y:S04]  /*18460*/  STL [R1+0xa68], R26 ;  /* 0x000a681a01007387 */ /* 0x000fe80000100800 */
[----:B------:R-:W5:Y:S04]  /*18470*/  LDL.LU R19, [R1+0x84] ;  /* 0x0000840001137983 */ /* 0x000f680000300800 */
[----:B------:R0:W-:Y:S02]  /*18480*/  STL [R1+0xa34], R25 ;  /* 0x000a341901007387 */ /* 0x0001e40000100800 */
[----:B0-----:R-:W-:-:S02]  /*18490*/  LEA.HI.X.SX32 R25, R17, R3, 0x1, P6 ;  /* 0x0000000311197211 */ /* 0x001fc400030f0eff */
[----:B------:R-:W-:Y:S02]  /*184a0*/  LEA R24, P5, R14, R11, 0x1 ;  /* 0x0000000b0e187211 */ /* 0x000fe400078a08ff */
[----:B------:R-:W-:-:S03]  /*184b0*/  LEA.HI.X.SX32 R17, R18, R3, 0x1, P0 ;  /* 0x0000000312117211 */ /* 0x000fc600000f0eff */
[----:B------:R0:W-:Y:S04]  /*184c0*/  STL [R1+0xa70], R24 ;  /* 0x000a701801007387 */ /* 0x0001e80000100800 */
[----:B------:R1:W-:Y:S04]  /*184d0*/  STL [R1+0xa3c], R25 ;  /* 0x000a3c1901007387 */ /* 0x0003e80000100800 */
[----:B------:R-:W5:Y:S01]  /*184e0*/  LDL.LU R18, [R1+0x80] ;  /* 0x0000800001127983 */ /* 0x000f620000300800 */
[----:B0-----:R-:W-:-:S05]  /*184f0*/  LEA R24, P6, R13, R11, 0x1 ;  /* 0x0000000b0d187211 */ /* 0x001fca00078c08ff */
[----:B------:R-:W-:Y:S04]  /*18500*/  STL [R1+0xa78], R24 ;  /* 0x000a781801007387 */ /* 0x000fe80000100800 */
[----:B------:R0:W-:Y:S01]  /*18510*/  STL [R1+0xa44], R17 ;  /* 0x000a441101007387 */ /* 0x0001e20000100800 */
[----:B-1----:R-:W-:Y:S02]  /*18520*/  LEA R25, P0, R12, R11, 0x1 ;  /* 0x0000000b0c197211 */ /* 0x002fe400078008ff */
[----:B0-----:R-:W-:-:S03]  /*18530*/  LEA.HI.X.SX32 R17, R29, R3, 0x1, P1 ;  /* 0x000000031d117211 */ /* 0x001fc600008f0eff */
[----:B------:R-:W-:Y:S04]  /*18540*/  STL [R1+0xa80], R25 ;  /* 0x000a801901007387 */ /* 0x000fe80000100800 */
[----:B------:R-:W5:Y:S04]  /*18550*/  LDL.LU R29, [R1+0x7c] ;  /* 0x00007c00011d7983 */ /* 0x000f680000300800 */
[----:B------:R0:W-:Y:S01]  /*18560*/  STL [R1+0xa4c], R17 ;  /* 0x000a4c1101007387 */ /* 0x0001e20000100800 */
[----:B------:R-:W-:Y:S02]  /*18570*/  LEA R24, P1, R8, R11, 0x1 ;  /* 0x0000000b08187211 */ /* 0x000fe400078208ff */
[----:B0-----:R-:W-:-:S03]  /*18580*/  LEA.HI.X.SX32 R17, R0, R3, 0x1, P2 ;  /* 0x0000000300117211 */ /* 0x001fc600010f0eff */
[----:B------:R0:W-:Y:S04]  /*18590*/  STL [R1+0xa88], R24 ;  /* 0x000a881801007387 */ /* 0x0001e80000100800 */
[----:B------:R-:W5:Y:S04]  /*185a0*/  LDL.LU R0, [R1+0x78] ;  /* 0x0000780001007983 */ /* 0x000f680000300800 */
[----:B------:R4:W-:Y:S01]  /*185b0*/  STL [R1+0xa54], R17 ;  /* 0x000a541101007387 */ /* 0x0009e20000100800 */
[----:B0-----:R-:W-:Y:S02]  /*185c0*/  LEA.HI.X.SX32 R24, R9, R3, 0x1, P3 ;  /* 0x0000000309187211 */ /* 0x001fe400018f0eff */
[----:B--2---:R-:W-:-:S05]  /*185d0*/  LEA R25, P2, R7, R11, 0x1 ;  /* 0x0000000b07197211 */ /* 0x004fca00078408ff */
[----:B------:R-:W-:Y:S04]  /*185e0*/  STL [R1+0xa90], R25 ;  /* 0x000a901901007387 */ /* 0x000fe80000100800 */
[----:B------:R-:W2:Y:S04]  /*185f0*/  LDL.LU R9, [R1+0x74] ;  /* 0x0000740001097983 */ /* 0x000ea80000300800 */
[----:B------:R0:W-:Y:S01]  /*18600*/  STL [R1+0xa5c], R24 ;  /* 0x000a5c1801007387 */ /* 0x0001e20000100800 */
[----:B----4-:R-:W-:Y:S02]  /*18610*/  LEA R17, P3, R6, R11, 0x1 ;  /* 0x0000000b06117211 */ /* 0x010fe400078608ff */
[----:B0-----:R-:W-:-:S03]  /*18620*/  LEA.HI.X.SX32 R24, R16, R3, 0x1, P4 ;  /* 0x0000000310187211 */ /* 0x001fc600020f0eff */
[----:B------:R0:W-:Y:S01]  /*18630*/  STL [R1+0xa98], R17 ;  /* 0x000a981101007387 */ /* 0x0001e20000100800 */
[----:B------:R-:W-:-:S03]  /*18640*/  LEA.HI.X.SX32 R16, R14, R3, 0x1, P5 ;  /* 0x000000030e107211 */ /* 0x000fc600028f0eff */
[----:B------:R-:W-:Y:S04]  /*18650*/  STL [R1+0xa64], R24 ;  /* 0x000a641801007387 */ /* 0x000fe80000100800 */
[----:B------:R-:W4:Y:S01]  /*18660*/  LDL.LU R28, [R1+0x64] ;  /* 0x00006400011c7983 */ /* 0x000f220000300800 */
[----:B0-----:R-:W-:-:S05]  /*18670*/  LEA R17, P4, R5, R11, 0x1 ;  /* 0x0000000b05117211 */ /* 0x001fca00078808ff */
[----:B------:R-:W-:Y:S04]  /*18680*/  STL [R1+0xaa0], R17 ;  /* 0x000aa01101007387 */ /* 0x000fe80000100800 */
[----:B------:R-:W-:Y:S04]  /*18690*/  STL [R1+0xa6c], R16 ;  /* 0x000a6c1001007387 */ /* 0x000fe80000100800 */
[----:B------:R-:W4:Y:S01]  /*186a0*/  LDL.LU R27, [R1+0x5c] ;  /* 0x00005c00011b7983 */ /* 0x000f220000300800 */
[----:B------:R-:W-:Y:S02]  /*186b0*/  LEA.HI.X.SX32 R13, R13, R3, 0x1, P6 ;  /* 0x000000030d0d7211 */ /* 0x000fe400030f0eff */
[----:B---3--:R-:W-:-:S05]  /*186c0*/  LEA R14, P5, R4, R11, 0x1 ;  /* 0x0000000b040e7211 */ /* 0x008fca00078a08ff */
[----:B------:R-:W-:Y:S04]  /*186d0*/  STL [R1+0xaa8], R14 ;  /* 0x000aa80e01007387 */ /* 0x000fe80000100800 */
[----:B------:R-:W3:Y:S04]  /*186e0*/  LDL.LU R26, [R1+0x54] ;  /* 0x00005400011a7983 */ /* 0x000ee80000300800 */
[----:B------:R0:W-:Y:S04]  /*186f0*/  STL [R1+0xa74], R13 ;  /* 0x000a740d01007387 */ /* 0x0001e80000100800 */
[----:B------:R-:W3:Y:S01]  /*18700*/  LDL.LU R25, [R1+0x4c] ;  /* 0x00004c0001197983 */ /* 0x000ee20000300800 */
[----:B0-----:R-:W-:-:S02]  /*18710*/  LEA.HI.X.SX32 R13, R12, R3, 0x1, P0 ;  /* 0x000000030c0d7211 */ /* 0x001fc400000f0eff */
[----:B-----5:R-:W-:-:S05]  /*18720*/  LEA R14, P6, R21, R11, 0x1 ;  /* 0x0000000b150e7211 */ /* 0x020fca00078c08ff */
[----:B------:R0:W-:Y:S04]  /*18730*/  STL [R1+0xab0], R14 ;  /* 0x000ab00e01007387 */ /* 0x0001e80000100800 */
[----:B------:R-:W5:Y:S04]  /*18740*/  LDL.LU R24, [R1+0x48] ;  /* 0x0000480001187983 */ /* 0x000f680000300800 */
[----:B------:R-:W-:Y:S04]  /*18750*/  STL [R1+0xa7c], R13 ;  /* 0x000a7c0d01007387 */ /* 0x000fe80000100800 */
[----:B------:R-:W5:Y:S01]  /*18760*/  LDL.LU R17, [R1+0x40] ;  /* 0x0000400001117983 */ /* 0x000f620000300800 */
[----:B------:R-:W-:-:S05]  /*18770*/  LEA R12, P0, R20, R11, 0x1 ;  /* 0x0000000b140c7211 */ /* 0x000fca00078008ff */
[----:B------:R-:W-:Y:S04]  /*18780*/  STL [R1+0xab8], R12 ;  /* 0x000ab80c01007387 */ /* 0x000fe80000100800 */
[----:B------:R-:W5:Y:S01]  /*18790*/  LDL.LU R16, [R1+0x3c] ;  /* 0x00003c0001107983 */ /* 0x000f620000300800 */
[----:B------:R-:W-:-:S05]  /*187a0*/  LEA.HI.X.SX32 R8, R8, R3, 0x1, P1 ;  /* 0x0000000308087211 */ /* 0x000fca00008f0eff */
[----:B------:R1:W-:Y:S04]  /*187b0*/  STL [R1+0xa84], R8 ;  /* 0x000a840801007387 */ /* 0x0003e80000100800 */
[----:B0-----:R-:W5:Y:S01]  /*187c0*/  LDL.LU R14, [R1+0x38] ;  /* 0x00003800010e7983 */ /* 0x001f620000300800 */
[----:B-1----:R-:W-:Y:S02]  /*187d0*/  LEA.HI.X.SX32 R8, R7, R3, 0x1, P2 ;  /* 0x0000000307087211 */ /* 0x002fe400010f0eff */
[----:B------:R-:W-:-:S05]  /*187e0*/  LEA R12, P1, R19, R11, 0x1 ;  /* 0x0000000b130c7211 */ /* 0x000fca00078208ff */
[----:B------:R0:W-:Y:S01]  /*187f0*/  STL [R1+0xac0], R12 ;  /* 0x000ac00c01007387 */ /* 0x0001e20000100800 */
[----:B------:R-:W-:-:S03]  /*18800*/  LEA.HI.X.SX32 R6, R6, R3, 0x1, P3 ;  /* 0x0000000306067211 */ /* 0x000fc600018f0eff */
[----:B------:R-:W5:Y:S04]  /*18810*/  LDL.LU R13, [R1+0x34] ;  /* 0x00003400010d7983 */ /* 0x000f680000300800 */
[----:B------:R1:W-:Y:S04]  /*18820*/  STL [R1+0xa8c], R8 ;  /* 0x000a8c0801007387 */ /* 0x0003e80000100800 */
[----:B0-----:R-:W5:Y:S01]  /*18830*/  LDL.LU R12, [R1+0x2c] ;  /* 0x00002c00010c7983 */ /* 0x001f620000300800 */
[----:B------:R-:W-:Y:S02]  /*18840*/  LEA.HI.X.SX32 R5, R5, R3, 0x1, P4 ;  /* 0x0000000305057211 */ /* 0x000fe400020f0eff */
[----:B------:R-:W-:-:S05]  /*18850*/  LEA R7, P2, R18, R11, 0x1 ;  /* 0x0000000b12077211 */ /* 0x000fca00078408ff */
[----:B------:R0:W-:Y:S04]  /*18860*/  STL [R1+0xac8], R7 ;  /* 0x000ac80701007387 */ /* 0x0001e80000100800 */
[----:B-1----:R-:W5:Y:S04]  /*18870*/  LDL.LU R8, [R1+0x24] ;  /* 0x0000240001087983 */ /* 0x002f680000300800 */
[----:B------:R-:W-:Y:S01]  /*18880*/  STL [R1+0xa94], R6 ;  /* 0x000a940601007387 */ /* 0x000fe20000100800 */
[----:B------:R-:W-:Y:S02]  /*18890*/  LEA.HI.X.SX32 R21, R21, R3, 0x1, P6 ;  /* 0x0000000315157211 */ /* 0x000fe400030f0eff */
[----:B0-----:R-:W-:-:S05]  /*188a0*/  LEA R7, P3, R29, R11, 0x1 ;  /* 0x0000000b1d077211 */ /* 0x001fca00078608ff */
[----:B------:R0:W-:Y:S04]  /*188b0*/  STL [R1+0xad0], R7 ;  /* 0x000ad00701007387 */ /* 0x0001e80000100800 */
[----:B0-----:R-:W5:Y:S04]  /*188c0*/  LDL.LU R7, [R1+0x1c] ;  /* 0x00001c0001077983 */ /* 0x001f680000300800 */
[----:B------:R0:W-:Y:S01]  /*188d0*/  STL [R1+0xa9c], R5 ;  /* 0x000a9c0501007387 */ /* 0x0001e20000100800 */
[----:B------:R-:W-:Y:S02]  /*188e0*/  LEA R6, P4, R0, R11, 0x1 ;  /* 0x0000000b00067211 */ /* 0x000fe400078808ff */
[----:B0-----:R-:W-:-:S03]  /*188f0*/  LEA.HI.X.SX32 R5, R4, R3, 0x1, P5 ;  /* 0x0000000304057211 */ /* 0x001fc600028f0eff */
[----:B------:R0:W-:Y:S01]  /*18900*/  STL [R1+0xad8], R6 ;  /* 0x000ad80601007387 */ /* 0x0001e20000100800 */
[----:B------:R-:W-:-:S03]  /*18910*/  LEA.HI.X.SX32 R20, R20, R3, 0x1, P0 ;  /* 0x0000000314147211 */ /* 0x000fc600000f0eff */
[----:B0-----:R-:W5:Y:S04]  /*18920*/  LDL.LU R6, [R1+0x18] ;  /* 0x0000180001067983 */ /* 0x001f680000300800 */
[----:B------:R0:W-:Y:S04]  /*18930*/  STL [R1+0xaa4], R5 ;  /* 0x000aa40501007387 */ /* 0x0001e80000100800 */
[----:B0-----:R-:W5:Y:S01]  /*18940*/  LDL.LU R5, [R1+0xc] ;  /* 0x00000c0001057983 */ /* 0x001f620000300800 */
[----:B--2---:R-:W-:-:S05]  /*18950*/  LEA R4, P5, R9, R11, 0x1 ;  /* 0x0000000b09047211 */ /* 0x004fca00078a08ff */
[----:B------:R0:W-:Y:S04]  /*18960*/  STL [R1+0xae0], R4 ;  /* 0x000ae00401007387 */ /* 0x0001e80000100800 */
[----:B0-----:R-:W2:Y:S04]  /*18970*/  LDL.LU R4, [R1+0x8] ;  /* 0x0000080001047983 */ /* 0x001ea80000300800 */
[----:B------:R4:W-:Y:S02]  /*18980*/  STL [R1+0xaac], R21 ;  /* 0x000aac1501007387 */ /* 0x0009e40000100800 */
[----:B----4-:R-:W-:-:S05]  /*18990*/  LEA R21, P6, R28, R11, 0x1 ;  /* 0x0000000b1c157211 */ /* 0x010fca00078c08ff */
[----:B------:R0:W-:Y:S01]  /*189a0*/  STL [R1+0xae8], R21 ;  /* 0x000ae81501007387 */ /* 0x0001e20000100800 */
[----:B------:R-:W-:-:S03]  /*189b0*/  LEA.HI.X.SX32 R19, R19, R3, 0x1, P1 ;  /* 0x0000000313137211 */ /* 0x000fc600008f0eff */
[----:B0-----:R-:W4:Y:S04]  /*189c0*/  LDL.LU R21, [R1+0xc9c] ;  /* 0x000c9c0001157983 */ /* 0x001f280000300800 */
[----:B------:R0:W-:Y:S02]  /*189d0*/  STL [R1+0xab4], R20 ;  /* 0x000ab41401007387 */ /* 0x0001e40000100800 */
[----:B0-----:R-:W-:-:S05]  /*189e0*/  LEA R20, P0, R27, R11, 0x1 ;  /* 0x0000000b1b147211 */ /* 0x001fca00078008ff */
[----:B------:R0:W-:Y:S01]  /*189f0*/  STL [R1+0xaf0], R20 ;  /* 0x000af01401007387 */ /* 0x0001e20000100800 */
[----:B------:R-:W-:-:S03]  /*18a00*/  LEA.HI.X.SX32 R18, R18, R3, 0x1, P2 ;  /* 0x0000000312127211 */ /* 0x000fc600010f0eff */
[----:B0-----:R-:W4:Y:S04]  /*18a10*/  LDL.LU R20, [R1+0xc98] ;  /* 0x000c980001147983 */ /* 0x001f280000300800 */
[----:B------:R3:W-:Y:S02]  /*18a20*/  STL [R1+0xabc], R19 ;  /* 0x000abc1301007387 */ /* 0x0007e40000100800 */
[----:B---3--:R-:W-:-:S05]  /*18a30*/  LEA R19, P1, R26, R11, 0x1 ;  /* 0x0000000b1a137211 */ /* 0x008fca00078208ff */
[----:B------:R0:W-:Y:S01]  /*18a40*/  STL [R1+0xaf8], R19 ;  /* 0x000af81301007387 */ /* 0x0001e20000100800 */
[----:B------:R-:W-:-:S03]  /*18a50*/  LEA.HI.X.SX32 R29, R29, R3, 0x1, P3 ;  /* 0x000000031d1d7211 */ /* 0x000fc600018f0eff */
[----:B0-----:R-:W3:Y:S04]  /*18a60*/  LDL.LU R19, [R1+0xc94] ;  /* 0x000c940001137983 */ /* 0x001ee80000300800 */
[----:B------:R0:W-:Y:S02]  /*18a70*/  STL [R1+0xac4], R18 ;  /* 0x000ac41201007387 */ /* 0x0001e40000100800 */
[----:B0-----:R-:W-:-:S05]  /*18a80*/  LEA R18, P2, R25, R11, 0x1 ;  /* 0x0000000b19127211 */ /* 0x001fca00078408ff */
[----:B------:R0:W-:Y:S01]  /*18a90*/  STL [R1+0xb00], R18 ;  /* 0x000b001201007387 */ /* 0x0001e20000100800 */
[----:B------:R-:W-:-:S03]  /*18aa0*/  LEA.HI.X.SX32 R0, R0, R3, 0x1, P4 ;  /* 0x0000000300007211 */ /* 0x000fc600020f0eff */
[----:B0-----:R-:W4:Y:S04]  /*18ab0*/  LDL.LU R18, [R1+0xc90] ;  /* 0x000c900001127983 */ /* 0x001f280000300800 */
[----:B------:R5:W-:Y:S02]  /*18ac0*/  STL [R1+0xacc], R29 ;  /* 0x000acc1d01007387 */ /* 0x000be40000100800 */
[----:B-----5:R-:W-:-:S05]  /*18ad0*/  LEA R29, P3, R24, R11, 0x1 ;  /* 0x0000000b181d7211 */ /* 0x020fca00078608ff */
[----:B------:R0:W-:Y:S01]  /*18ae0*/  STL [R1+0xb08], R29 ;  /* 0x000b081d01007387 */ /* 0x0001e20000100800 */
[----:B------:R-:W-:-:S03]  /*18af0*/  LEA.HI.X.SX32 R9, R9, R3, 0x1, P5 ;  /* 0x0000000309097211 */ /* 0x000fc600028f0eff */
[----:B0-----:R-:W5:Y:S04]  /*18b00*/  LDL.LU R29, [R1+0xc8c] ;  /* 0x000c8c00011d7983 */ /* 0x001f680000300800 */
[----:B------:R0:W-:Y:S02]  /*18b10*/  STL [R1+0xad4], R0 ;  /* 0x000ad40001007387 */ /* 0x0001e40000100800 */
[----:B0-----:R-:W-:-:S05]  /*18b20*/  LEA R0, P4, R17, R11, 0x1 ;  /* 0x0000000b11007211 */ /* 0x001fca00078808ff */
[----:B------:R0:W-:Y:S04]  /*18b30*/  STL [R1+0xb10], R0 ;  /* 0x000b100001007387 */ /* 0x0001e80000100800 */
[----:B0-----:R-:W3:Y:S04]  /*18b40*/  LDL.LU R0, [R1+0xc88] ;  /* 0x000c880001007983 */ /* 0x001ee80000300800 */
[----:B------:R0:W-:Y:S02]  /*18b50*/  STL [R1+0xadc], R9 ;  /* 0x000adc0901007387 */ /* 0x0001e40000100800 */
[----:B0-----:R-:W-:-:S05]  /*18b60*/  LEA R9, P5, R16, R11, 0x1 ;  /* 0x0000000b10097211 */ /* 0x001fca00078a08ff */
[----:B------:R0:W-:Y:S04]  /*18b70*/  STL [R1+0xb18], R9 ;  /* 0x000b180901007387 */ /* 0x0001e80000100800 */
[----:B0-----:R-:W4:Y:S01]  /*18b80*/  LDL.LU R9, [R1+0xc84] ;  /* 0x000c840001097983 */ /* 0x001f220000300800 */
[-C--:B------:R-:W-:Y:S02]  /*18b90*/  LEA.HI.X.SX32 R28, R28, R3.reuse, 0x1, P6 ;  /* 0x000000031c1c7211 */ /* 0x080fe400030f0eff */
[----:B------:R-:W-:-:S03]  /*18ba0*/  LEA.HI.X.SX32 R27, R27, R3, 0x1, P0 ;  /* 0x000000031b1b7211 */ /* 0x000fc600000f0eff */
[----:B------:R0:W-:Y:S01]  /*18bb0*/  STL [R1+0xae4], R28 ;  /* 0x000ae41c01007387 */ /* 0x0001e20000100800 */
[----:B------:R-:W-:Y:S02]  /*18bc0*/  LEA.HI.X.SX32 R25, R25, R3, 0x1, P2 ;  /* 0x0000000319197211 */ /* 0x000fe400010f0eff */
[----:B0-----:R-:W-:-:S05]  /*18bd0*/  LEA R28, P6, R14, R11, 0x1 ;  /* 0x0000000b0e1c7211 */ /* 0x001fca00078c08ff */
[----:B------:R0:W-:Y:S04]  /*18be0*/  STL [R1+0xb20], R28 ;  /* 0x000b201c01007387 */ /* 0x0001e80000100800 */
[----:B------:R1:W-:Y:S01]  /*18bf0*/  STL [R1+0xaec], R27 ;  /* 0x000aec1b01007387 */ /* 0x0003e20000100800 */
[----:B------:R-:W-:Y:S01]  /*18c00*/  IMAD R2, R2, UR4, RZ ;  /* 0x0000000402027c24 */ /* 0x000fe2000f8e02ff */
[----:B0-----:R-:W-:Y:S02]  /*18c10*/  LEA R28, P0, R13, R11, 0x1 ;  /* 0x0000000b0d1c7211 */ /* 0x001fe400078008ff */
[----:B-1----:R-:W-:Y:S02]  /*18c20*/  LEA.HI.X.SX32 R27, R26, R3, 0x1, P1 ;  /* 0x000000031a1b7211 */ /* 0x002fe400008f0eff */
[-C--:B------:R-:W-:Y:S01]  /*18c30*/  LEA R26, P1, R12, R11.reuse, 0x1 ;  /* 0x0000000b0c1a7211 */ /* 0x080fe200078208ff */
[----:B------:R-:W-:Y:S04]  /*18c40*/  STL [R1+0xb28], R28 ;  /* 0x000b281c01007387 */ /* 0x000fe80000100800 */
[----:B------:R0:W-:Y:S04]  /*18c50*/  STL [R1+0xaf4], R27 ;  /* 0x000af41b01007387 */ /* 0x0001e80000100800 */
[----:B------:R1:W-:Y:S04]  /*18c60*/  STL [R1+0xb30], R26 ;  /* 0x000b301a01007387 */ /* 0x0003e80000100800 */
[----:B------:R1:W-:Y:S01]  /*18c70*/  STL [R1+0xafc], R25 ;  /* 0x000afc1901007387 */ /* 0x0003e20000100800 */
[----:B0-----:R-:W-:-:S02]  /*18c80*/  LEA R27, P2, R8, R11, 0x1 ;  /* 0x0000000b081b7211 */ /* 0x001fc400078408ff */
[-C--:B-1----:R-:W-:Y:S02]  /*18c90*/  LEA.HI.X.SX32 R26, R24, R3.reuse, 0x1, P3 ;  /* 0x00000003181a7211 */ /* 0x082fe400018f0eff */
[----:B------:R-:W-:Y:S02]  /*18ca0*/  LEA.HI.X.SX32 R24, R17, R3, 0x1, P4 ;  /* 0x0000000311187211 */ /* 0x000fe400020f0eff */
[-C--:B------:R-:W-:Y:S01]  /*18cb0*/  LEA R25, P3, R2, R11.reuse, 0x1 ;  /* 0x0000000b02197211 */ /* 0x080fe200078608ff */
[----:B------:R-:W-:Y:S01]  /*18cc0*/  STL [R1+0xb98], R27 ;  /* 0x000b981b01007387 */ /* 0x000fe20000100800 */
[----:B------:R-:W-:Y:S02]  /*18cd0*/  LEA R17, P4, R7, R11, 0x1 ;  /* 0x0000000b07117211 */ /* 0x000fe400078808ff */
[----:B------:R-:W-:Y:S01]  /*18ce0*/  LEA.HI.X.SX32 R16, R16, R3, 0x1, P5 ;  /* 0x0000000310107211 */ /* 0x000fe200028f0eff */
[----:B------:R-:W-:Y:S04]  /*18cf0*/  STL [R1+0xb04], R26 ;  /* 0x000b041a01007387 */ /* 0x000fe80000100800 */
[----:B------:R-:W-:Y:S04]  /*18d00*/  STL [R1+0xb38], R25 ;  /* 0x000b381901007387 */ /* 0x000fe80000100800 */
[----:B------:R0:W-:Y:S04]  /*18d10*/  STL [R1+0xb0c], R24 ;  /* 0x000b0c1801007387 */ /* 0x0001e80000100800 */
[----:B------:R1:W-:Y:S04]  /*18d20*/  STL [R1+0xb40], R17 ;  /* 0x000b401101007387 */ /* 0x0003e80000100800 */
[----:B------:R1:W-:Y:S01]  /*18d30*/  STL [R1+0xb14], R16 ;  /* 0x000b141001007387 */ /* 0x0003e20000100800 */
[----:B0-----:R-:W-:-:S02]  /*18d40*/  LEA R24, P5, R6, R11, 0x1 ;  /* 0x0000000b06187211 */ /* 0x001fc400078a08ff */
[-C--:B-1----:R-:W-:Y:S02]  /*18d50*/  LEA.HI.X.SX32 R17, R14, R3.reuse, 0x1, P6 ;  /* 0x000000030e117211 */ /* 0x082fe400030f0eff */
[----:B------:R-:W-:Y:S02]  /*18d60*/  LEA.HI.X.SX32 R14, R13, R3, 0x1, P0 ;  /* 0x000000030d0e7211 */ /* 0x000fe400000f0eff */
[----:B------:R-:W-:Y:S01]  /*18d70*/  LEA R16, P6, R5, R11, 0x1 ;  /* 0x0000000b05107211 */ /* 0x000fe200078c08ff */
[----:B------:R-:W-:Y:S01]  /*18d80*/  STL [R1+0xb48], R24 ;  /* 0x000b481801007387 */ /* 0x000fe20000100800 */
[----:B------:R-:W-:Y:S02]  /*18d90*/  LEA.HI.X.SX32 R12, R12, R3, 0x1, P1 ;  /* 0x000000030c0c7211 */ /* 0x000fe400008f0eff */
[----:B--2---:R-:W-:Y:S01]  /*18da0*/  LEA R13, P0, R4, R11, 0x1 ;  /* 0x0000000b040d7211 */ /* 0x004fe200078008ff */
[----:B------:R-:W-:Y:S04]  /*18db0*/  STL [R1+0xb1c], R17 ;  /* 0x000b1c1101007387 */ /* 0x000fe80000100800 */
[----:B------:R-:W-:Y:S04]  /*18dc0*/  STL [R1+0xb50], R16 ;  /* 0x000b501001007387 */ /* 0x000fe80000100800 */
[----:B------:R-:W-:Y:S04]  /*18dd0*/  STL [R1+0xb24], R14 ;  /* 0x000b240e01007387 */ /* 0x000fe80000100800 */
[----:B------:R0:W-:Y:S04]  /*18de0*/  STL [R1+0xb58], R13 ;  /* 0x000b580d01007387 */ /* 0x0001e80000100800 */
[----:B------:R3:W-:Y:S01]  /*18df0*/  STL [R1+0xb2c], R12 ;  /* 0x000b2c0c01007387 */ /* 0x0007e20000100800 */
[----:B0-----:R-:W-:-:S02]  /*18e00*/  LEA.HI.X.SX32 R13, R8, R3, 0x1, P2 ;  /* 0x00000003080d7211 */ /* 0x001fc400010f0eff */
[-C--:B------:R-:W-:Y:S02]  /*18e10*/  LEA.HI.X.SX32 R8, R2, R3.reuse, 0x1, P3 ;  /* 0x0000000302087211 */ /* 0x080fe400018f0eff */
[----:B------:R-:W-:Y:S01]  /*18e20*/  LEA.HI.X.SX32 R7, R7, R3, 0x1, P4 ;  /* 0x0000000307077211 */ /* 0x000fe200020f0eff */
[----:B------:R-:W-:Y:S02]  /*18e30*/  IMAD R15, R15, UR4, RZ ;  /* 0x000000040f0f7c24 */ /* 0x000fe4000f8e02ff */
[----:B------:R-:W-:Y:S02]  /*18e40*/  IMAD R10, R10, UR4, RZ ;  /* 0x000000040a0a7c24 */ /* 0x000fe4000f8e02ff */
[----:B------:R-:W-:Y:S01]  /*18e50*/  IMAD R22, R22, UR4, RZ ;  /* 0x0000000416167c24 */ /* 0x000fe2000f8e02ff */
[-C--:B-----5:R-:W-:Y:S02]  /*18e60*/  LEA R2, P3, R29, R11.reuse, 0x1 ;  /* 0x0000000b1d027211 */ /* 0x0a0fe400078608ff */
[----:B---3--:R-:W-:-:S02]  /*18e70*/  LEA R12, P2, R0, R11, 0x1 ;  /* 0x0000000b000c7211 */ /* 0x008fc400078408ff */
[----:B----4-:R-:W-:-:S05]  /*18e80*/  LEA R14, P1, R9, R11, 0x1 ;  /* 0x0000000b090e7211 */ /* 0x010fca00078208ff */
[----:B------:R-:W-:Y:S04]  /*18e90*/  STL [R1+0xb60], R14 ;  /* 0x000b600e01007387 */ /* 0x000fe80000100800 */
[----:B------:R-:W-:Y:S04]  /*18ea0*/  STL [R1+0xb94], R13 ;  /* 0x000b940d01007387 */ /* 0x000fe80000100800 */
[----:B------:R-:W-:Y:S04]  /*18eb0*/  STL [R1+0xb68], R12 ;  /* 0x000b680c01007387 */ /* 0x000fe80000100800 */
[----:B------:R0:W-:Y:S04]  /*18ec0*/  STL [R1+0xb34], R8 ;  /* 0x000b340801007387 */ /* 0x0001e80000100800 */
[----:B------:R1:W-:Y:S01]  /*18ed0*/  STL [R1+0xb70], R2 ;  /* 0x000b700201007387 */ /* 0x0003e20000100800 */
[----:B0-----:R-:W-:-:S03]  /*18ee0*/  LEA R8, P4, R18, R11, 0x1 ;  /* 0x0000000b12087211 */ /* 0x001fc600078808ff */
[----:B------:R0:W-:Y:S01]  /*18ef0*/  STL [R1+0xb3c], R7 ;  /* 0x000b3c0701007387 */ /* 0x0001e20000100800 */
[----:B-1----:R-:W-:-:S03]  /*18f00*/  LEA.HI.X.SX32 R2, R6, R3, 0x1, P5 ;  /* 0x0000000306027211 */ /* 0x002fc600028f0eff */
[----:B------:R-:W-:Y:S01]  /*18f10*/  STL [R1+0xb78], R8 ;  /* 0x000b780801007387 */ /* 0x000fe20000100800 */
[----:B------:R-:W-:-:S03]  /*18f20*/  LEA.HI.X.SX32 R6, R5, R3, 0x1, P6 ;  /* 0x0000000305067211 */ /* 0x000fc600030f0eff */
[----:B------:R1:W-:Y:S01]  /*18f30*/  STL [R1+0xb44], R2 ;  /* 0x000b440201007387 */ /* 0x0003e20000100800 */
[----:B0-----:R-:W-:Y:S02]  /*18f40*/  LEA R7, P5, R19, R11, 0x1 ;  /* 0x0000000b13077211 */ /* 0x001fe400078a08ff */
[----:B------:R-:W-:-:S03]  /*18f50*/  LEA.HI.X.SX32 R5, R4, R3, 0x1, P0 ;  /* 0x0000000304057211 */ /* 0x000fc600000f0eff */
[----:B------:R-:W-:Y:S01]  /*18f60*/  STL [R1+0xb7c], R7 ;  /* 0x000b7c0701007387 */ /* 0x000fe20000100800 */
[----:B-1----:R-:W-:-:S03]  /*18f70*/  LEA R2, P6, R20, R11, 0x1 ;  /* 0x0000000b14027211 */ /* 0x002fc600078c08ff */
[----:B------:R-:W-:Y:S01]  /*18f80*/  STL [R1+0xb4c], R6 ;  /* 0x000b4c0601007387 */ /* 0x000fe20000100800 */
[----:B------:R-:W-:-:S03]  /*18f90*/  LEA R4, P0, R21, R11, 0x1 ;  /* 0x0000000b15047211 */ /* 0x000fc600078008ff */
[----:B------:R0:W-:Y:S04]  /*18fa0*/  STL [R1+0xb80], R2 ;  /* 0x000b800201007387 */ /* 0x0001e80000100800 */
[----:B------:R-:W-:Y:S01]  /*18fb0*/  STL [R1+0xb54], R5 ;  /* 0x000b540501007387 */ /* 0x000fe20000100800 */
[----:B0-----:R-:W-:-:S03]  /*18fc0*/  LEA.HI.X.SX32 R2, R9, R3, 0x1, P1 ;  /* 0x0000000309027211 */ /* 0x001fc600008f0eff */
[----:B------:R-:W2:Y:S04]  /*18fd0*/  LDL.LU R9, [R1+0xc80] ;  /* 0x000c800001097983 */ /* 0x000ea80000300800 */
[----:B------:R0:W-:Y:S04]  /*18fe0*/  STL [R1+0xb84], R4 ;  /* 0x000b840401007387 */ /* 0x0001e80000100800 */
[----:B------:R-:W3:Y:S04]  /*18ff0*/  LDL.LU R27, [R1+0x3f8] ;  /* 0x0003f800011b7983 */ /* 0x000ee80000300800 */
[----:B------:R-:W4:Y:S04]  /*19000*/  LDL.LU R26, [R1+0x400] ;  /* 0x00040000011a7983 */ /* 0x000f280000300800 */
[----:B------:R1:W-:Y:S04]  /*19010*/  STL [R1+0xb5c], R2 ;  /* 0x000b5c0201007387 */ /* 0x0003e80000100800 */
[----:B------:R-:W5:Y:S04]  /*19020*/  LDL.LU R25, [R1+0x3f0] ;  /* 0x0003f00001197983 */ /* 0x000f680000300800 */
[----:B------:R-:W5:Y:S01]  /*19030*/  LDL.LU R24, [R1+0x3f4] ;  /* 0x0003f40001187983 */ /* 0x000f620000300800 */
[----:B0-----:R-:W-:-:S03]  /*19040*/  LEA R4, P1, R15, R11, 0x1 ;  /* 0x0000000b0f047211 */ /* 0x001fc600078208ff */
[----:B------:R-:W5:Y:S01]  /*19050*/  LDL.LU R17, [R1+0x3fc] ;  /* 0x0003fc0001117983 */ /* 0x000f620000300800 */
[----:B-1----:R-:W-:-:S03]  /*19060*/  LEA.HI.X.SX32 R2, R0, R3, 0x1, P2 ;  /* 0x0000000300027211 */ /* 0x002fc600010f0eff */
[----:B------:R-:W5:Y:S04]  /*19070*/  LDL.LU R16, [R1+0x40c] ;  /* 0x00040c0001107983 */ /* 0x000f680000300800 */
[----:B------:R0:W-:Y:S04]  /*19080*/  STL [R1+0xb88], R4 ;  /* 0x000b880401007387 */ /* 0x0001e80000100800 */
[----:B------:R-:W5:Y:S04]  /*19090*/  LDL.LU R0, [R1+0xc7c] ;  /* 0x000c7c0001007983 */ /* 0x000f680000300800 */
[----:B------:R-:W5:Y:S01]  /*190a0*/  LDL.LU R14, [R1+0x414] ;  /* 0x00041400010e7983 */ /* 0x000f620000300800 */
[----:B0-----:R-:W-:-:S03]  /*190b0*/  LEA R4, P2, R10, R11, 0x1 ;  /* 0x0000000b0a047211 */ /* 0x001fc600078408ff */
[----:B------:R0:W-:Y:S04]  /*190c0*/  STL [R1+0xb64], R2 ;  /* 0x000b640201007387 */ /* 0x0001e80000100800 */
[----:B------:R-:W5:Y:S04]  /*190d0*/  LDL.LU R13, [R1+0x408] ;  /* 0x00040800010d7983 */ /* 0x000f680000300800 */
[----:B------:R1:W-:Y:S01]  /*190e0*/  STL [R1+0xb8c], R4 ;  /* 0x000b8c0401007387 */ /* 0x0003e20000100800 */
[----:B0-----:R-:W-:-:S03]  /*190f0*/  LEA.HI.X.SX32 R2, R29, R3, 0x1, P3 ;  /* 0x000000031d027211 */ /* 0x001fc600018f0eff */
[----:B------:R-:W5:Y:S01]  /*19100*/  LDL.LU R12, [R1+0x404] ;  /* 0x00040400010c7983 */ /* 0x000f620000300800 */
[----:B-1----:R-:W-:-:S03]  /*19110*/  LEA R4, P3, R22, R11, 0x1 ;  /* 0x0000000b16047211 */ /* 0x002fc600078608ff */
[----:B------:R0:W-:Y:S04]  /*19120*/  STL [R1+0xb6c], R2 ;  /* 0x000b6c0201007387 */ /* 0x0001e80000100800 */
[----:B------:R-:W5:Y:S04]  /*19130*/  LDL.LU R8, [R1+0xc20] ;  /* 0x000c200001087983 */ /* 0x000f680000300800 */
[----:B------:R-:W-:Y:S01]  /*19140*/  STL [R1+0xb90], R4 ;  /* 0x000b900401007387 */ /* 0x000fe20000100800 */
[----:B0-----:R-:W-:-:S03]  /*19150*/  LEA.HI.X.SX32 R2, R18, R3, 0x1, P4 ;  /* 0x0000000312027211 */ /* 0x001fc600020f0eff */
[----:B------:R-:W5:Y:S04]  /*19160*/  LDL.LU R7, [R1+0x410] ;  /* 0x0004100001077983 */ /* 0x000f680000300800 */
[----:B------:R0:W-:Y:S04]  /*19170*/  STL [R1+0xb74], R2 ;  /* 0x000b740201007387 */ /* 0x0001e80000100800 */
[----:B------:R-:W5:Y:S01]  /*19180*/  LDL.LU R6, [R1+0x370] ;  /* 0x0003700001067983 */ /* 0x000f620000300800 */
[----:B------:R-:W1:Y:S01]  /*19190*/  S2R R5, SR_TID.X ;  /* 0x0000000000057919 */ /* 0x000e620000002100 */
[----:B------:R-:W-:Y:S01]  /*191a0*/  IMAD R23, R23, UR4, RZ ;  /* 0x0000000417177c24 */ /* 0x000fe2000f8e02ff */
[----:B0-----:R-:W-:-:S04]  /*191b0*/  LEA.HI.X.SX32 R2, R19, R3, 0x1, P5 ;  /* 0x0000000313027211 */ /* 0x001fc800028f0eff */
[----:B------:R-:W-:Y:S02]  /*191c0*/  LEA R4, P4, R23, R11, 0x1 ;  /* 0x0000000b17047211 */ /* 0x000fe400078808ff */
[-C--:B------:R-:W-:Y:S02]  /*191d0*/  LEA.HI.X.SX32 R18, R20, R3.reuse, 0x1, P6 ;  /* 0x0000000314127211 */ /* 0x080fe400030f0eff */
[-C--:B------:R-:W-:Y:S01]  /*191e0*/  LEA.HI.X.SX32 R11, R21, R3.reuse, 0x1, P0 ;  /* 0x00000003150b7211 */ /* 0x080fe200000f0eff */
[----:B------:R-:W-:Y:S04]  /*191f0*/  STL [R1+0x43c], R4 ;  /* 0x00043c0401007387 */ /* 0x000fe80000100800 */
[----:B------:R0:W-:Y:S04]  /*19200*/  STL [R1+0x424], R2 ;  /* 0x0004240201007387 */ /* 0x0001e80000100800 */
[----:B------:R-:W-:Y:S01]  /*19210*/  STL [R1+0x428], R18 ;  /* 0x0004281201007387 */ /* 0x000fe20000100800 */
[----:B0-----:R-:W-:-:S02]  /*19220*/  LEA.HI.X.SX32 R2, R15, R3, 0x1, P1 ;  /* 0x000000030f027211 */ /* 0x001fc400008f0eff */
[----:B-1----:R-:W-:-:S04]  /*19230*/  SHF.R.U32.HI R5, RZ, 0x5, R5 ;  /* 0x00000005ff057819 */ /* 0x002fc80000011605 */
[----:B------:R-:W-:Y:S01]  /*19240*/  SGXT.U32 R5, R5, 0x2 ;  /* 0x000000020505781a */ /* 0x000fe20000000000 */
[----:B------:R0:W-:Y:S03]  /*19250*/  STL [R1+0x42c], R11 ;  /* 0x00042c0b01007387 */ /* 0x0001e60000100800 */
[----:B------:R-:W-:Y:S01]  /*19260*/  LOP3.LUT R28, R5, 0x3c, RZ, 0xfc, !PT ;  /* 0x0000003c051c7812 */ /* 0x000fe200078efcff */
[----:B------:R1:W-:Y:S04]  /*19270*/  STL [R1+0x430], R2 ;  /* 0x0004300201007387 */ /* 0x0003e80000100800 */
[----:B------:R-:W-:Y:S01]  /*19280*/  IMAD R28, R28, UR6, RZ ;  /* 0x000000061c1c7c24 */ /* 0x000fe2000f8e02ff */
[----:B0-----:R-:W-:-:S02]  /*19290*/  LEA.HI.X.SX32 R11, R10, R3, 0x1, P2 ;  /* 0x000000030a0b7211 */ /* 0x001fc400010f0eff */
[-C--:B------:R-:W-:Y:S02]  /*192a0*/  LEA.HI.X.SX32 R10, R22, R3.reuse, 0x1, P3 ;  /* 0x00000003160a7211 */ /* 0x080fe400018f0eff */
[----:B-1----:R-:W-:Y:S01]  /*192b0*/  LEA.HI.X.SX32 R2, R23, R3, 0x1, P4 ;  /* 0x0000000317027211 */ /* 0x002fe200020f0eff */
[----:B------:R-:W-:Y:S04]  /*192c0*/  STL [R1+0x434], R11 ;  /* 0x0004340b01007387 */ /* 0x000fe80000100800 */
[----:B------:R0:W-:Y:S04]  /*192d0*/  STL [R1+0x438], R10 ;  /* 0x0004380a01007387 */ /* 0x0001e80000100800 */
[----:B------:R1:W-:Y:S01]  /*192e0*/  STL [R1+0x3a0], R2 ;  /* 0x0003a00201007387 */ /* 0x0003e20000100800 */
[----:B------:R-:W-:-:S02]  /*192f0*/  IMAD R29, RZ, RZ, -UR6 ;  /* 0x80000006ff1d7e24 */ /* 0x000fc4000f8e02ff */
[----:B------:R-:W-:Y:S01]  /*19300*/  IMAD R5, R5, UR6, RZ ;  /* 0x0000000605057c24 */ /* 0x000fe2000f8e02ff */
[----:B--2---:R-:W-:-:S04]  /*19310*/  LEA R4, P5, R9, UR12, 0x1 ;  /* 0x0000000c09047c11 */ /* 0x004fc8000f8a08ff */
[-C--:B0-----:R-:W-:Y:S02]  /*19320*/  LEA R10, P2, R28, R4.reuse, 0x1 ;  /* 0x000000041c0a7211 */ /* 0x081fe400078408ff */
[----:B-1----:R-:W-:Y:S02]  /*19330*/  LEA.HI.X.SX32 R2, R9, UR13, 0x1, P5 ;  /* 0x0000000d09027c11 */ /* 0x002fe4000a8f0eff */
[-C--:B---3--:R-:W-:Y:S01]  /*19340*/  LEA R11, P6, R27, R4.reuse, 0x1 ;  /* 0x000000041b0b7211 */ /* 0x088fe200078c08ff */
[----:B------:R5:W-:Y:S01]  /*19350*/  STL [R1+0x3a8], R10 ;  /* 0x0003a80a01007387 */ /* 0x000be20000100800 */
[----:B----4-:R-:W-:-:S03]  /*19360*/  LEA R9, P1, R26, R4, 0x1 ;  /* 0x000000041a097211 */ /* 0x010fc600078208ff */
[----:B------:R0:W-:Y:S04]  /*19370*/  STL [R1+0x3b0], R11 ;  /* 0x0003b00b01007387 */ /* 0x0001e80000100800 */
[----:B------:R1:W-:Y:S01]  /*19380*/  STL [R1+0x3b8], R9 ;  /* 0x0003b80901007387 */ /* 0x0003e20000100800 */
[-C--:B-----5:R-:W-:Y:S02]  /*19390*/  LEA R10, P0, R25, R4.reuse, 0x1 ;  /* 0x00000004190a7211 */ /* 0x0a0fe400078008ff */
[----:B0-----:R-:W-:-:S03]  /*193a0*/  LEA R11, P5, R24, R4, 0x1 ;  /* 0x00000004180b7211 */ /* 0x001fc600078a08ff */
[----:B------:R0:W-:Y:S01]  /*193b0*/  STL [R1+0x3c0], R10 ;  /* 0x0003c00a01007387 */ /* 0x0001e20000100800 */
[----:B-1----:R-:W-:-:S03]  /*193c0*/  LEA R9, P4, R17, R4, 0x1 ;  /* 0x0000000411097211 */ /* 0x002fc600078808ff */
[----:B------:R1:W-:Y:S04]  /*193d0*/  STL [R1+0x3c8], R11 ;  /* 0x0003c80b01007387 */ /* 0x0003e80000100800 */
[----:B------:R2:W-:Y:S01]  /*193e0*/  STL [R1+0x3d0], R9 ;  /* 0x0003d00901007387 */ /* 0x0005e20000100800 */
[----:B0-----:R-:W-:Y:S02]  /*193f0*/  LEA.HI.X.SX32 R10, R28, R2, 0x1, P2 ;  /* 0x000000021c0a7211 */ /* 0x001fe400010f0eff */
[----:B-1----:R-:W-:-:S03]  /*19400*/  LEA R11, P3, R16, R4, 0x1 ;  /* 0x00000004100b7211 */ /* 0x002fc600078608ff */
[----:B------:R0:W-:Y:S01]  /*19410*/  STL [R1+0x3a4], R10 ;  /* 0x0003a40a01007387 */ /* 0x0001e20000100800 */
[----:B--2---:R-:W-:-:S03]  /*19420*/  LEA.HI.X.SX32 R9, R27, R2, 0x1, P6 ;  /* 0x000000021b097211 */ /* 0x004fc600030f0eff */
[----:B------:R1:W-:Y:S04]  /*19430*/  STL [R1+0x3d8], R11 ;  /* 0x0003d80b01007387 */ /* 0x0003e80000100800 */
[----:B------:R2:W-:Y:S01]  /*19440*/  STL [R1+0x3ac], R9 ;  /* 0x0003ac0901007387 */ /* 0x0005e20000100800 */
[----:B0-----:R-:W-:Y:S02]  /*19450*/  LEA R10, P2, R14, R4, 0x1 ;  /* 0x000000040e0a7211 */ /* 0x001fe400078408ff */
[----:B-1----:R-:W-:-:S03]  /*19460*/  LEA.HI.X.SX32 R11, R26, R2, 0x1, P1 ;  /* 0x000000021a0b7211 */ /* 0x002fc600008f0eff */
[----:B------:R0:W-:Y:S01]  /*19470*/  STL [R1+0x3e0], R10 ;  /* 0x0003e00a01007387 */ /* 0x0001e20000100800 */
[----:B--2---:R-:W-:-:S03]  /*19480*/  LEA R9, P1, R13, R4, 0x1 ;  /* 0x000000040d097211 */ /* 0x004fc600078208ff */
        /* <DEDUP_REMOVED lines=12> */
[----:B------:R1:W-:Y:S01]  /*19550*/  STL [R1+0x3cc], R11 ;  /* 0x0003cc0b01007387 */ /* 0x0003e20000100800 */
[----:B------:R-:W-:-:S03]  /*19560*/  IMAD R3, R29, 0x4, R0 ;  /* 0x000000041d037824 */ /* 0x000fc600078e0200 */
        /* <DEDUP_REMOVED lines=9> */
[----:B------:R-:W-:Y:S01]  /*19600*/  STL [R1+0x41c], R10 ;  /* 0x00041c0a01007387 */ /* 0x000fe20000100800 */
[----:B--2---:R-:W-:-:S03]  /*19610*/  LEA R9, P1, R3, R4, 0x1 ;  /* 0x0000000403097211 */ /* 0x004fc600078208ff */
[----:B------:R-:W-:Y:S04]  /*19620*/  STL [R1+0x3e4], R11 ;  /* 0x0003e40b01007387 */ /* 0x000fe80000100800 */
[----:B------:R0:W-:Y:S02]  /*19630*/  STL [R1+0x420], R9 ;  /* 0x0004200901007387 */ /* 0x0001e40000100800 */
[-C--:B0-----:R-:W-:Y:S02]  /*19640*/  LEA.HI.X.SX32 R9, R8, R2.reuse, 0x1, P5 ;  /* 0x0000000208097211 */ /* 0x081fe400028f0eff */
[-C--:B------:R-:W-:Y:S02]  /*19650*/  LEA.HI.X.SX32 R8, R7, R2.reuse, 0x1, P4 ;  /* 0x0000000207087211 */ /* 0x080fe400020f0eff */
[----:B------:R-:W0:Y:S01]  /*19660*/  S2R R7, SR_TID.X ;  /* 0x0000000000077919 */ /* 0x000e220000002100 */
[----:B------:R-:W-:-:S02]  /*19670*/  LEA.HI.X.SX32 R10, R12, R2, 0x1, P0 ;  /* 0x000000020c0a7211 */ /* 0x000fc400000f0eff */
[----:B------:R-:W-:-:S03]  /*19680*/  LEA R4, P0, R5, R4, 0x1 ;  /* 0x0000000405047211 */ /* 0x000fc600078008ff */
[----:B------:R-:W-:Y:S04]  /*19690*/  STL [R1+0x3ec], R10 ;  /* 0x0003ec0a01007387 */ /* 0x000fe80000100800 */
[----:B------:R1:W-:Y:S04]  /*196a0*/  STL [R1+0x414], R4 ;  /* 0x0004140401007387 */ /* 0x0003e80000100800 */
[----:B------:R-:W-:Y:S01]  /*196b0*/  STL [R1+0x3f4], R9 ;  /* 0x0003f40901007387 */ /* 0x000fe20000100800 */
[----:B-1----:R-:W-:-:S03]  /*196c0*/  LEA.HI.X.SX32 R4, R6, R2, 0x1, P3 ;  /* 0x0000000206047211 */ /* 0x002fc600018f0eff */
[----:B------:R-:W-:Y:S01]  /*196d0*/  STL [R1+0x3fc], R8 ;  /* 0x0003fc0801007387 */ /* 0x000fe20000100800 */
[----:B------:R-:W-:-:S03]  /*196e0*/  LEA.HI.X.SX32 R6, R0, R2, 0x1, P2 ;  /* 0x0000000200067211 */ /* 0x000fc600010f0eff */
[----:B------:R1:W-:Y:S04]  /*196f0*/  STL [R1+0x408], R4 ;  /* 0x0004080401007387 */ /* 0x0003e80000100800 */
[----:B------:R-:W2:Y:S01]  /*19700*/  LDL.LU R0, [R1+0xc78] ;  /* 0x000c780001007983 */ /* 0x000ea20000300800 */
[-C--:B-1----:R-:W-:Y:S02]  /*19710*/  LEA.HI.X.SX32 R4, R3, R2.reuse, 0x1, P1 ;  /* 0x0000000203047211 */ /* 0x082fe400008f0eff */
[----:B------:R-:W-:Y:S01]  /*19720*/  LEA.HI.X.SX32 R2, R5, R2, 0x1, P0 ;  /* 0x0000000205027211 */ /* 0x000fe200000f0eff */
[----:B------:R1:W-:Y:S01]  /*19730*/  STL [R1+0x40c], R6 ;  /* 0x00040c0601007387 */ /* 0x0003e20000100800 */
[----:B0-----:R-:W-:-:S03]  /*19740*/  IMAD.SHL.U32 R3, R7, 0x20, RZ ;  /* 0x0000002007037824 */ /* 0x001fc600078e00ff */
[----:B------:R0:W-:Y:S04]  /*19750*/  STL [R1+0x410], R4 ;  /* 0x0004100401007387 */ /* 0x0001e80000100800 */
[----:B------:R3:W-:Y:S04]  /*19760*/  STL [R1+0x404], R2 ;  /* 0x0004040201007387 */ /* 0x0007e80000100800 */
[----:B------:R-:W-:Y:S04]  /*19770*/  STL [R1+0x2b0], RZ ;  /* 0x0002b0ff01007387 */ /* 0x000fe80000100800 */
[----:B------:R-:W-:Y:S04]  /*19780*/  STL [R1+0x2b4], RZ ;  /* 0x0002b4ff01007387 */ /* 0x000fe80000100800 */
[----:B------:R4:W-:Y:S04]  /*19790*/  STL [R1+0xc70], R3 ;  /* 0x000c700301007387 */ /* 0x0009e80000100800 */
[----:B------:R-:W-:Y:S04]  /*197a0*/  STL [R1+0x2b8], RZ ;  /* 0x0002b8ff01007387 */ /* 0x000fe80000100800 */
        /* <DEDUP_REMOVED lines=88> */
[----:B------:R-:W-:Y:S01]  /*19d30*/  STL [R1+0x36c], RZ ;  /* 0x00036cff01007387 */ /* 0x000fe20000100800 */
[----:B------:R-:W-:-:S02]  /*19d40*/  USHF.L.U32 UR6, UR6, 0x6, URZ ;  /* 0x0000000606067899 */ /* 0x000fc4000800063f */
[----:B------:R-:W-:Y:S01]  /*19d50*/  USHF.L.U32 UR7, UR7, 0x6, URZ ;  /* 0x0000000607077899 */ /* 0x000fe2000800063f */
[----:B------:R-:W-:Y:S01]  /*19d60*/  UMOV UR4, URZ ;  /* 0x0000003f00047c82 */ /* 0x000fe20008000000 */
[----:B------:R-:W-:Y:S02]  /*19d70*/  USHF.R.S32.HI UR8, URZ, 0x1f, UR6 ;  /* 0x0000001f3f087899 */ /* 0x000fe40008011406 */
[----:B------:R-:W-:Y:S02]  /*19d80*/  USHF.R.S32.HI UR9, URZ, 0x1f, UR7 ;  /* 0x0000001f3f097899 */ /* 0x000fe40008011407 */
[----:B------:R-:W-:Y:S02]  /*19d90*/  USHF.L.U32 UR13, UR6, 0x1, URZ ;  /* 0x00000001060d7899 */ /* 0x000fe4000800063f */
[----:B------:R-:W-:Y:S01]  /*19da0*/  USHF.L.U32 UR12, UR7, 0x1, URZ ;  /* 0x00000001070c7899 */ /* 0x000fe2000800063f */
[----:B-1----:R-:W1:Y:S01]  /*19db0*/  S2R R6, SR_TID.X ;  /* 0x0000000000067919 */ /* 0x002e620000002100 */
[----:B------:R-:W5:Y:S01]  /*19dc0*/  LDC R13, c[0x0][0x230] ;  /* 0x00008c00ff0d7b82 */ /* 0x000f620000000800 */
[----:B------:R-:W-:Y:S01]  /*19dd0*/  USHF.L.U64.HI UR9, UR7, 0x1, UR9 ;  /* 0x0000000107097899 */ /* 0x000fe20008010209 */
[----:B------:R-:W-:Y:S01]  /*19de0*/  STL [R1+0x350], RZ ;  /* 0x000350ff01007387 */ /* 0x000fe20000100800 */
[----:B--2---:R-:W-:Y:S01]  /*19df0*/  LOP3.LUT R5, R0, 0x40, RZ, 0x3c, !PT ;  /* 0x0000004000057812 */ /* 0x004fe200078e3cff */
[----:B------:R-:W-:-:S02]  /*19e00*/  USHF.L.U64.HI UR8, UR6, 0x1, UR8 ;  /* 0x0000000106087899 */ /* 0x000fc40008010208 */
[----:B------:R-:W-:Y:S01]  /*19e10*/  STL [R1+0x354], RZ ;  /* 0x000354ff01007387 */ /* 0x000fe20000100800 */
[----:B------:R-:W-:-:S03]  /*19e20*/  ULDC UR7, c[0x0][0x230] ;  /* 0x00008c0000077ab9 */ /* 0x000fc60000000800 */
[----:B------:R-:W-:Y:S01]  /*19e30*/  STL [R1+0x358], RZ ;  /* 0x000358ff01007387 */ /* 0x000fe20000100800 */
[----:B-----5:R-:W-:Y:S02]  /*19e40*/  VIADD R13, R13, 0x3f ;  /* 0x0000003f0d0d7836 */ /* 0x020fe40000000000 */
[----:B-1----:R-:W-:Y:S01]  /*19e50*/  IMAD.SHL.U32 R8, R6, 0x8, RZ ;  /* 0x0000000806087824 */ /* 0x002fe200078e00ff */
[----:B------:R-:W-:-:S04]  /*19e60*/  LOP3.LUT R6, R7, 0x7, RZ, 0xc0, !PT ;  /* 0x0000000707067812 */ /* 0x000fc800078ec0ff */
[----:B------:R-:W-:Y:S01]  /*19e70*/  LOP3.LUT R12, R8, 0x30, RZ, 0xc0, !PT ;  /* 0x00000030080c7812 */ /* 0x000fe200078ec0ff */
[----:B------:R-:W-:Y:S01]  /*19e80*/  IMAD.SHL.U32 R8, R7, 0x2, RZ ;  /* 0x0000000207087824 */ /* 0x000fe200078e00ff */
[----:B------:R-:W-:-:S03]  /*19e90*/  SHF.R.S32.HI R7, RZ, 0x1f, R13 ;  /* 0x0000001fff077819 */ /* 0x000fc6000001140d */
[----:B------:R-:W-:Y:S01]  /*19ea0*/  IMAD R6, R6, 0x40, R12 ;  /* 0x0000004006067824 */ /* 0x000fe200078e020c */
[----:B------:R-:W-:-:S04]  /*19eb0*/  LEA.HI R7, R7, R13, RZ, 0x6 ;  /* 0x0000000d07077211 */ /* 0x000fc800078f30ff */
[----:B------:R-:W-:Y:S02]  /*19ec0*/  LOP3.LUT R6, R6, 0x10, R8, 0x78, !PT ;  /* 0x0000001006067812 */ /* 0x000fe400078e7808 */
[----:B0-----:R-:W-:Y:S02]  /*19ed0*/  SHF.R.S32.HI R4, RZ, 0x6, R7 ;  /* 0x00000006ff047819 */ /* 0x001fe40000011407 */
[----:B---3--:R-:W-:-:S05]  /*19ee0*/  LOP3.LUT R2, R6, 0x200, R3, 0xf8, !PT ;  /* 0x0000020006027812 */ /* 0x008fca00078ef803 */
[----:B------:R0:W-:Y:S04]  /*19ef0*/  STL [R1+0x2c8], R2 ;  /* 0x0002c80201007387 */ /* 0x0001e80000100800 */
[----:B------:R-:W-:Y:S04]  /*19f00*/  STL [R1+0x35c], RZ ;  /* 0x00035cff01007387 */ /* 0x000fe80000100800 */
[----:B------:R-:W-:Y:S04]  /*19f10*/  STL [R1+0x340], RZ ;  /* 0x000340ff01007387 */ /* 0x000fe80000100800 */
[----:B------:R-:W-:Y:S04]  /*19f20*/  STL [R1+0x344], RZ ;  /* 0x000344ff01007387 */ /* 0x000fe80000100800 */
[----:B------:R-:W-:Y:S04]  /*19f30*/  STL [R1+0x348], RZ ;  /* 0x000348ff01007387 */ /* 0x000fe80000100800 */
[----:B------:R-:W-:Y:S04]  /*19f40*/  STL [R1+0x34c], RZ ;  /* 0x00034cff01007387 */ /* 0x000fe80000100800 */
[----:B------:R-:W2:Y:S01]  /*19f50*/  LDL R6, [R1+0x2c0] ;  /* 0x0002c00001067983 */ /* 0x000ea20000100800 */
[----:B----4-:R-:W-:-:S02]  /*19f60*/  LOP3.LUT R3, R0, 0x20, RZ, 0x3c, !PT ;  /* 0x0000002000037812 */ /* 0x010fc400078e3cff */
[----:B------:R-:W-:Y:S01]  /*19f70*/  LOP3.LUT R4, R0, 0x60, RZ, 0x3c, !PT ;  /* 0x0000006000047812 */ /* 0x000fe200078e3cff */
[----:B------:R-:W-:Y:S01]  /*19f80*/  STL [R1+0x330], RZ ;  /* 0x000330ff01007387 */ /* 0x000fe20000100800 */
[----:B0-----:R-:W-:-:S03]  /*19f90*/  LOP3.LUT R2, R2, 0x20, RZ, 0x3c, !PT ;  /* 0x0000002002027812 */ /* 0x001fc600078e3cff */
        /* <DEDUP_REMOVED lines=27> */
[----:B------:R2:W-:Y:S04]  /*1a150*/  STL [R1+0xc20], R3 ;  /* 0x000c200301007387 */ /* 0x0005e80000100800 */
[----:B------:R0:W-:Y:S04]  /*1a160*/  STL [R1+0xc28], R5 ;  /* 0x000c280501007387 */ /* 0x0001e80000100800 */
[----:B------:R0:W-:Y:S01]  /*1a170*/  STL [R1+0xc24], R4 ;  /* 0x000c240401007387 */ /* 0x0001e20000100800 */
[----:B--2---:R-:W-:-:S05]  /*1a180*/  LOP3.LUT R3, R6, 0x40, RZ, 0x3c, !PT ;  /* 0x0000004006037812 */ /* 0x004fca00078e3cff */
[----:B------:R0:W-:Y:S04]  /*1a190*/  STL [R1+0xc5c], R3 ;  /* 0x000c5c0301007387 */ /* 0x0001e80000100800 */
[----:B------:R0:W-:Y:S02]  /*1a1a0*/  STL [R1+0x2cc], R2 ;  /* 0x0002cc0201007387 */ /* 0x0001e40000100800 */
.L_x_2:
[----:B0----5:R-:W2:Y:S04]  /*1a1b0*/  LDL R3, [R1+0x410] ;  /* 0x0004100001037983 */ /* 0x021ea80000100800 */
[----:B------:R-:W2:Y:S01]  /*1a1c0*/  LDL R2, [R1+0x420] ;  /* 0x0004200001027983 */ /* 0x000ea20000100800 */
[----:B------:R-:W0:Y:S03]  /*1a1d0*/  S2R R4, SR_TID.X ;  /* 0x0000000000047919 */ /* 0x000e260000002100 */
[----:B------:R-:W3:Y:S04]  /*1a1e0*/  LDL R5, [R1+0x41c] ;  /* 0x00041c0001057983 */ /* 0x000ee80000100800 */
[----:B------:R-:W-:Y:S04]  /*1a1f0*/  STL [R1+0x1a30], R20 ;  /* 0x001a301401007387 */ /* 0x000fe80000100800 */
[----:B-1----:R1:W-:Y:S04]  /*1a200*/  STL [R1+0x1a2c], R21 ;  /* 0x001a2c1501007387 */ /* 0x0023e80000100800 */
[----:B-1----:R-:W4:Y:S01]  /*1a210*/  LDL R21, [R1+0x40c] ;  /* 0x00040c0001157983 */ /* 0x002f220000100800 */
[----:B------:R-:W-:Y:S01]  /*1a220*/  UIMAD UR6, UR4, -0x40, UR7 ;  /* 0xffffffc0040678a4 */ /* 0x000fe2000f8e0207 */
[----:B------:R-:W-:-:S02]  /*1a230*/  PRMT R24, RZ, 0x7610, R24 ;  /* 0x00007610ff187816 */ /* 0x000fc40000000018 */
[----:B------:R-:W-:Y:S01]  /*1a240*/  STL [R1+0x1a28], R22 ;  /* 0x001a281601007387 */ /* 0x000fe20000100800 */
[----:B------:R-:W-:-:S03]  /*1a250*/  PRMT R17, RZ, 0x7610, R17 ;  /* 0x00007610ff117816 */ /* 0x000fc60000000011 */
[----:B------:R-:W-:Y:S04]  /*1a260*/  STL [R1+0x1a1c], R16 ;  /* 0x001a1c1001007387 */ /* 0x000fe80000100800 */
[----:B------:R-:W-:Y:S04]  /*1a270*/  STL [R1+0x1a24], R16 ;  /* 0x001a241001007387 */ /* 0x000fe80000100800 */
[----:B------:R-:W-:Y:S04]  /*1a280*/  STL [R1+0x1a08], R7 ;  /* 0x001a080701007387 */ /* 0x000fe80000100800 */
[----:B------:R-:W-:Y:S04]  /*1a290*/  STL [R1+0x1a10], R7 ;  /* 0x001a100701007387 */ /* 0x000fe80000100800 */
[----:B------:R-:W-:Y:S04]  /*1a2a0*/  STL [R1+0x1a18], R7 ;  /* 0x001a180701007387 */ /* 0x000fe80000100800 */
[----:B------:R0:W-:Y:S04]  /*1a2b0*/  STL [R1+0x1a20], R7 ;  /* 0x001a200701007387 */ /* 0x0001e80000100800 */
[----:B------:R-:W-:Y:S04]  /*1a2c0*/  STL [R1+0x19f4], R11 ;  /* 0x0019f40b01007387 */ /* 0x000fe80000100800 */
[----:B------:R-:W-:Y:S01]  /*1a2d0*/  STL [R1+0x19fc], R11 ;  /* 0x0019fc0b01007387 */ /* 0x000fe20000100800 */
[----:B0-----:R-:W-:-:S03]  /*1a2e0*/  SHF.R.U32.HI R7, RZ, 0x5, R4 ;  /* 0x00000005ff077819 */ /* 0x001fc60000011604 */
[----:B------:R-:W-:Y:S01]  /*1a2f0*/  STL [R1+0x1a04], R11 ;  /* 0x001a040b01007387 */ /* 0x000fe20000100800 */
[----:B------:R-:W-:Y:S02]  /*1a300*/  SHF.R.U32.HI R4, RZ, 0x5, R4 ;  /* 0x00000005ff047819 */ /* 0x000fe40000011604 */
[----:B------:R-:W-:Y:S01]  /*1a310*/  SGXT.U32 R7, R7, 0x2 ;  /* 0x000000020707781a */ /* 0x000fe20000000000 */
[----:B------:R-:W-:Y:S01]  /*1a320*/  STL [R1+0x1a0c], R11 ;  /* 0x001a0c0b01007387 */ /* 0x000fe20000100800 */
[----:B------:R-:W-:Y:S02]  /*1a330*/  SGXT.U32 R4, R4, 0x2 ;  /* 0x000000020404781a */ /* 0x000fe40000000000 */
[C---:B------:R-:W-:Y:S01]  /*1a340*/  LOP3.LUT R20, R7.reuse, 0x4, RZ, 0xfc, !PT ;  /* 0x0000000407147812 */ /* 0x040fe200078efcff */
[----:B------:R-:W-:Y:S01]  /*1a350*/  STL [R1+0x19f0], R9 ;  /* 0x0019f00901007387 */ /* 0x000fe20000100800 */
[----:B------:R-:W-:Y:S02]  /*1a360*/  LOP3.LUT R7, R7, 0x8, RZ, 0xfc, !PT ;  /* 0x0000000807077812 */ /* 0x000fe400078efcff */
[----:B------:R-:W-:Y:S01]  /*1a370*/  ISETP.GE.AND P0, PT, R20, UR6, PT ;  /* 0x0000000614007c0c */ /* 0x000fe2000bf06270 */
[----:B------:R-:W-:Y:S01]  /*1a380*/  STL [R1+0x19f8], R9 ;  /* 0x0019f80901007387 */ /* 0x000fe20000100800 */
[----:B------:R-:W-:-:S02]  /*1a390*/  ISETP.GE.AND P1, PT, R7, UR6, PT ;  /* 0x0000000607007c0c */ /* 0x000fc4000bf26270 */
[C---:B------:R-:W-:Y:S01]  /*1a3a0*/  LOP3.LUT R20, R4.reuse, 0xc, RZ, 0xfc, !PT ;  /* 0x0000000c04147812 */ /* 0x040fe200078efcff */
[----:B------:R-:W-:Y:S01]  /*1a3b0*/  STL [R1+0x1a00], R9 ;  /* 0x001a000901007387 */ /* 0x000fe20000100800 */
[----:B------:R-:W-:Y:S02]  /*1a3c0*/  LOP3.LUT R4, R4, 0x10, RZ, 0xfc, !PT ;  /* 0x0000001004047812 */ /* 0x000fe400078efcff */
[----:B------:R-:W-:Y:S01]  /*1a3d0*/  ISETP.GE.AND P2, PT, R20, UR6, PT ;  /* 0x0000000614007c0c */ /* 0x000fe2000bf46270 */
[----:B------:R-:W-:Y:S01]  /*1a3e0*/  STL [R1+0x1a14], R9 ;  /* 0x001a140901007387 */ /* 0x000fe20000100800 */
[----:B------:R-:W-:-:S03]  /*1a3f0*/  ISETP.GE.AND P3, PT, R4, UR6, PT ;  /* 0x0000000604007c0c */ /* 0x000fc6000bf66270 */
[----:B------:R-:W-:Y:S04]  /*1a400*/  STL [R1+0x19ec], R6 ;  /* 0x0019ec0601007387 */ /* 0x000fe80000100800 */
        /* <DEDUP_REMOVED lines=30> */
[----:B------:R-:W4:Y:S04]  /*1a5f0*/  LDL R20, [R1+0x418] ;  /* 0x0004180001147983 */ /* 0x000f280000100800 */
[----:B--2---:R3:W2:Y:S01]  /*1a600*/  @!P0 LDG.E.U16 R24, desc[UR10][R2.64] ;  /* 0x0000000a02188981 */ /* 0x0046a2000c1e1500 */
[----:B------:R-:W0:Y:S01]  /*1a610*/  S2R R4, SR_TID.X ;  /* 0x0000000000047919 */ /* 0x000e220000002100 */
[----:B---3--:R-:W-:-:S02]  /*1a620*/  @!P1 IMAD.MOV.U32 R2, RZ, RZ, R5 ;  /* 0x000000ffff029224 */ /* 0x008fc400078e0005 */
[----:B----4-:R-:W-:-:S05]  /*1a630*/  @!P1 IMAD.MOV.U32 R3, RZ, RZ, R21 ;  /* 0x000000ffff039224 */ /* 0x010fca00078e0015 */
[----:B------:R1:W3:Y:S01]  /*1a640*/  @!P1 LDG.E.U16 R17, desc[UR10][R2.64] ;  /* 0x0000000a02119981 */ /* 0x0002e2000c1e1500 */
[----:B0-----:R-:W-:-:S04]  /*1a650*/  SHF.R.U32.HI R4, RZ, 0x5, R4 ;  /* 0x00000005ff047819 */ /* 0x001fc80000011604 */
[----:B------:R-:W-:-:S04]  /*1a660*/  SGXT.U32 R4, R4, 0x2 ;  /* 0x000000020404781a */ /* 0x000fc80000000000 */
[----:B------:R-:W-:Y:S01]  /*1a670*/  LOP3.LUT R5, R4, 0x14, RZ, 0xfc, !PT ;  /* 0x0000001404057812 */ /* 0x000fe200078efcff */
[----:B--2---:R-:W-:Y:S04]  /*1a680*/  STL [R1+0x1960], R24 ;  /* 0x0019601801007387 */ /* 0x004fe80000100800 */
[----:B------:R-:W-:Y:S04]  /*1a690*/  STL [R1+0x1964], R24 ;  /* 0x0019641801007387 */ /* 0x000fe80000100800 */
[----:B------:R-:W-:Y:S04]  /*1a6a0*/  STL [R1+0x1968], R24 ;  /* 0x0019681801007387 */ /* 0x000fe80000100800 */
[----:B------:R-:W-:Y:S04]  /*1a6b0*/  STL [R1+0x196c], R24 ;  /* 0x00196c1801007387 */ /* 0x000fe80000100800 */
[----:B------:R-:W-:Y:S04]  /*1a6c0*/  STL [R1+0x1970], R24 ;  /* 0x0019701801007387 */ /* 0x000fe80000100800 */
[----:B------:R-:W2:Y:S01]  /*1a6d0*/  LDL R3, [R1+0x408] ;  /* 0x0004080001037983 */ /* 0x000ea20000100800 */
[----:B------:R-:W0:Y:S01]  /*1a6e0*/  S2R R4, SR_TID.X ;  /* 0x0000000000047919 */ /* 0x000e220000002100 */
[----:B------:R-:W-:-:S02]  /*1a6f0*/  ISETP.GE.AND P0, PT, R5, UR6, PT ;  /* 0x0000000605007c0c */ /* 0x000fc4000bf06270 */
[----:B------:R-:W-:Y:S01]  /*1a700*/  PRMT R25, RZ, 0x7610, R25 ;  /* 0x00007610ff197816 */ /* 0x000fe20000000019 */
[----:B------:R-:W4:Y:S01]  /*1a710*/  LDL R7, [R1+0x3f8] ;  /* 0x0003f80001077983 */ /* 0x000f220000100800 */
[----:B------:R-:W-:Y:S02]  /*1a720*/  PRMT R18, RZ, 0x7610, R18 ;  /* 0x00007610ff127816 */ /* 0x000fe40000000012 */
[----:B------:R-:W-:Y:S01]  /*1a730*/  PRMT R23, RZ, 0x7610, R23 ;  /* 0x00007610ff177816 */ /* 0x000fe20000000017 */
[----:B------:R-:W3:Y:S01]  /*1a740*/  LDL R21, [R1+0x3f0] ;  /* 0x0003f00001157983 */ /* 0x000ee20000100800 */
[----:B0-----:R-:W-:-:S03]  /*1a750*/  SHF.R.U32.HI R5, RZ, 0x5, R4 ;  /* 0x00000005ff057819 */ /* 0x001fc60000011604 */
[----:B------:R-:W3:Y:S01]  /*1a760*/  LDL R4, [R1+0x3f4] ;  /* 0x0003f40001047983 */ /* 0x000ee20000100800 */
[----:B------:R-:W-:-:S04]  /*1a770*/  SGXT.U32 R5, R5, 0x2 ;  /* 0x000000020505781a */ /* 0x000fc80000000000 */
[----:B-1----:R-:W-:-:S04]  /*1a780*/  LOP3.LUT R2, R5, 0x18, RZ, 0xfc, !PT ;  /* 0x0000001805027812 */ /* 0x002fc800078efcff */
[----:B------:R-:W-:Y:S01]  /*1a790*/  ISETP.GE.AND P1, PT, R2, UR6, PT ;  /* 0x0000000602007c0c */ /* 0x000fe2000bf26270 */
[----:B------:R-:W-:-:S05]  /*1a7a0*/  @!P2 IMAD.MOV.U32 R2, RZ, RZ, R20 ;  /* 0x000000ffff02a224 */ /* 0x000fca00078e0014 */
[----:B--2---:R0:W2:Y:S04]  /*1a7b0*/  @!P2 LDG.E.U16 R25, desc[UR10][R2.64] ;  /* 0x0000000a0219a981 */ /* 0x0040a8000c1e1500 */
[----:B------:R-:W0:Y:S04]  /*1a7c0*/  LDL R2, [R1+0x3fc] ;  /* 0x0003fc0001027983 */ /* 0x000e280000100800 */
[----:B------:R-:W0:Y:S01]  /*1a7d0*/  LDL R3, [R1+0x400] ;  /* 0x0004000001037983 */ /* 0x000e220000100800 */
[----:B------:R-:W1:Y:S02]  /*1a7e0*/  S2R R5, SR_TID.X ;  /* 0x0000000000057919 */ /* 0x000e640000002100 */
[----:B-1----:R-:W-:-:S04]  /*1a7f0*/  SHF.R.U32.HI R5, RZ, 0x5, R5 ;  /* 0x00000005ff057819 */ /* 0x002fc80000011605 */
[----:B------:R-:W-:-:S04]  /*1a800*/  SGXT.U32 R5, R5, 0x2 ;  /* 0x000000020505781a */ /* 0x000fc80000000000 */
[----:B------:R-:W-:-:S04]  /*1a810*/  LOP3.LUT R20, R5, 0x1c, RZ, 0xfc, !PT ;  /* 0x0000001c05147812 */ /* 0x000fc800078efcff */
[----:B------:R-:W-:Y:S02]  /*1a820*/  ISETP.GE.AND P2, PT, R20, UR6, PT ;  /* 0x0000000614007c0c */ /* 0x000fe4000bf46270 */
[----:B------:R-:W2:Y:S01]  /*1a830*/  LDL.LU R20, [R1+0x1a30] ;  /* 0x001a300001147983 */ /* 0x000ea20000300800 */
[----:B0-----:R-:W-:-:S04]  /*1a840*/  @!P3 LOP3.LUT R3, R3, R2, RZ, 0x3c, !PT ;  /* 0x000000020303b212 */ /* 0x001fc800078e3cff */
[----:B------:R-:W-:-:S04]  /*1a850*/  @!P3 LOP3.LUT R2, R3, R2, RZ, 0x3c, !PT ;  /* 0x000000020302b212 */ /* 0x000fc800078e3cff */
[----:B------:R-:W-:-:S05]  /*1a860*/  @!P3 LOP3.LUT R3, R3, R2, RZ, 0x3c, !PT ;  /* 0x000000020303b212 */ /* 0x000fca00078e3cff */
[----:B------:R0:W2:Y:S02]  /*1a870*/  @!P3 LDG.E.U16 R18, desc[UR10][R2.64] ;  /* 0x0000000a0212b981 */ /* 0x0000a4000c1e1500 */
[----:B0-----:R-:W0:Y:S01]  /*1a880*/  S2R R3, SR_TID.X ;  /* 0x0000000000037919 */ /* 0x001e220000002100 */
[----:B----4-:R-:W-:Y:S01]  /*1a890*/  @!P0 IMAD.MOV.U32 R2, RZ, RZ, R7 ;  /* 0x000000ffff028224 */ /* 0x010fe200078e0007 */
[----:B------:R-:W-:Y:S01]  /*1a8a0*/  PRMT R19, RZ, 0x7610, R19 ;  /* 0x00007610ff137816 */ /* 0x000fe20000000013 */
[----:B------:R-:W1:Y:S01]  /*1a8b0*/  S2R R5, SR_TID.X ;  /* 0x0000000000057919 */ /* 0x000e620000002100 */
[----:B------:R-:W-:Y:S01]  /*1a8c0*/  PRMT R26, RZ, 0x7610, R26 ;  /* 0x00007610ff1a7816 */ /* 0x000fe2000000001a */
[----:B------:R-:W4:Y:S01]  /*1a8d0*/  LDL R7, [R1+0x3cc] ;  /* 0x0003cc0001077983 */ /* 0x000f220000100800 */
[----:B0-----:R-:W-:-:S04]  /*1a8e0*/  SHF.R.U32.HI R3, RZ, 0x5, R3 ;  /* 0x00000005ff037819 */ /* 0x001fc80000011603 */
[----:B------:R-:W-:-:S04]  /*1a8f0*/  SGXT.U32 R3, R3, 0x2 ;  /* 0x000000020303781a */ /* 0x000fc80000000000 */
[----:B------:R-:W-:-:S04]  /*1a900*/  LOP3.LUT R3, R3, 0x20, RZ, 0xfc, !PT ;  /* 0x0000002003037812 */ /* 0x000fc800078efcff */
[----:B------:R-:W-:Y:S01]  /*1a910*/  ISETP.GE.AND P3, PT, R3, UR6, PT ;  /* 0x0000000603007c0c */ /* 0x000fe2000bf66270 */
[----:B---3--:R-:W-:Y:S01]  /*1a920*/  @!P0 IMAD.MOV.U32 R3, RZ, RZ, R4 ;  /* 0x000000ffff038224 */ /* 0x008fe200078e0004 */
[----:B-1----:R-:W-:Y:S01]  /*1a930*/  SHF.R.U32.HI R5, RZ, 0x5, R5 ;  /* 0x00000005ff057819 */ /* 0x002fe20000011605 */
[----:B------:R-:W3:Y:S04]  /*1a940*/  LDL R4, [R1+0x3d0] ;  /* 0x0003d00001047983 */ /* 0x000ee80000100800 */
[----:B------:R0:W4:Y:S04]  /*1a950*/  @!P0 LDG.E.U16 R23, desc[UR10][R2.64] ;  /* 0x0000000a02178981 */ /* 0x000128000c1e1500 */
[----:B------:R-:W2:Y:S01]  /*1a960*/  LDL R3, [R1+0x3ec] ;  /* 0x0003ec0001037983 */ /* 0x000ea20000100800 */
[----:B0-----:R-:W-:Y:S01]  /*1a970*/  @!P1 IMAD.MOV.U32 R2, RZ, RZ, R21 ;  /* 0x000000ffff029224 */ /* 0x001fe200078e0015 */
[----:B------:R-:W-:-:S04]  /*1a980*/  SGXT.U32 R5, R5, 0x2 ;  /* 0x000000020505781a */ /* 0x000fc80000000000 */
[----:B------:R-:W-:-:S04]  /*1a990*/  LOP3.LUT R5, R5, 0x24, RZ, 0xfc, !PT ;  /* 0x0000002405057812 */ /* 0x000fc800078efcff */
[----:B------:R-:W-:Y:S02]  /*1a9a0*/  ISETP.GE.AND P0, PT, R5, UR6, PT ;  /* 0x0000000605007c0c */ /* 0x000fe4000bf06270 */
[----:B------:R-:W0:Y:S01]  /*1a9b0*/  S2R R5, SR_TID.X ;  /* 0x0000000000057919 */ /* 0x000e220000002100 */
[----:B--2---:R1:W2:Y:S04]  /*1a9c0*/  @!P1 LDG.E.U16 R19, desc[UR10][R2.64] ;  /* 0x0000000a02139981 */ /* 0x0042a8000c1e1500 */
[----:B------:R-:W1:Y:S04]  /*1a9d0*/  LDL R2, [R1+0x3e4] ;  /* 0x0003e40001027983 */ /* 0x000e680000100800 */
[----:B------:R-:W1:Y:S01]  /*1a9e0*/  LDL R3, [R1+0x3e8] ;  /* 0x0003e80001037983 */ /* 0x000e620000100800 */
[----:B0-----:R-:W-:-:S04]  /*1a9f0*/  SHF.R.U32.HI R21, RZ, 0x5, R5 ;  /* 0x00000005ff157819 */ /* 0x001fc80000011605 */
[----:B------:R-:W-:-:S04]  /*1aa00*/  SGXT.U32 R21, R21, 0x2 ;  /* 0x000000021515781a */ /* 0x000fc80000000000 */
[----:B------:R-:W-:-:S04]  /*1aa10*/  LOP3.LUT R21, R21, 0x28, RZ, 0xfc, !PT ;  /* 0x0000002815157812 */ /* 0x000fc800078efcff */
[----:B------:R-:W-:Y:S02]  /*1aa20*/  ISETP.GE.AND P1, PT, R21, UR6, PT ;  /* 0x0000000615007c0c */ /* 0x000fe4000bf26270 */
[----:B------:R-:W3:Y:S01]  /*1aa30*/  LDL.LU R21, [R1+0x1a2c] ;  /* 0x001a2c0001157983 */ /* 0x000ee20000300800 */
[----:B-1----:R-:W-:-:S04]  /*1aa40*/  @!P2 LOP3.LUT R3, R3, R2, RZ, 0x3c, !PT ;  /* 0x000000020303a212 */ /* 0x002fc800078e3cff */
[----:B------:R-:W-:-:S04]  /*1aa50*/  @!P2 LOP3.LUT R2, R3, R2, RZ, 0x3c, !PT ;  /* 0x000000020302a212 */ /* 0x000fc800078e3cff */
[----:B------:R-:W-:-:S05]  /*1aa60*/  @!P2 LOP3.LUT R3, R3, R2, RZ, 0x3c, !PT ;  /* 0x000000020303a212 */ /* 0x000fca00078e3cff */
[----:B------:R0:W2:Y:S04]  /*1aa70*/  @!P2 LDG.E.U16 R26, desc[UR10][R2.64] ;  /* 0x0000000a021aa981 */ /* 0x0000a8000c1e1500 */
[----:B------:R-:W0:Y:S04]  /*1aa80*/  LDL R2, [R1+0x3dc] ;  /* 0x0003dc0001027983 */ /* 0x000e280000100800 */
[----:B------:R-:W0:Y:S01]  /*1aa90*/  LDL R3, [R1+0x3e0] ;  /* 0x0003e00001037983 */ /* 0x000e220000100800 */
[----:B------:R-:W-:Y:S02]  /*1aaa0*/  PRMT R20, RZ, 0x7610, R20 ;  /* 0x00007610ff147816 */ /* 0x000fe40000000014 */
[----:B0-----:R-:W-:-:S04]  /*1aab0*/  @!P3 LOP3.LUT R3, R3, R2, RZ, 0x3c, !PT ;  /* 0x000000020303b212 */ /* 0x001fc800078e3cff */
        /* <DEDUP_REMOVED lines=9> */
[----:B------:R0:W2:Y:S01]  /*1ab50*/  @!P0 LDG.E.U16 R22, desc[UR10][R2.64] ;  /* 0x0000000a02168981 */ /* 0x0000a2000c1e1500 */
[----:B---3--:R-:W-:Y:S01]  /*1ab60*/  PRMT R21, RZ, 0x7610, R21 ;  /* 0x00007610ff157816 */ /* 0x008fe20000000015 */
[----:B0-----:R-:W-:Y:S02]  /*1ab70*/  @!P1 IMAD.MOV.U32 R2, RZ, RZ, R4 ;  /* 0x000000ffff029224 */ /* 0x001fe400078e0004 */
[----:B----4-:R-:W-:-:S05]  /*1ab80*/  @!P1 IMAD.MOV.U32 R3, RZ, RZ, R7 ;  /* 0x000000ffff039224 */ /* 0x010fca00078e0007 */
[----:B------:R0:W3:Y:S01]  /*1ab90*/  @!P1 LDG.E.U16 R21, desc[UR10][R2.64] ;  /* 0x0000000a02159981 */ /* 0x0000e2000c1e1500 */
[----:B------:R-:W-:-:S03]  /*1aba0*/  SHF.R.U32.HI R5, RZ, 0x5, R5 ;  /* 0x00000005ff057819 */ /* 0x000fc60000011605 */
[----:B--2---:R1:W-:Y:S04]  /*1abb0*/  STL [R1+0x34], R22 ;  /* 0x0000341601007387 */ /* 0x0043e80000100800 */
[----:B-1----:R-:W2:Y:S04]  /*1abc0*/  LDL.LU R22, [R1+0x1a28] ;  /* 0x001a280001167983 */ /* 0x002ea80000300800 */
[----:B------:R-:W0:Y:S04]  /*1abd0*/  LDL R2, [R1+0x3c4] ;  /* 0x0003c40001027983 */ /* 0x000e280000100800 */
[----:B------:R-:W0:Y:S01]  /*1abe0*/  LDL R3, [R1+0x3c8] ;  /* 0x0003c80001037983 */ /* 0x000e220000100800 */
[----:B------:R-:W-:-:S04]  /*1abf0*/  SGXT.U32 R5, R5, 0x2 ;  /* 0x000000020505781a */ /* 0x000fc80000000000 */
[----:B------:R-:W-:-:S04]  /*1ac00*/  LOP3.LUT R5, R5, 0x2c, RZ, 0xfc, !PT ;  /* 0x0000002c05057812 */ /* 0x000fc800078efcff */
[----:B------:R-:W-:Y:S02]  /*1ac10*/  ISETP.GE.AND P2, PT, R5, UR6, PT ;  /* 0x0000000605007c0c */ /* 0x000fe4000bf46270 */
[----:B------:R-:W-:Y:S01]  /*1ac20*/  PRMT R16, RZ, 0x7610, R16 ;  /* 0x00007610ff107816 */ /* 0x000fe20000000010 */
[----:B------:R-:W1:Y:S01]  /*1ac30*/  S2R R5, SR_TID.X ;  /* 0x0000000000057919 */ /* 0x000e620000002100 */
[----:B------:R-:W4:Y:S09]  /*1ac40*/  S2R R4, SR_TID.X ;  /* 0x0000000000047919 */ /* 0x000f320000002100 */
[----:B0-----:R-:W-:-:S04]  /*1ac50*/  @!P2 LOP3.LUT R3, R3, R2, RZ, 0x3c, !PT ;  /* 0x000000020303a212 */ /* 0x001fc800078e3cff */
[----:B------:R-:W-:-:S04]  /*1ac60*/  @!P2 LOP3.LUT R2, R3, R2, RZ, 0x3c, !PT ;  /* 0x000000020302a212 */ /* 0x000fc800078e3cff */
[----:B------:R-:W-:-:S05]  /*1ac70*/  @!P2 LOP3.LUT R3, R3, R2, RZ, 0x3c, !PT ;  /* 0x000000020303a212 */ /* 0x000fca00078e3cff */
[----:B------:R-:W3:Y:S01]  /*1ac80*/  @!P2 LDG.E.U16 R16, desc[UR10][R2.64] ;  /* 0x0000000a0210a981 */ /* 0x000ee2000c1e1500 */
[----:B-1----:R-:W-:Y:S02]  /*1ac90*/  SHF.R.U32.HI R5, RZ, 0x5, R5 ;  /* 0x00000005ff057819 */ /* 0x002fe40000011605 */
[----:B----4-:R-:W-:Y:S02]  /*1aca0*/  SHF.R.U32.HI R4, RZ, 0x5, R4 ;  /* 0x00000005ff047819 */ /* 0x010fe40000011604 */
[----:B------:R-:W-:Y:S02]  /*1acb0*/  SGXT.U32 R5, R5, 0x2 ;  /* 0x000000020505781a */ /* 0x000fe40000000000 */
[----:B------:R-:W-:Y:S02]  /*1acc0*/  SGXT.U32 R4, R4, 0x2 ;  /* 0x000000020404781a */ /* 0x000fe40000000000 */
[----:B------:R-:W-:Y:S02]  /*1acd0*/  LOP3.LUT R5, R5, 0x30, RZ, 0xfc, !PT ;  /* 0x0000003005057812 */ /* 0x000fe400078efcff */
[----:B------:R-:W-:-:S02]  /*1ace0*/  LOP3.LUT R4, R4, 0x34, RZ, 0xfc, !PT ;  /* 0x0000003404047812 */ /* 0x000fc400078efcff */
[----:B------:R-:W-:Y:S02]  /*1acf0*/  ISETP.GE.AND P3, PT, R5, UR6, PT ;  /* 0x0000000605007c0c */ /* 0x000fe4000bf66270 */
[----:B------:R-:W4:Y:S01]  /*1ad00*/  LDL R5, [R1+0x3b8] ;  /* 0x0003b80001057983 */ /* 0x000f220000100800 */
[----:B------:R-:W-:Y:S01]  /*1ad10*/  ISETP.GE.AND P1, PT, R4, UR6, PT ;  /* 0x0000000604007c0c */ /* 0x000fe2000bf26270 */
[----:B------:R-:W0:Y:S02]  /*1ad20*/  S2R R7, SR_TID.X ;  /* 0x0000000000077919 */ /* 0x000e240000002100 */
[----:B0-----:R-:W-:Y:S01]  /*1ad30*/  SHF.R.U32.HI R7, RZ, 0x5, R7 ;  /* 0x00000005ff077819 */ /* 0x001fe20000011607 */
[----:B---3--:R0:W-:Y:S04]  /*1ad40*/  STL [R1+0x78], R16 ;  /* 0x0000781001007387 */ /* 0x0081e80000100800 */
[----:B0-----:R-:W3:Y:S04]  /*1ad50*/  LDL.LU R16, [R1+0x1a24] ;  /* 0x001a240001107983 */ /* 0x001ee80000300800 */
[----:B------:R-:W4:Y:S01]  /*1ad60*/  LDL R4, [R1+0x3b4] ;  /* 0x0003b40001047983 */ /* 0x000f220000100800 */
[----:B------:R-:W-:-:S03]  /*1ad70*/  SGXT.U32 R7, R7, 0x2 ;  /* 0x000000020707781a */ /* 0x000fc60000000000 */
[----:B------:R-:W2:Y:S01]  /*1ad80*/  LDL R3, [R1+0x3c0] ;  /* 0x0003c00001037983 */ /* 0x000ea20000100800 */
[----:B------:R-:W-:-:S04]  /*1ad90*/  LOP3.LUT R2, R7, 0x38, RZ, 0xfc, !PT ;  /* 0x0000003807027812 */ /* 0x000fc800078efcff */
[----:B------:R-:W-:Y:S02]  /*1ada0*/  ISETP.GE.AND P2, PT, R2, UR6, PT ;  /* 0x0000000602007c0c */ /* 0x000fe4000bf46270 */
[----:B------:R-:W0:Y:S02]  /*1adb0*/  S2R R2, SR_TID.X ;  /* 0x0000000000027919 */ /* 0x000e240000002100 */
[----:B0-----:R-:W-:-:S04]  /*1adc0*/  SHF.R.U32.HI R2, RZ, 0x5, R2 ;  /* 0x00000005ff027819 */ /* 0x001fc80000011602 */
[----:B------:R-:W-:-:S04]  /*1add0*/  SGXT.U32 R2, R2, 0x2 ;  /* 0x000000020202781a */ /* 0x000fc80000000000 */
[----:B------:R-:W-:Y:S02]  /*1ade0*/  ISETP.GE.AND P0, PT, R2, UR6, PT ;  /* 0x0000000602007c0c */ /* 0x000fe4000bf06270 */
[----:B------:R-:W2:Y:S01]  /*1adf0*/  LDL R2, [R1+0x3bc] ;  /* 0x0003bc0001027983 */ /* 0x000ea20000100800 */
[----:B----4-:R-:W-:-:S04]  /*1ae00*/  @!P1 LOP3.LUT R5, R5, R4, RZ, 0x3c, !PT ;  /* 0x0000000405059212 */ /* 0x010fc800078e3cff */
[C---:B------:R-:W-:Y:S02]  /*1ae10*/  @!P1 LOP3.LUT R4, R5.reuse, R4, RZ, 0x3c, !PT ;  /* 0x0000000405049212 */ /* 0x040fe400078e3cff */
[----:B---3--:R-:W-:Y:S02]  /*1ae20*/  PRMT R16, RZ, 0x7610, R16 ;  /* 0x00007610ff107816 */ /* 0x008fe40000000010 */
[----:B------:R-:W-:-:S05]  /*1ae30*/  @!P1 LOP3.LUT R5, R5, R4, RZ, 0x3c, !PT ;  /* 0x0000000405059212 */ /* 0x000fca00078e3cff */
[----:B------:R-:W3:Y:S01]  /*1ae40*/  @!P1 LDG.E.U16 R16, desc[UR10][R4.64] ;  /* 0x0000000a04109981 */ /* 0x000ee2000c1e1500 */
[----:B------:R-:W-:-:S04]  /*1ae50*/  LOP3.LUT R7, R7, 0x3c, RZ, 0xfc, !PT ;  /* 0x0000003c07077812 */ /* 0x000fc800078efcff */
[----:B------:R-:W-:Y:S02]  /*1ae60*/  ISETP.GE.AND P4, PT, R7, UR6, PT ;  /* 0x0000000607007c0c */ /* 0x000fe4000bf86270 */
[----:B------:R-:W0:Y:S01]  /*1ae70*/  S2R R7, SR_TID.X ;  /* 0x0000000000077919 */ /* 0x000e220000002100 */
[----:B--2---:R-:W-:Y:S02]  /*1ae80*/  PRMT R22, RZ, 0x7610, R22 ;  /* 0x00007610ff167816 */ /* 0x004fe40000000016 */
[----:B------:R-:W-:-:S04]  /*1ae90*/  @!P3 LOP3.LUT R3, R3, R2, RZ, 0x3c, !PT ;  /* 0x000000020303b212 */ /* 0x000fc800078e3cff */
[----:B------:R-:W-:Y:S02]  /*1aea0*/  @!P3 LOP3.LUT R2, R3, R2, RZ, 0x3c, !PT ;  /* 0x000000020302b212 */ /* 0x000fe400078e3cff */
[----:B0-----:R-:W-:Y:S02]  /*1aeb0*/  LOP3.LUT R7, R7, 0x3f, RZ, 0xc0, !PT ;  /* 0x0000003f07077812 */ /* 0x001fe400078ec0ff */
[----:B------:R-:W-:-:S05]  /*1aec0*/  @!P3 LOP3.LUT R3, R3, R2, RZ, 0x3c, !PT ;  /* 0x000000020303b212 */ /* 0x000fca00078e3cff */
[----:B------:R0:W2:Y:S01]  /*1aed0*/  @!P3 LDG.E.U16 R22, desc[UR10][R2.64] ;  /* 0x0000000a0216b981 */ /* 0x0000a2000c1e1500 */
[----:B------:R-:W-:-:S03]  /*1aee0*/  ISETP.GE.AND P3, PT, R7, UR6, PT ;  /* 0x0000000607007c0c */ /* 0x000fc6000bf66270 */
[----:B------:R-:W4:Y:S04]  /*1aef0*/  LDL.LU R7, [R1+0x1a20] ;  /* 0x001a200001077983 */ /* 0x000f280000300800 */
[----:B---3--:R1:W-:Y:S04]  /*1af00*/  STL [R1+0x7c], R16 ;  /* 0x00007c1001007387 */ /* 0x0083e80000100800 */
[----:B-1----:R-:W3:Y:S04]  /*1af10*/  LDL.LU R16, [R1+0x1a1c] ;  /* 0x001a1c0001107983 */ /* 0x002ee80000300800 */
[----:B------:R-:W2:Y:S04]  /*1af20*/  LDL R4, [R1+0x3ac] ;  /* 0x0003ac0001047983 */ /* 0x000ea80000100800 */
[----:B------:R-:W2:Y:S01]  /*1af30*/  LDL R5, [R1+0x3b0] ;  /* 0x0003b00001057983 */ /* 0x000ea20000100800 */
[----:B0-----:R-:W-:-:S02]  /*1af40*/  PRMT R2, RZ, 0x7610, R2 ;  /* 0x00007610ff027816 */ /* 0x001fc40000000002 */
[----:B--2---:R-:W-:-:S04]  /*1af50*/  @!P2 LOP3.LUT R5, R5, R4, RZ, 0x3c, !PT ;  /* 0x000000040505a212 */ /* 0x004fc800078e3cff */
[----:B------:R-:W-:-:S04]  /*1af60*/  @!P2 LOP3.LUT R4, R5, R4, RZ, 0x3c, !PT ;  /* 0x000000040504a212 */ /* 0x000fc800078e3cff */
[----:B------:R-:W-:-:S05]  /*1af70*/  @!P2 LOP3.LUT R5, R5, R4, RZ, 0x3c, !PT ;  /* 0x000000040505a212 */ /* 0x000fca00078e3cff */
[----:B------:R0:W2:Y:S04]  /*1af80*/  @!P2 LDG.E.U16 R2, desc[UR10][R4.64] ;  /* 0x0000000a0402a981 */ /* 0x0000a8000c1e1500 */
[----:B------:R-:W0:Y:S04]  /*1af90*/  LDL R4, [R1+0x3a4] ;  /* 0x0003a40001047983 */ /* 0x000e280000100800 */
[----:B------:R-:W0:Y:S01]  /*1afa0*/  LDL R5, [R1+0x3a8] ;  /* 0x0003a80001057983 */ /* 0x000e220000100800 */
[----:B----4-:R-:W-:Y:S02]  /*1afb0*/  PRMT R7, RZ, 0x7610, R7 ;  /* 0x00007610ff077816 */ /* 0x010fe40000000007 */
[----:B0-----:R-:W-:-:S04]  /*1afc0*/  @!P4 LOP3.LUT R5, R5, R4, RZ, 0x3c, !PT ;  /* 0x000000040505c212 */ /* 0x001fc800078e3cff */
[----:B------:R-:W-:-:S04]  /*1afd0*/  @!P4 LOP3.LUT R4, R5, R4, RZ, 0x3c, !PT ;  /* 0x000000040504c212 */ /* 0x000fc800078e3cff */
[----:B------:R-:W-:-:S05]  /*1afe0*/  @!P4 LOP3.LUT R5, R5, R4, RZ, 0x3c, !PT ;  /* 0x000000040505c212 */ /* 0x000fca00078e3cff */
[----:B------:R-:W4:Y:S04]  /*1aff0*/  @!P4 LDG.E.U16 R7, desc[UR10][R4.64] ;  /* 0x0000000a0407c981 */ /* 0x000f28000c1e1500 */
[----:B----4-:R0:W-:Y:S04]  /*1b000*/  STL [R1+0x74], R7 ;  /* 0x0000740701007387 */ /* 0x0101e80000100800 */
[----:B0-----:R-:W4:Y:S04]  /*1b010*/  LDL.LU R7, [R1+0x1a18] ;  /* 0x001a180001077983 */ /* 0x001f280000300800 */
[----:B------:R-:W2:Y:S04]  /*1b020*/  LDL R4, [R1+0x404] ;  /* 0x0004040001047983 */ /* 0x000ea80000100800 */
[----:B------:R-:W2:Y:S01]  /*1b030*/  LDL R5, [R1+0x414] ;  /* 0x0004140001057983 */ /* 0x000ea20000100800 */
[----:B---3--:R-:W-:-:S02]  /*1b040*/  PRMT R16, RZ, 0x7610, R16 ;  /* 0x00007610ff107816 */ /* 0x008fc40000000010 */
[----:B--2---:R-:W-:-:S04]  /*1b050*/  @!P0 LOP3.LUT R5, R5, R4, RZ, 0x3c, !PT ;  /* 0x0000000405058212 */ /* 0x004fc800078e3cff */
[----:B------:R-:W-:-:S04]  /*1b060*/  @!P0 LOP3.LUT R4, R5, R4, RZ, 0x3c, !PT ;  /* 0x0000000405048212 */ /* 0x000fc800078e3cff */
[----:B------:R-:W-:-:S05]  /*1b070*/  @!P0 LOP3.LUT R5, R5, R4, RZ, 0x3c, !PT ;  /* 0x0000000405058212 */ /* 0x000fca00078e3cff */
[----:B------:R0:W2:Y:S04]  /*1b080*/  @!P0 LDG.E.U16 R16, desc[UR10][R4.64] ;  /* 0x0000000a04108981 */ /* 0x0000a8000c1e1500 */
[----:B------:R-:W0:Y:S04]  /*1b090*/  LDL R4, [R1+0xb94] ;  /* 0x000b940001047983 */ /* 0x000e280000100800 */
[----:B------:R-:W0:Y:S01]  /*1b0a0*/  LDL R5, [R1+0xb98] ;  /* 0x000b980001057983 */ /* 0x000e220000100800 */
[----:B------:R-:W-:Y:S01]  /*1b0b0*/  PRMT R9, RZ, 0x7610, R9 ;  /* 0x00007610ff097816 */ /* 0x000fe20000000009 */
[----:B------:R-:W-:Y:S01]  /*1b0c0*/  BAR.SYNC.DEFER_BLOCKING 0x0 ;  /* 0x0000000000007b1d */ /* 0x000fe20000010000 */
[----:B0-----:R-:W-:-:S04]  /*1b0d0*/  @!P3 LOP3.LUT R5, R5, R4, RZ, 0x3c, !PT ;  /* 0x000000040505b212 */ /* 0x001fc800078e3cff */
[----:B------:R-:W-:-:S04]  /*1b0e0*/  @!P3 LOP3.LUT R4, R5, R4, RZ, 0x3c, !PT ;  /* 0x000000040504b212 */ /* 0x000fc800078e3cff */
[----:B------:R-:W-:-:S05]  /*1b0f0*/  @!P3 LOP3.LUT R5, R5, R4, RZ, 0x3c, !PT ;  /* 0x000000040505b212 */ /* 0x000fca00078e3cff */
[----:B------:R-:W3:Y:S04]  /*1b100*/  @!P3 LDG.E.U16 R9, desc[UR10][R4.64] ;  /* 0x0000000a0409b981 */ /* 0x000ee8000c1e1500 */
[----:B---3--:R0:W-:Y:S04]  /*1b110*/  STL [R1+0x30], R9 ;  /* 0x0000300901007387 */ /* 0x0081e80000100800 */
[----:B0-----:R-:W3:Y:S04]  /*1b120*/  LDL.LU R9, [R1+0x1a14] ;  /* 0x001a140001097983 */ /* 0x001ee80000300800 */
[----:B------:R-:W2:Y:S04]  /*1b130*/  LDL R4, [R1+0x430] ;  /* 0x0004300001047983 */ /* 0x000ea80000100800 */
[----:B------:R-:W2:Y:S01]  /*1b140*/  LDL R5, [R1+0xb88] ;  /* 0x000b880001057983 */ /* 0x000ea20000100800 */
[----:B----4-:R-:W-:-:S02]  /*1b150*/  PRMT R7, RZ, 0x7610, R7 ;  /* 0x00007610ff077816 */ /* 0x010fc40000000007 */
[----:B--2---:R-:W-:-:S04]  /*1b160*/  @!P3 LOP3.LUT R5, R5, R4, RZ, 0x3c, !PT ;  /* 0x000000040505b212 */ /* 0x004fc800078e3cff */
[----:B------:R-:W-:-:S04]  /*1b170*/  @!P3 LOP3.LUT R4, R5, R4, RZ, 0x3c, !PT ;  /* 0x000000040504b212 */ /* 0x000fc800078e3cff */
[----:B------:R-:W-:-:S05]  /*1b180*/  @!P3 LOP3.LUT R5, R5, R4, RZ, 0x3c, !PT ;  /* 0x000000040505b212 */ /* 0x000fca00078e3cff */
[----:B------:R-:W2:Y:S04]  /*1b190*/  @!P3 LDG.E.U16 R7, desc[UR10][R4.64] ;  /* 0x0000000a0407b981 */ /* 0x000ea8000c1e1500 */
[----:B--2---:R0:W-:Y:S04]  /*1b1a0*/  STL [R1+0x6c], R7 ;  /* 0x00006c0701007387 */ /* 0x0041e80000100800 */
[----:B0-----:R-:W2:Y:S04]  /*1b1b0*/  LDL.LU R7, [R1+0x1a10] ;  /* 0x001a100001077983 */ /* 0x001ea80000300800 */
[----:B------:R-:W4:Y:S04]  /*1b1c0*/  LDL R4, [R1+0xb74] ;  /* 0x000b740001047983 */ /* 0x000f280000100800 */
[----:B------:R-:W4:Y:S01]  /*1b1d0*/  LDL R5, [R1+0xb78] ;  /* 0x000b780001057983 */ /* 0x000f220000100800 */
[----:B------:R-:W-:-:S02]  /*1b1e0*/  PRMT R11, RZ, 0x7610, R11 ;  /* 0x00007610ff0b7816 */ /* 0x000fc4000000000b */
[----:B----4-:R-:W-:-:S04]  /*1b1f0*/  @!P3 LOP3.LUT R5, R5, R4, RZ, 0x3c, !PT ;  /* 0x000000040505b212 */ /* 0x010fc800078e3cff */
[----:B------:R-:W-:-:S04]  /*1b200*/  @!P3 LOP3.LUT R4, R5, R4, RZ, 0x3c, !PT ;  /* 0x000000040504b212 */ /* 0x000fc800078e3cff */
[----:B------:R-:W-:-:S05]  /*1b210*/  @!P3 LOP3.LUT R5, R5, R4, RZ, 0x3c, !PT ;  /* 0x000000040505b212 */ /* 0x000fca00078e3cff */
[----:B------:R-:W4:Y:S04]  /*1b220*/  @!P3 LDG.E.U16 R11, desc[UR10][R4.64] ;  /* 0x0000000a040bb981 */ /* 0x000f28000c1e1500 */
[----:B----4-:R0:W-:Y:S04]  /*1b230*/  STL [R1+0x70], R11 ;  /* 0x0000700b01007387 */ /* 0x0101e80000100800 */
[----:B0-----:R-:W4:Y:S04]  /*1b240*/  LDL.LU R11, [R1+0x1a0c] ;  /* 0x001a0c00010b7983 */ /* 0x001f280000300800 */
[----:B------:R-:W3:Y:S04]  /*1b250*/  LDL R4, [R1+0xb54] ;  /* 0x000b540001047983 */ /* 0x000ee80000100800 */
[----:B------:R-:W3:Y:S01]  /*1b260*/  LDL R5, [R1+0xb58] ;  /* 0x000b580001057983 */ /* 0x000ee20000100800 */
[----:B--2---:R-:W-:-:S02]  /*1b270*/  PRMT R7, RZ, 0x7610, R7 ;  /* 0x00007610ff077816 */ /* 0x004fc40000000007 */
[----:B---3--:R-:W-:-:S04]  /*1b280*/  @!P3 LOP3.LUT R5, R5, R4, RZ, 0x3c, !PT ;  /* 0x000000040505b212 */ /* 0x008fc800078e3cff */
[----:B------:R-:W-:-:S04]  /*1b290*/  @!P3 LOP3.LUT R4, R5, R4, RZ, 0x3c, !PT ;  /* 0x000000040504b212 */ /* 0x000fc800078e3cff */
[----:B------:R-:W-:-:S05]  /*1b2a0*/  @!P3 LOP3.LUT R5, R5, R4, RZ, 0x3c, !PT ;  /* 0x000000040505b212 */ /* 0x000fca00078e3cff */
[----:B------:R-:W2:Y:S04]  /*1b2b0*/  @!P3 LDG.E.U16 R7, desc[UR10][R4.64] ;  /* 0x0000000a0407b981 */ /* 0x000ea8000c1e1500 */
[----:B--2---:R0:W-:Y:S04]  /*1b2c0*/  STL [R1+0x68], R7 ;  /* 0x0000680701007387 */ /* 0x0041e80000100800 */
[----:B0-----:R-:W2:Y:S04]  /*1b2d0*/  LDL.LU R7, [R1+0x1a08] ;  /* 0x001a080001077983 */ /* 0x001ea80000300800 */
[----:B------:R-:W3:Y:S04]  /*1b2e0*/  LDL R4, [R1+0xb34] ;  /* 0x000b340001047983 */ /* 0x000ee80000100800 */
[----:B------:R-:W3:Y:S01]  /*1b2f0*/  LDL R5, [R1+0xb38] ;  /* 0x000b380001057983 */ /* 0x000ee20000100800 */
[----:B----4-:R-:W-:-:S02]  /*1b300*/  PRMT R11, RZ, 0x7610, R11 ;  /* 0x00007610ff0b7816 */ /* 0x010fc4000000000b */
[----:B---3--:R-:W-:-:S04]  /*1b310*/  @!P3 LOP3.LUT R5, R5, R4, RZ, 0x3c, !PT ;  /* 0x000000040505b212 */ /* 0x008fc800078e3cff */
[----:B------:R-:W-:-:S04]  /*1b320*/  @!P3 LOP3.LUT R4, R5, R4, RZ, 0x3c, !PT ;  /* 0x000000040504b212 */ /* 0x000fc800078e3cff */
[----:B------:R-:W-:-:S05]  /*1b330*/  @!P3 LOP3.LUT R5, R5, R4, RZ, 0x3c, !PT ;  /* 0x000000040505b212 */ /* 0x000fca00078e3cff */
[----:B------:R-:W3:Y:S04]  /*1b340*/  @!P3 LDG.E.U16 R11, desc[UR10][R4.64] ;  /* 0x0000000a040bb981 */ /* 0x000ee8000c1e1500 */
[----:B---3--:R0:W-:Y:S04]  /*1b350*/  STL [R1+0x64], R11 ;  /* 0x0000640b01007387 */ /* 0x0081e80000100800 */
[----:B0-----:R-:W3:Y:S04]  /*1b360*/  LDL.LU R11, [R1+0x1a04] ;  /* 0x001a0400010b7983 */ /* 0x001ee80000300800 */
[----:B------:R-:W4:Y:S04]  /*1b370*/  LDL R4, [R1+0xb14] ;  /* 0x000b140001047983 */ /* 0x000f280000100800 */
[----:B------:R-:W4:Y:S01]  /*1b380*/  LDL R5, [R1+0xb18] ;  /* 0x000b180001057983 */ /* 0x000f220000100800 */
[----:B--2---:R-:W-:-:S02]  /*1b390*/  PRMT R7, RZ, 0x7610, R7 ;  /* 0x00007610ff077816 */ /* 0x004fc40000000007 */
[----:B----4-:R-:W-:-:S04]  /*1b3a0*/  @!P3 LOP3.LUT R5, R5, R4, RZ, 0x3c, !PT ;  /* 0x000000040505b212 */ /* 0x010fc800078e3cff */
        /* <DEDUP_REMOVED lines=9> */
[----:B------:R-:W4:Y:S04]  /*1b440*/  @!P3 LDG.E.U16 R9, desc[UR10][R4.64] ;  /* 0x0000000a0409b981 */ /* 0x000f28000c1e1500 */
[----:B--2---:R0:W-:Y:S04]  /*1b450*/  STL [R1+0x60], R7 ;  /* 0x0000600701007387 */ /* 0x0041e80000100800 */
[----:B0-----:R-:W2:Y:S04]  /*1b460*/  LDL R7, [R1+0xa58] ;  /* 0x000a580001077983 */ /* 0x001ea80000100800 */
        /* <DEDUP_REMOVED lines=26> */
[----:B------:R-:W2:Y:S04]  /*1b610*/  @!P3 LDG.E.U16 R11, desc[UR10][R4.64] ;  /* 0x0000000a040bb981 */ /* 0x000ea8000c1e1500 */
[----:B--2---:R0:W-:Y:S04]  /*1b620*/  STL [R1+0x50], R11 ;  /* 0x0000500b01007387 */ /* 0x0041e80000100800 */
[----:B0-----:R-:W2:Y:S04]  /*1b630*/  LDL.LU R11, [R1+0x19f4] ;  /* 0x0019f400010b7983 */ /* 0x001ea80000300800 */
[----:B------:R-:W4:Y:S04]  /*1b640*/  LDL R4, [R1+0xa74] ;  /* 0x000a740001047983 */ /* 0x000f280000100800 */
[----:B------:R-:W4:Y:S01]  /*1b650*/  LDL R5, [R1+0xa78] ;  /* 0x000a780001057983 */ /* 0x000f220000100800 */
[----:B---3--:R-:W-:-:S02]  /*1b660*/  PRMT R9, RZ, 0x7610, R9 ;  /* 0x00007610ff097816 */ /* 0x008fc40000000009 */
[----:B----4-:R-:W-:-:S04]  /*1b670*/  @!P3 LOP3.LUT R5, R5, R4, RZ, 0x3c, !PT ;  /* 0x000000040505b212 */ /* 0x010fc800078e3cff */
[----:B------:R-:W-:-:S04]  /*1b680*/  @!P3 LOP3.LUT R4, R5, R4, RZ, 0x3c, !PT ;  /* 0x000000040504b212 */ /* 0x000fc800078e3cff */
[----:B------:R-:W-:-:S05]  /*1b690*/  @!P3 LOP3.LUT R5, R5, R4, RZ, 0x3c, !PT ;  /* 0x000000040505b212 */ /* 0x000fca00078e3cff */
[----:B------:R-:W3:Y:S01]  /*1b6a0*/  @!P3 LDG.E.U16 R9, desc[UR10][R4.64] ;  /* 0x0000000a0409b981 */ /* 0x000ee2000c1e1500 */
[----:B------:R-:W-:-:S03]  /*1b6b0*/  PRMT R6, RZ, 0x7610, R6 ;  /* 0x00007610ff067816 */ /* 0x000fc60000000006 */
[----:B---3--:R0:W-:Y:S04]  /*1b6c0*/  STL [R1+0x4c], R9 ;  /* 0x00004c0901007387 */ /* 0x0081e80000100800 */
[----:B0-----:R-:W3:Y:S04]  /*1b6d0*/  LDL.LU R9, [R1+0x19f0] ;  /* 0x0019f00001097983 */ /* 0x001ee80000300800 */
[----:B------:R-:W4:Y:S01]  /*1b6e0*/  LDL R5, [R1+0xa54] ;  /* 0x000a540001057983 */ /* 0x000f220000100800 */
[----:B------:R-:W-:-:S03]  /*1b6f0*/  @!P3 IMAD.MOV.U32 R4, RZ, RZ, R7 ;  /* 0x000000ffff04b224 */ /* 0x000fc600078e0007 */
[----:B------:R-:W2:Y:S04]  /*1b700*/  LDL R7, [R1+0x998] ;  /* 0x0009980001077983 */ /* 0x000ea80000100800 */
[----:B----4-:R-:W4:Y:S04]  /*1b710*/  @!P3 LDG.E.U16 R6, desc[UR10][R4.64] ;  /* 0x0000000a0406b981 */ /* 0x010f28000c1e1500 */
[----:B----4-:R0:W-:Y:S04]  /*1b720*/  STL [R1+0x48], R6 ;  /* 0x0000480601007387 */ /* 0x0101e80000100800 */
[----:B0-----:R-:W4:Y:S04]  /*1b730*/  LDL.LU R6, [R1+0x19ec] ;  /* 0x0019ec0001067983 */ /* 0x001f280000300800 */
[----:B------:R-:W3:Y:S04]  /*1b740*/  LDL R4, [R1+0xa34] ;  /* 0x000a340001047983 */ /* 0x000ee80000100800 */
[----:B------:R-:W3:Y:S01]  /*1b750*/  LDL R5, [R1+0xa38] ;  /* 0x000a380001057983 */ /* 0x000ee20000100800 */
[----:B------:R-:W-:-:S02]  /*1b760*/  PRMT R10, RZ, 0x7610, R10 ;  /* 0x00007610ff0a7816 */ /* 0x000fc4000000000a */
[----:B---3--:R-:W-:-:S04]  /*1b770*/  @!P3 LOP3.LUT R5, R5, R4, RZ, 0x3c, !PT ;  /* 0x000000040505b212 */ /* 0x008fc800078e3cff */
[----:B------:R-:W-:-:S04]  /*1b780*/  @!P3 LOP3.LUT R4, R5, R4, RZ, 0x3c, !PT ;  /* 0x000000040504b212 */ /* 0x000fc800078e3cff */
[----:B------:R-:W-:-:S05]  /*1b790*/  @!P3 LOP3.LUT R5, R5, R4, RZ, 0x3c, !PT ;  /* 0x000000040505b212 */ /* 0x000fca00078e3cff */
[----:B------:R-:W3:Y:S04]  /*1b7a0*/  @!P3 LDG.E.U16 R10, desc[UR10][R4.64] ;  /* 0x0000000a040ab981 */ /* 0x000ee8000c1e1500 */
[----:B---3--:R0:W-:Y:S04]  /*1b7b0*/  STL [R1+0x44], R10 ;  /* 0x0000440a01007387 */ /* 0x0081e80000100800 */
[----:B0-----:R-:W3:Y:S04]  /*1b7c0*/  LDL.LU R10, [R1+0x19e8] ;  /* 0x0019e800010a7983 */ /* 0x001ee80000300800 */
[----:B------:R-:W2:Y:S04]  /*1b7d0*/  LDL R4, [R1+0xa14] ;  /* 0x000a140001047983 */ /* 0x000ea80000100800 */
[----:B------:R-:W2:Y:S01]  /*1b7e0*/  LDL R5, [R1+0xa18] ;  /* 0x000a180001057983 */ /* 0x000ea20000100800 */
[----:B------:R-:W-:-:S02]  /*1b7f0*/  PRMT R8, RZ, 0x7610, R8 ;  /* 0x00007610ff087816 */ /* 0x000fc40000000008 */
        /* <DEDUP_REMOVED lines=30> */
[----:B------:R-:W2:Y:S01]  /*1b9e0*/  @!P3 LDG.E.U16 R29, desc[UR10][R4.64] ;  /* 0x0000000a041db981 */ /* 0x000ea2000c1e1500 */
[----:B------:R-:W-:-:S03]  /*1b9f0*/  PRMT R28, RZ, 0x7610, R28 ;  /* 0x00007610ff1c7816 */ /* 0x000fc6000000001c */
[----:B--2---:R0:W-:Y:S04]  /*1ba00*/  STL [R1+0x2c], R29 ;  /* 0x00002c1d01007387 */ /* 0x0041e80000100800 */
[----:B0-----:R-:W2:Y:S04]  /*1ba10*/  LDL.LU R29, [R1+0x19d8] ;  /* 0x0019d800011d7983 */ /* 0x001ea80000300800 */
[----:B------:R-:W4:Y:S01]  /*1ba20*/  LDL R5, [R1+0x994] ;  /* 0x0009940001057983 */ /* 0x000f220000100800 */
[----:B------:R-:W-:-:S03]  /*1ba30*/  @!P3 IMAD.MOV.U32 R4, RZ, RZ, R7 ;  /* 0x000000ffff04b224 */ /* 0x000fc600078e0007 */
[----:B------:R-:W3:Y:S04]  /*1ba40*/  LDL R7, [R1+0x8f8] ;  /* 0x0008f80001077983 */ /* 0x000ee80000100800 */
[----:B----4-:R-:W4:Y:S04]  /*1ba50*/  @!P3 LDG.E.U16 R28, desc[UR10][R4.64] ;  /* 0x0000000a041cb981 */ /* 0x010f28000c1e1500 */
[----:B----4-:R0:W-:Y:S04]  /*1ba60*/  STL [R1+0x28], R28 ;  /* 0x0000281c01007387 */ /* 0x0101e80000100800 */
[----:B0-----:R-:W4:Y:S04]  /*1ba70*/  LDL.LU R28, [R1+0x19d4] ;  /* 0x0019d400011c7983 */ /* 0x001f280000300800 */
[----:B------:R-:W2:Y:S04]  /*1ba80*/  LDL R4, [R1+0x974] ;  /* 0x0009740001047983 */ /* 0x000ea80000100800 */
[----:B------:R-:W2:Y:S01]  /*1ba90*/  LDL R5, [R1+0x978] ;  /* 0x0009780001057983 */ /* 0x000ea20000100800 */
[----:B------:R-:W-:-:S02]  /*1baa0*/  PRMT R11, RZ, 0x7610, R11 ;  /* 0x00007610ff0b7816 */ /* 0x000fc4000000000b */
[----:B--2---:R-:W-:-:S04]  /*1bab0*/  @!P3 LOP3.LUT R5, R5, R4, RZ, 0x3c, !PT ;  /* 0x000000040505b212 */ /* 0x004fc800078e3cff */
[----:B------:R-:W-:-:S04]  /*1bac0*/  @!P3 LOP3.LUT R4, R5, R4, RZ, 0x3c, !PT ;  /* 0x000000040504b212 */ /* 0x000fc800078e3cff */
[----:B------:R-:W-:-:S05]  /*1bad0*/  @!P3 LOP3.LUT R5, R5, R4, RZ, 0x3c, !PT ;  /* 0x000000040505b212 */ /* 0x000fca00078e3cff */
[----:B------:R-:W2:Y:S04]  /*1bae0*/  @!P3 LDG.E.U16 R11, desc[UR10][R4.64] ;  /* 0x0000000a040bb981 */ /* 0x000ea8000c1e1500 */
[----:B------:R-:W3:Y:S04]  /*1baf0*/  LDL R4, [R1+0x954] ;  /* 0x0009540001047983 */ /* 0x000ee80000100800 */
[----:B------:R-:W3:Y:S01]  /*1bb00*/  LDL R5, [R1+0x958] ;  /* 0x0009580001057983 */ /* 0x000ee20000100800 */
[----:B------:R-:W-:-:S03]  /*1bb10*/  PRMT R9, RZ, 0x7610, R9 ;  /* 0x00007610ff097816 */ /* 0x000fc60000000009 */
[----:B--2---:R0:W-:Y:S01]  /*1bb20*/  STL [R1+0x24], R11 ;  /* 0x0000240b01007387 */ /* 0x0041e20000100800 */
[----:B------:R-:W-:-:S03]  /*1bb30*/  PRMT R27, RZ, 0x7610, R27 ;  /* 0x00007610ff1b7816 */ /* 0x000fc6000000001b */
[----:B0-----:R-:W2:Y:S01]  /*1bb40*/  LDL R11, [R1+0x8d8] ;  /* 0x0008d800010b7983 */ /* 0x001ea20000100800 */
[----:B---3--:R-:W-:-:S04]  /*1bb50*/  @!P3 LOP3.LUT R5, R5, R4, RZ, 0x3c, !PT ;  /* 0x000000040505b212 */ /* 0x008fc800078e3cff */
[----:B------:R-:W-:-:S04]  /*1bb60*/  @!P3 LOP3.LUT R4, R5, R4, RZ, 0x3c, !PT ;  /* 0x000000040504b212 */ /* 0x000fc800078e3cff */
[----:B------:R-:W-:-:S05]  /*1bb70*/  @!P3 LOP3.LUT R5, R5, R4, RZ, 0x3c, !PT ;  /* 0x000000040505b212 */ /* 0x000fca00078e3cff */
[----:B------:R0:W3:Y:S04]  /*1bb80*/  @!P3 LDG.E.U16 R9, desc[UR10][R4.64] ;  /* 0x0000000a0409b981 */ /* 0x0000e8000c1e1500 */
[----:B------:R-:W0:Y:S04]  /*1bb90*/  LDL R4, [R1+0x934] ;  /* 0x0009340001047983 */ /* 0x000e280000100800 */
[----:B------:R-:W0:Y:S02]  /*1bba0*/  LDL R5, [R1+0x938] ;  /* 0x0009380001057983 */ /* 0x000e240000100800 */
[----:B0-----:R-:W-:-:S04]  /*1bbb0*/  @!P3 LOP3.LUT R5, R5, R4, RZ, 0x3c, !PT ;  /* 0x000000040505b212 */ /* 0x001fc800078e3cff */
[----:B------:R-:W-:-:S04]  /*1bbc0*/  @!P3 LOP3.LUT R4, R5, R4, RZ, 0x3c, !PT ;  /* 0x000000040504b212 */ /* 0x000fc800078e3cff */
[----:B------:R-:W-:-:S05]  /*1bbd0*/  @!P3 LOP3.LUT R5, R5, R4, RZ, 0x3c, !PT ;  /* 0x000000040505b212 */ /* 0x000fca00078e3cff */
[----:B------:R-:W4:Y:S04]  /*1bbe0*/  @!P3 LDG.E.U16 R27, desc[UR10][R4.64] ;  /* 0x0000000a041bb981 */ /* 0x000f28000c1e1500 */
[----:B---3--:R0:W-:Y:S04]  /*1bbf0*/  STL [R1+0x20], R9 ;  /* 0x0000200901007387 */ /* 0x0081e80000100800 */
[----:B0-----:R-:W3:Y:S04]  /*1bc00*/  LDL R9, [R1+0x8b8] ;  /* 0x0008b80001097983 */ /* 0x001ee80000100800 */
        /* <DEDUP_REMOVED lines=12> */
[----:B------:R-:W3:Y:S01]  /*1bcd0*/  LDL R5, [R1+0x8f4] ;  /* 0x0008f40001057983 */ /* 0x000ee20000100800 */
[----:B------:R-:W-:Y:S01]  /*1bce0*/  @!P3 IMAD.MOV.U32 R4, RZ, RZ, R7 ;  /* 0x000000ffff04b224 */ /* 0x000fe200078e0007 */
[----:B------:R-:W-:-:S02]  /*1bcf0*/  PRMT R10, RZ, 0x7610, R10 ;  /* 0x00007610ff0a7816 */ /* 0x000fc4000000000a */
[----:B------:R-:W4:Y:S04]  /*1bd00*/  LDL R7, [R1+0x854] ;  /* 0x0008540001077983 */ /* 0x000f280000100800 */
[----:B---3--:R0:W3:Y:S04]  /*1bd10*/  @!P3 LDG.E.U16 R6, desc[UR10][R4.64] ;  /* 0x0000000a0406b981 */ /* 0x0080e8000c1e1500 */
[----:B------:R-:W2:Y:S01]  /*1bd20*/  LDL R5, [R1+0x8d4] ;  /* 0x0008d40001057983 */ /* 0x000ea20000100800 */
[----:B0-----:R-:W-:-:S03]  /*1bd30*/  @!P3 IMAD.MOV.U32 R4, RZ, RZ, R11 ;  /* 0x000000ffff04b224 */ /* 0x001fc600078e000b */
[----:B---3--:R0:W-:Y:S01]  /*1bd40*/  STL [R1+0x14], R6 ;  /* 0x0000140601007387 */ /* 0x0081e20000100800 */
[----:B------:R-:W-:-:S03]  /*1bd50*/  PRMT R8, RZ, 0x7610, R8 ;  /* 0x00007610ff087816 */ /* 0x000fc60000000008 */
[----:B------:R-:W3:Y:S04]  /*1bd60*/  LDL R11, [R1+0x834] ;  /* 0x00083400010b7983 */ /* 0x000ee80000100800 */
[----:B--2---:R1:W2:Y:S04]  /*1bd70*/  @!P3 LDG.E.U16 R10, desc[UR10][R4.64] ;  /* 0x0000000a040ab981 */ /* 0x0042a8000c1e1500 */
[----:B0-----:R-:W4:Y:S04]  /*1bd80*/  LDL R6, [R1+0x858] ;  /* 0x0008580001067983 */ /* 0x001f280000100800 */
[----:B------:R-:W3:Y:S01]  /*1bd90*/  LDL R5, [R1+0x8b4] ;  /* 0x0008b40001057983 */ /* 0x000ee20000100800 */
[----:B-1----:R-:W-:-:S03]  /*1bda0*/  @!P3 IMAD.MOV.U32 R4, RZ, RZ, R9 ;  /* 0x000000ffff04b224 */ /* 0x002fc600078e0009 */
[----:B--2---:R0:W-:Y:S01]  /*1bdb0*/  STL [R1+0x10], R10 ;  /* 0x0000100a01007387 */ /* 0x0041e20000100800 */
[----:B------:R-:W-:-:S03]  /*1bdc0*/  PRMT R12, RZ, 0x7610, R12 ;  /* 0x00007610ff0c7816 */ /* 0x000fc6000000000c */
[----:B------:R-:W2:Y:S04]  /*1bdd0*/  LDL R9, [R1+0x814] ;  /* 0x0008140001097983 */ /* 0x000ea80000100800 */
[----:B---3--:R1:W3:Y:S04]  /*1bde0*/  @!P3 LDG.E.U16 R8, desc[UR10][R4.64] ;  /* 0x0000000a0408b981 */ /* 0x0082e8000c1e1500 */
[----:B0-----:R-:W2:Y:S04]  /*1bdf0*/  LDL R10, [R1+0x838] ;  /* 0x00083800010a7983 */ /* 0x001ea80000100800 */
[----:B------:R-:W1:Y:S04]  /*1be00*/  LDL R4, [R1+0x894] ;  /* 0x0008940001047983 */ /* 0x000e680000100800 */
[----:B------:R-:W1:Y:S02]  /*1be10*/  LDL R5, [R1+0x898] ;  /* 0x0008980001057983 */ /* 0x000e640000100800 */
[----:B-1----:R-:W-:-:S04]  /*1be20*/  @!P3 LOP3.LUT R5, R5, R4, RZ, 0x3c, !PT ;  /* 0x000000040505b212 */ /* 0x002fc800078e3cff */
        /* <DEDUP_REMOVED lines=10> */
[----:B------:R-:W-:Y:S02]  /*1bed0*/  PRMT R14, RZ, 0x7610, R14 ;  /* 0x00007610ff0e7816 */ /* 0x000fe4000000000e */
[----:B------:R-:W-:Y:S02]  /*1bee0*/  PRMT R29, RZ, 0x7610, R29 ;  /* 0x00007610ff1d7816 */ /* 0x000fe4000000001d */
[----:B--2---:R-:W-:-:S04]  /*1bef0*/  @!P3 LOP3.LUT R5, R5, R4, RZ, 0x3c, !PT ;  /* 0x000000040505b212 */ /* 0x004fc800078e3cff */
[----:B------:R-:W-:-:S04]  /*1bf00*/  @!P3 LOP3.LUT R4, R5, R4, RZ, 0x3c, !PT ;  /* 0x000000040504b212 */ /* 0x000fc800078e3cff */
[----:B------:R-:W-:-:S05]  /*1bf10*/  @!P3 LOP3.LUT R5, R5, R4, RZ, 0x3c, !PT ;  /* 0x000000040505b212 */ /* 0x000fca00078e3cff */
[----:B------:R0:W2:Y:S02]  /*1bf20*/  @!P3 LDG.E.U16 R15, desc[UR10][R4.64] ;  /* 0x0000000a040fb981 */ /* 0x0000a4000c1e1500 */
[----:B0-----:R-:W-:Y:S02]  /*1bf30*/  @!P3 IMAD.MOV.U32 R4, RZ, RZ, R6 ;  /* 0x000000ffff04b224 */ /* 0x001fe400078e0006 */
[----:B------:R-:W-:Y:S01]  /*1bf40*/  @!P3 IMAD.MOV.U32 R5, RZ, RZ, R7 ;  /* 0x000000ffff05b224 */ /* 0x000fe200078e0007 */
[----:B------:R-:W4:Y:S04]  /*1bf50*/  LDL R6, [R1+0x7f8] ;  /* 0x0007f80001067983 */ /* 0x000f280000100800 */
[----:B------:R0:W2:Y:S04]  /*1bf60*/  @!P3 LDG.E.U16 R14, desc[UR10][R4.64] ;  /* 0x0000000a040eb981 */ /* 0x0000a8000c1e1500 */
[----:B------:R-:W2:Y:S01]  /*1bf70*/  LDL R7, [R1+0x7f4] ;  /* 0x0007f40001077983 */ /* 0x000ea20000100800 */
[----:B0-----:R-:W-:-:S02]  /*1bf80*/  @!P3 IMAD.MOV.U32 R4, RZ, RZ, R10 ;  /* 0x000000ffff04b224 */ /* 0x001fc400078e000a */
[----:B------:R-:W-:-:S05]  /*1bf90*/  @!P3 IMAD.MOV.U32 R5, RZ, RZ, R11 ;  /* 0x000000ffff05b224 */ /* 0x000fca00078e000b */
[----:B------:R3:W4:Y:S01]  /*1bfa0*/  @!P3 LDG.E.U16 R29, desc[UR10][R4.64] ;  /* 0x0000000a041db981 */ /* 0x000722000c1e1500 */
[----:B------:R-:W-:Y:S01]  /*1bfb0*/  PRMT R28, RZ, 0x7610, R28 ;  /* 0x00007610ff1c7816 */ /* 0x000fe2000000001c */
[----:B---3--:R-:W-:Y:S02]  /*1bfc0*/  @!P3 IMAD.MOV.U32 R4, RZ, RZ, R8 ;  /* 0x000000ffff04b224 */ /* 0x008fe400078e0008 */
[----:B------:R-:W-:-:S05]  /*1bfd0*/  @!P3 IMAD.MOV.U32 R5, RZ, RZ, R9 ;  /* 0x000000ffff05b224 */ /* 0x000fca00078e0009 */
[----:B------:R0:W3:Y:S04]  /*1bfe0*/  @!P3 LDG.E.U16 R28, desc[UR10][R4.64] ;  /* 0x0000000a041cb981 */ /* 0x0000e8000c1e1500 */
[----:B----4-:R-:W-:Y:S04]  /*1bff0*/  STL [R1+0x18f4], R29 ;  /* 0x0018f41d01007387 */ /* 0x010fe80000100800 */
[----:B------:R-:W-:Y:S04]  /*1c000*/  STL [R1+0x18f8], R29 ;  /* 0x0018f81d01007387 */ /* 0x000fe80000100800 */
[----:B------:R-:W4:Y:S04]  /*1c010*/  LDL R9, [R1+0x7d4] ;  /* 0x0007d40001097983 */ /* 0x000f280000100800 */
[----:B------:R-:W4:Y:S01]  /*1c020*/  LDL R8, [R1+0x7d8] ;  /* 0x0007d80001087983 */ /* 0x000f220000100800 */
[----:B------:R-:W-:Y:S01]  /*1c030*/  PRMT R27, RZ, 0x7610, R27 ;  /* 0x00007610ff1b7816 */ /* 0x000fe2000000001b */
[----:B0-----:R-:W-:-:S02]  /*1c040*/  @!P3 IMAD.MOV.U32 R4, RZ, RZ, R6 ;  /* 0x000000ffff04b224 */ /* 0x001fc400078e0006 */
[----:B--2---:R-:W-:Y:S01]  /*1c050*/  @!P3 IMAD.MOV.U32 R5, RZ, RZ, R7 ;  /* 0x000000ffff05b224 */ /* 0x004fe200078e0007 */
[----:B------:R-:W-:-:S04]  /*1c060*/  PRMT R3, RZ, 0x7610, R3 ;  /* 0x00007610ff037816 */ /* 0x000fc80000000003 */
[----:B------:R4:W2:Y:S04]  /*1c070*/  @!P3 LDG.E.U16 R27, desc[UR10][R4.64] ;  /* 0x0000000a041bb981 */ /* 0x0008a8000c1e1500 */
[----:B---3--:R-:W-:Y:S04]  /*1c080*/  STL [R1+0x18f0], R28 ;  /* 0x0018f01c01007387 */ /* 0x008fe80000100800 */
[----:B------:R-:W-:Y:S04]  /*1c090*/  STL [R1+0x18fc], R28 ;  /* 0x0018fc1c01007387 */ /* 0x000fe80000100800 */
[----:B------:R-:W-:Y:S04]  /*1c0a0*/  STL [R1+0x1900], R28 ;  /* 0x0019001c01007387 */ /* 0x000fe80000100800 */
[----:B------:R-:W-:Y:S04]  /*1c0b0*/  STL [R1+0x1938], R28 ;  /* 0x0019381c01007387 */ /* 0x000fe80000100800 */
[----:B------:R-:W3:Y:S04]  /*1c0c0*/  LDL R7, [R1+0x7b4] ;  /* 0x0007b40001077983 */ /* 0x000ee80000100800 */
[----:B------:R-:W3:Y:S04]  /*1c0d0*/  LDL R6, [R1+0x7b8] ;  /* 0x0007b80001067983 */ /* 0x000ee80000100800 */
[----:B------:R-:W3:Y:S04]  /*1c0e0*/  LDL R11, [R1+0x794] ;  /* 0x00079400010b7983 */ /* 0x000ee80000100800 */
[----:B------:R-:W3:Y:S01]  /*1c0f0*/  LDL R10, [R1+0x798] ;  /* 0x00079800010a7983 */ /* 0x000ee20000100800 */
[----:B----4-:R-:W-:-:S02]  /*1c100*/  @!P3 IMAD.MOV.U32 R5, RZ, RZ, R9 ;  /* 0x000000ffff05b224 */ /* 0x010fc400078e0009 */
[----:B------:R-:W-:-:S05]  /*1c110*/  @!P3 IMAD.MOV.U32 R4, RZ, RZ, R8 ;  /* 0x000000ffff04b224 */ /* 0x000fca00078e0008 */
[----:B------:R0:W4:Y:S04]  /*1c120*/  @!P3 LDG.E.U16 R3, desc[UR10][R4.64] ;  /* 0x0000000a0403b981 */ /* 0x000128000c1e1500 */
[----:B--2---:R-:W-:Y:S04]  /*1c130*/  STL [R1+0x18ec], R27 ;  /* 0x0018ec1b01007387 */ /* 0x004fe80000100800 */
[----:B------:R-:W-:Y:S04]  /*1c140*/  STL [R1+0x1904], R27 ;  /* 0x0019041b01007387 */ /* 0x000fe80000100800 */
[----:B------:R-:W-:Y:S04]  /*1c150*/  STL [R1+0x1908], R27 ;  /* 0x0019081b01007387 */ /* 0x000fe80000100800 */
[----:B------:R-:W-:Y:S04]  /*1c160*/  STL [R1+0x1954], R27 ;  /* 0x0019541b01007387 */ /* 0x000fe80000100800 */
[----:B------:R-:W-:Y:S01]  /*1c170*/  STL [R1+0x1958], R27 ;  /* 0x0019581b01007387 */ /* 0x000fe20000100800 */
[----:B0-----:R-:W-:-:S03]  /*1c180*/  PRMT R4, RZ, 0x7610, R4 ;  /* 0x00007610ff047816 */ /* 0x001fc60000000004 */
[----:B------:R0:W-:Y:S04]  /*1c190*/  STL [R1+0x4], R15 ;  /* 0x0000040f01007387 */ /* 0x0001e80000100800 */
[----:B------:R-:W-:Y:S04]  /*1c1a0*/  STL [R1+0x195c], R27 ;  /* 0x00195c1b01007387 */ /* 0x000fe80000100800 */
[----:B------:R-:W2:Y:S04]  /*1c1b0*/  LDL R9, [R1+0x774] ;  /* 0x0007740001097983 */ /* 0x000ea80000100800 */
[----:B------:R-:W2:Y:S04]  /*1c1c0*/  LDL R8, [R1+0x778] ;  /* 0x0007780001087983 */ /* 0x000ea80000100800 */
[----:B------:R1:W-:Y:S01]  /*1c1d0*/  STL [R1], R14 ;  /* 0x0000000e01007387 */ /* 0x0003e20000100800 */
[----:B------:R-:W-:-:S03]  /*1c1e0*/  PRMT R5, RZ, 0x7610, R5 ;  /* 0x00007610ff057816 */ /* 0x000fc60000000005 */
[----:B---3--:R3:W2:Y:S02]  /*1c1f0*/  @!P3 LDG.E.U16 R4, desc[UR10][R6.64] ;  /* 0x0000000a0604b981 */ /* 0x0086a4000c1e1500 */
[----:B---3--:R-:W-:Y:S02]  /*1c200*/  @!P3 IMAD.MOV.U32 R6, RZ, RZ, R10 ;  /* 0x000000ffff06b224 */ /* 0x008fe400078e000a */
[----:B------:R-:W-:-:S05]  /*1c210*/  @!P3 IMAD.MOV.U32 R7, RZ, RZ, R11 ;  /* 0x000000ffff07b224 */ /* 0x000fca00078e000b */
[----:B------:R3:W2:Y:S04]  /*1c220*/  @!P3 LDG.E.U16 R5, desc[UR10][R6.64] ;  /* 0x0000000a0605b981 */ /* 0x0006a8000c1e1500 */
[----:B----4-:R-:W-:Y:S04]  /*1c230*/  STL [R1+0x190c], R3 ;  /* 0x00190c0301007387 */ /* 0x010fe80000100800 */
[----:B------:R-:W-:Y:S04]  /*1c240*/  STL [R1+0x1910], R3 ;  /* 0x0019100301007387 */ /* 0x000fe80000100800 */
[----:B------:R-:W-:Y:S04]  /*1c250*/  STL [R1+0x1944], R3 ;  /* 0x0019440301007387 */ /* 0x000fe80000100800 */
[----:B0-----:R-:W4:Y:S04]  /*1c260*/  LDL R15, [R1+0x754] ;  /* 0x00075400010f7983 */ /* 0x001f280000100800 */
[----:B-1----:R-:W4:Y:S01]  /*1c270*/  LDL R14, [R1+0x758] ;  /* 0x00075800010e7983 */ /* 0x002f220000100800 */
[----:B---3--:R-:W-:-:S02]  /*1c280*/  PRMT R6, RZ, 0x7610, R6 ;  /* 0x00007610ff067816 */ /* 0x008fc40000000006 */
[----:B------:R-:W-:-:S04]  /*1c290*/  PRMT R7, RZ, 0x7610, R7 ;  /* 0x00007610ff077816 */ /* 0x000fc80000000007 */
[----:B--2---:R4:W2:Y:S04]  /*1c2a0*/  @!P3 LDG.E.U16 R6, desc[UR10][R8.64] ;  /* 0x0000000a0806b981 */ /* 0x0048a8000c1e1500 */
[----:B------:R-:W-:Y:S04]  /*1c2b0*/  STL [R1+0x18e8], R4 ;  /* 0x0018e80401007387 */ /* 0x000fe80000100800 */
[----:B------:R-:W-:Y:S04]  /*1c2c0*/  STL [R1+0x1914], R4 ;  /* 0x0019140401007387 */ /* 0x000fe80000100800 */
[----:B------:R-:W-:Y:S04]  /*1c2d0*/  STL [R1+0x1918], R4 ;  /* 0x0019180401007387 */ /* 0x000fe80000100800 */
[----:B------:R-:W-:Y:S04]  /*1c2e0*/  STL [R1+0x18e4], R5 ;  /* 0x0018e40501007387 */ /* 0x000fe80000100800 */
[----:B------:R-:W-:Y:S04]  /*1c2f0*/  STL [R1+0x191c], R5 ;  /* 0x00191c0501007387 */ /* 0x000fe80000100800 */
[----:B------:R-:W-:Y:S04]  /*1c300*/  STL [R1+0x1920], R5 ;  /* 0x0019200501007387 */ /* 0x000fe80000100800 */
[----:B------:R-:W3:Y:S04]  /*1c310*/  LDL R11, [R1+0x734] ;  /* 0x00073400010b7983 */ /* 0x000ee80000100800 */
[----:B------:R-:W3:Y:S01]  /*1c320*/  LDL R10, [R1+0x738] ;  /* 0x00073800010a7983 */ /* 0x000ee20000100800 */
[----:B----4-:R-:W-:-:S02]  /*1c330*/  @!P3 IMAD.MOV.U32 R9, RZ, RZ, R15 ;  /* 0x000000ffff09b224 */ /* 0x010fc400078e000f */
[----:B------:R-:W-:-:S05]  /*1c340*/  @!P3 IMAD.MOV.U32 R8, RZ, RZ, R14 ;  /* 0x000000ffff08b224 */ /* 0x000fca00078e000e */
[----:B------:R0:W4:Y:S02]  /*1c350*/  @!P3 LDG.E.U16 R7, desc[UR10][R8.64] ;  /* 0x0000000a0807b981 */ /* 0x000124000c1e1500 */
[----:B0-----:R-:W-:Y:S02]  /*1c360*/  PRMT R8, RZ, 0x7610, R8 ;  /* 0x00007610ff087816 */ /* 0x001fe40000000008 */
[----:B--2---:R-:W-:Y:S04]  /*1c370*/  STL [R1+0x1924], R6 ;  /* 0x0019240601007387 */ /* 0x004fe80000100800 */
[----:B------:R-:W-:Y:S04]  /*1c380*/  STL [R1+0x1948], R6 ;  /* 0x0019480601007387 */ /* 0x000fe80000100800 */
[----:B------:R-:W-:Y:S04]  /*1c390*/  STL [R1+0x194c], R6 ;  /* 0x00194c0601007387 */ /* 0x000fe80000100800 */
[----:B------:R-:W2:Y:S04]  /*1c3a0*/  LDL R15, [R1+0x6b4] ;  /* 0x0006b400010f7983 */ /* 0x000ea80000100800 */
[----:B------:R-:W2:Y:S04]  /*1c3b0*/  LDL R14, [R1+0x6b8] ;  /* 0x0006b800010e7983 */ /* 0x000ea80000100800 */
[----:B---3--:R-:W3:Y:S04]  /*1c3c0*/  @!P3 LDG.E.U16 R8, desc[UR10][R10.64] ;  /* 0x0000000a0a08b981 */ /* 0x008ee8000c1e1500 */
[----:B----4-:R-:W-:Y:S04]  /*1c3d0*/  STL [R1+0x18e0], R7 ;  /* 0x0018e00701007387 */ /* 0x010fe80000100800 */
[----:B------:R-:W-:Y:S04]  /*1c3e0*/  STL [R1+0x1928], R7 ;  /* 0x0019280701007387 */ /* 0x000fe80000100800 */
[----:B------:R-:W-:Y:S04]  /*1c3f0*/  STL [R1+0x192c], R7 ;  /* 0x00192c0701007387 */ /* 0x000fe80000100800 */
[----:B------:R-:W-:Y:S04]  /*1c400*/  STL [R1+0x1930], R7 ;  /* 0x0019300701007387 */ /* 0x000fe80000100800 */
[----:B------:R-:W-:Y:S04]  /*1c410*/  STL [R1+0x1934], R7 ;  /* 0x0019340701007387 */ /* 0x000fe80000100800 */
[----:B------:R-:W-:Y:S04]  /*1c420*/  STL [R1+0x193c], R7 ;  /* 0x00193c0701007387 */ /* 0x000fe80000100800 */
[----:B------:R-:W-:Y:S04]  /*1c430*/  STL [R1+0x1940], R7 ;  /* 0x0019400701007387 */ /* 0x000fe80000100800 */
[----:B------:R-:W4:Y:S04]  /*1c440*/  LDL R10, [R1+0x714] ;  /* 0x00071400010a7983 */ /* 0x000f280000100800 */
[----:B------:R-:W4:Y:S01]  /*1c450*/  LDL R11, [R1+0x718] ;  /* 0x00071800010b7983 */ /* 0x000f220000100800 */
[----:B------:R-:W-:-:S03]  /*1c460*/  PRMT R9, RZ, 0x7610, R9 ;  /* 0x00007610ff097816 */ /* 0x000fc60000000009 */
[----:B---3--:R-:W-:Y:S01]  /*1c470*/  STL [R1+0x1950], R8 ;  /* 0x0019500801007387 */ /* 0x008fe20000100800 */
[----:B----4-:R-:W-:-:S04]  /*1c480*/  @!P3 LOP3.LUT R11, R11, R10, RZ, 0x3c, !PT ;  /* 0x0000000a0b0bb212 */ /* 0x010fc800078e3cff */
[----:B------:R-:W-:-:S04]  /*1c490*/  @!P3 LOP3.LUT R10, R11, R10, RZ, 0x3c, !PT ;  /* 0x0000000a0b0ab212 */ /* 0x000fc800078e3cff */
[----:B------:R-:W-:-:S05]  /*1c4a0*/  @!P3 LOP3.LUT R11, R11, R10, RZ, 0x3c, !PT ;  /* 0x0000000a0b0bb212 */ /* 0x000fca00078e3cff */
[----:B------:R-:W3:Y:S04]  /*1c4b0*/  @!P3 LDG.E.U16 R9, desc[UR10][R10.64] ;  /* 0x0000000a0a09b981 */ /* 0x000ee8000c1e1500 */
[----:B------:R-:W4:Y:S04]  /*1c4c0*/  LDL R10, [R1+0x6f4] ;  /* 0x0006f400010a7983 */ /* 0x000f280000100800 */
[----:B------:R-:W4:Y:S01]  /*1c4d0*/  LDL R11, [R1+0x6f8] ;  /* 0x0006f800010b7983 */ /* 0x000f220000100800 */
[----:B------:R-:W-:-:S03]  /*1c4e0*/  PRMT R13, RZ, 0x7610, R13 ;  /* 0x00007610ff0d7816 */ /* 0x000fc6000000000d */
[----:B---3--:R-:W-:Y:S01]  /*1c4f0*/  STL [R1+0x18dc], R9 ;  /* 0x0018dc0901007387 */ /* 0x008fe20000100800 */
[----:B----4-:R-:W-:-:S04]  /*1c500*/  @!P3 LOP3.LUT R11, R11, R10, RZ, 0x3c, !PT ;  /* 0x0000000a0b0bb212 */ /* 0x010fc800078e3cff */
[----:B------:R-:W-:-:S04]  /*1c510*/  @!P3 LOP3.LUT R10, R11, R10, RZ, 0x3c, !PT ;  /* 0x0000000a0b0ab212 */ /* 0x000fc800078e3cff */
[----:B------:R-:W-:-:S05]  /*1c520*/  @!P3 LOP3.LUT R11, R11, R10, RZ, 0x3c, !PT ;  /* 0x0000000a0b0bb212 */ /* 0x000fca00078e3cff */
[----:B------:R0:W3:Y:S04]  /*1c530*/  @!P3 LDG.E.U16 R13, desc[UR10][R10.64] ;  /* 0x0000000a0a0db981 */ /* 0x0000e8000c1e1500 */
[----:B------:R-:W0:Y:S04]  /*1c540*/  LDL R10, [R1+0x6d4] ;  /* 0x0006d400010a7983 */ /* 0x000e280000100800 */
[----:B------:R-:W0:Y:S01]  /*1c550*/  LDL R11, [R1+0x6d8] ;  /* 0x0006d800010b7983 */ /* 0x000e220000100800 */
[----:B------:R-:W-:Y:S02]  /*1c560*/  PRMT R12, RZ, 0x7610, R12 ;  /* 0x00007610ff0c7816 */ /* 0x000fe4000000000c */
[----:B0-----:R-:W-:-:S04]  /*1c570*/  @!P3 LOP3.LUT R11, R11, R10, RZ, 0x3c, !PT ;  /* 0x0000000a0b0bb212 */ /* 0x001fc800078e3cff */
[----:B------:R-:W-:-:S04]  /*1c580*/  @!P3 LOP3.LUT R10, R11, R10, RZ, 0x3c, !PT ;  /* 0x0000000a0b0ab212 */ /* 0x000fc800078e3cff */
[----:B------:R-:W-:-:S05]  /*1c590*/  @!P3 LOP3.LUT R11, R11, R10, RZ, 0x3c, !PT ;  /* 0x0000000a0b0bb212 */ /* 0x000fca00078e3cff */
[----:B------:R0:W4:Y:S04]  /*1c5a0*/  @!P3 LDG.E.U16 R12, desc[UR10][R10.64] ;  /* 0x0000000a0a0cb981 */ /* 0x000128000c1e1500 */
[----:B---3--:R-:W-:Y:S01]  /*1c5b0*/  STL [R1+0x18d8], R13 ;  /* 0x0018d80d01007387 */ /* 0x008fe20000100800 */
[----:B0-----:R-:W-:-:S06]  /*1c5c0*/  PRMT R11, RZ, 0x7610, R11 ;  /* 0x00007610ff0b7816 */ /* 0x001fcc000000000b */
[----:B--2---:R0:W2:Y:S04]  /*1c5d0*/  @!P3 LDG.E.U16 R11, desc[UR10][R14.64] ;  /* 0x0000000a0e0bb981 */ /* 0x0040a8000c1e1500 */
[----:B------:R-:W0:Y:S04]  /*1c5e0*/  LDL R14, [R1+0x694] ;  /* 0x00069400010e7983 */ /* 0x000e280000100800 */
[----:B------:R-:W0:Y:S01]  /*1c5f0*/  LDL R15, [R1+0x698] ;  /* 0x00069800010f7983 */ /* 0x000e220000100800 */
[----:B------:R-:W-:Y:S02]  /*1c600*/  PRMT R10, RZ, 0x7610, R10 ;  /* 0x00007610ff0a7816 */ /* 0x000fe4000000000a */
[----:B0-----:R-:W-:-:S04]  /*1c610*/  @!P3 LOP3.LUT R15, R15, R14, RZ, 0x3c, !PT ;  /* 0x0000000e0f0fb212 */ /* 0x001fc800078e3cff */
        /* <DEDUP_REMOVED lines=117> */
[----:B------:R0:W4:Y:S04]  /*1cd70*/  @!P3 LDG.E.U16 R27, desc[UR10][R14.64] ;  /* 0x0000000a0e1bb981 */ /* 0x000128000c1e1500 */
[----:B------:R-:W0:Y:S04]  /*1cd80*/  LDL R14, [R1+0x4d4] ;  /* 0x0004d400010e7983 */ /* 0x000e280000100800 */
[----:B------:R-:W0:Y:S01]  /*1cd90*/  LDL R15, [R1+0x4d8] ;  /* 0x0004d800010f7983 */ /* 0x000e220000100800 */
[----:B--2---:R-:W-:Y:S02]  /*1cda0*/  PRMT R0, RZ, 0x7610, R0 ;  /* 0x00007610ff007816 */ /* 0x004fe40000000000 */
[----:B0-----:R-:W-:-:S04]  /*1cdb0*/  @!P3 LOP3.LUT R15, R15, R14, RZ, 0x3c, !PT ;  /* 0x0000000e0f0fb212 */ /* 0x001fc800078e3cff */
[----:B------:R-:W-:-:S04]  /*1cdc0*/  @!P3 LOP3.LUT R14, R15, R14, RZ, 0x3c, !PT ;  /* 0x0000000e0f0eb212 */ /* 0x000fc800078e3cff */
[----:B------:R-:W-:-:S05]  /*1cdd0*/  @!P3 LOP3.LUT R15, R15, R14, RZ, 0x3c, !PT ;  /* 0x0000000e0f0fb212 */ /* 0x000fca00078e3cff */
[----:B------:R-:W2:Y:S04]  /*1cde0*/  @!P3 LDG.E.U16 R0, desc[UR10][R14.64] ;  /* 0x0000000a0e00b981 */ /* 0x000ea8000c1e1500 */
[----:B----4-:R0:W-:Y:S04]  /*1cdf0*/  STL [R1+0xe8], R27 ;  /* 0x0000e81b01007387 */ /* 0x0101e80000100800 */
[----:B0-----:R-:W4:Y:S04]  /*1ce00*/  LDL R27, [R1+0xbc0] ;  /* 0x000bc000011b7983 */ /* 0x001f280000100800 */
[----:B--2---:R0:W-:Y:S04]  /*1ce10*/  STL [R1+0xf0], R0 ;  /* 0x0000f00001007387 */ /* 0x0041e80000100800 */
[----:B0-----:R-:W2:Y:S04]  /*1ce20*/  LDL.LU R0, [R1+0x1994] ;  /* 0x0019940001007983 */ /* 0x001ea80000300800 */
        /* <DEDUP_REMOVED lines=36> */
[----:B------:R-:W3:Y:S01]  /*1d070*/  LDL R15, [R1+0x448] ;  /* 0x00044800010f7983 */ /* 0x000ee20000100800 */
[----:B----4-:R-:W-:-:S03]  /*1d080*/  @!P3 IMAD.MOV.U32 R14, RZ, RZ, R27 ;  /* 0x000000ffff0eb224 */ /* 0x010fc600078e001b */
[----:B------:R-:W4:Y:S01]  /*1d090*/  LDL R27, [R1+0xb84] ;  /* 0x000b8400011b7983 */ /* 0x000f220000100800 */
[----:B--2---:R-:W-:-:S06]  /*1d0a0*/  PRMT R0, RZ, 0x7610, R0 ;  /* 0x00007610ff007816 */ /* 0x004fcc0000000000 */
[----:B---3--:R-:W2:Y:S04]  /*1d0b0*/  @!P3 LDG.E.U16 R0, desc[UR10][R14.64] ;  /* 0x0000000a0e00b981 */ /* 0x008ea8000c1e1500 */
        /* <DEDUP_REMOVED lines=31> */
[----:B------:R-:W-:-:S02]  /*1d2b0*/  PRMT R24, RZ, 0x7610, R24 ;  /* 0x00007610ff187816 */ /* 0x000fc40000000018 */
[----:B---3--:R-:W-:-:S04]  /*1d2c0*/  @!P3 LOP3.LUT R15, R15, R14, RZ, 0x3c, !PT ;  /* 0x0000000e0f0fb212 */ /* 0x008fc800078e3cff */
[----:B------:R-:W-:-:S04]  /*1d2d0*/  @!P3 LOP3.LUT R14, R15, R14, RZ, 0x3c, !PT ;  /* 0x0000000e0f0eb212 */ /* 0x000fc800078e3cff */
[----:B------:R-:W-:-:S05]  /*1d2e0*/  @!P3 LOP3.LUT R15, R15, R14, RZ, 0x3c, !PT ;  /* 0x0000000e0f0fb212 */ /* 0x000fca00078e3cff */
[----:B------:R-:W3:Y:S01]  /*1d2f0*/  @!P3 LDG.E.U16 R24, desc[UR10][R14.64] ;  /* 0x0000000a0e18b981 */ /* 0x000ee2000c1e1500 */
[----:B------:R-:W-:-:S03]  /*1d300*/  PRMT R6, RZ, 0x7610, R6 ;  /* 0x00007610ff067816 */ /* 0x000fc60000000006 */
[----:B---3--:R0:W-:Y:S04]  /*1d310*/  STL [R1+0x18c], R24 ;  /* 0x00018c1801007387 */ /* 0x0081e80000100800 */
[----:B0-----:R-:W3:Y:S04]  /*1d320*/  LDL.LU R24, [R1+0x1970] ;  /* 0x0019700001187983 */ /* 0x001ee80000300800 */
[----:B------:R-:W2:Y:S01]  /*1d330*/  LDL R15, [R1+0x42c] ;  /* 0x00042c00010f7983 */ /* 0x000ea20000100800 */
[----:B----4-:R-:W-:-:S03]  /*1d340*/  @!P3 IMAD.MOV.U32 R14, RZ, RZ, R27 ;  /* 0x000000ffff0eb224 */ /* 0x010fc600078e001b */
[----:B------:R-:W4:Y:S04]  /*1d350*/  LDL R27, [R1+0xaec] ;  /* 0x000aec00011b7983 */ /* 0x000f280000100800 */
[----:B--2---:R0:W2:Y:S04]  /*1d360*/  @!P3 LDG.E.U16 R6, desc[UR10][R14.64] ;  /* 0x0000000a0e06b981 */ /* 0x0040a8000c1e1500 */
[----:B------:R-:W0:Y:S04]  /*1d370*/  LDL R14, [R1+0xb6c] ;  /* 0x000b6c00010e7983 */ /* 0x000e280000100800 */
[----:B------:R-:W0:Y:S01]  /*1d380*/  LDL R15, [R1+0xb70] ;  /* 0x000b7000010f7983 */ /* 0x000e220000100800 */
[----:B---3--:R-:W-:-:S02]  /*1d390*/  PRMT R24, RZ, 0x7610, R24 ;  /* 0x00007610ff187816 */ /* 0x008fc40000000018 */
[----:B0-----:R-:W-:-:S04]  /*1d3a0*/  @!P3 LOP3.LUT R15, R15, R14, RZ, 0x3c, !PT ;  /* 0x0000000e0f0fb212 */ /* 0x001fc800078e3cff */
[----:B------:R-:W-:-:S04]  /*1d3b0*/  @!P3 LOP3.LUT R14, R15, R14, RZ, 0x3c, !PT ;  /* 0x0000000e0f0eb212 */ /* 0x000fc800078e3cff */
[----:B------:R-:W-:-:S05]  /*1d3c0*/  @!P3 LOP3.LUT R15, R15, R14, RZ, 0x3c, !PT ;  /* 0x0000000e0f0fb212 */ /* 0x000fca00078e3cff */
[----:B------:R-:W3:Y:S04]  /*1d3d0*/  @!P3 LDG.E.U16 R24, desc[UR10][R14.64] ;  /* 0x0000000a0e18b981 */ /* 0x000ee8000c1e1500 */
[----:B--2---:R0:W-:Y:S04]  /*1d3e0*/  STL [R1+0x188], R6 ;  /* 0x0001880601007387 */ /* 0x0041e80000100800 */
[----:B0-----:R-:W2:Y:S04]  /*1d3f0*/  LDL R6, [R1+0xaf0] ;  /* 0x000af00001067983 */ /* 0x001ea80000100800 */
[----:B---3--:R0:W-:Y:S04]  /*1d400*/  STL [R1+0x184], R24 ;  /* 0x0001841801007387 */ /* 0x0081e80000100800 */
[----:B0-----:R-:W3:Y:S04]  /*1d410*/  LDL.LU R24, [R1+0x196c] ;  /* 0x00196c0001187983 */ /* 0x001ee80000300800 */
[----:B------:R-:W4:Y:S04]  /*1d420*/  LDL R14, [R1+0xb4c] ;  /* 0x000b4c00010e7983 */ /* 0x000f280000100800 */
[----:B------:R-:W4:Y:S01]  /*1d430*/  LDL R15, [R1+0xb50] ;  /* 0x000b5000010f7983 */ /* 0x000f220000100800 */
[----:B---3--:R-:W-:-:S02]  /*1d440*/  PRMT R24, RZ, 0x7610, R24 ;  /* 0x00007610ff187816 */ /* 0x008fc40000000018 */
[----:B----4-:R-:W-:-:S04]  /*1d450*/  @!P3 LOP3.LUT R15, R15, R14, RZ, 0x3c, !PT ;  /* 0x0000000e0f0fb212 */ /* 0x010fc800078e3cff */
[----:B------:R-:W-:-:S04]  /*1d460*/  @!P3 LOP3.LUT R14, R15, R14, RZ, 0x3c, !PT ;  /* 0x0000000e0f0eb212 */ /* 0x000fc800078e3cff */
[----:B------:R-:W-:-:S05]  /*1d470*/  @!P3 LOP3.LUT R15, R15, R14, RZ, 0x3c, !PT ;  /* 0x0000000e0f0fb212 */ /* 0x000fca00078e3cff */
[----:B------:R-:W3:Y:S04]  /*1d480*/  @!P3 LDG.E.U16 R24, desc[UR10][R14.64] ;  /* 0x0000000a0e18b981 */ /* 0x000ee8000c1e1500 */
        /* <DEDUP_REMOVED lines=17> */
[----:B------:R2:W3:Y:S01]  /*1d5a0*/  @!P3 LDG.E.U16 R24, desc[UR10][R14.64] ;  /* 0x0000000a0e18b981 */ /* 0x0004e2000c1e1500 */
[----:B------:R-:W-:Y:S01]  /*1d5b0*/  PRMT R4, RZ, 0x7610, R4 ;  /* 0x00007610ff047816 */ /* 0x000fe20000000004 */
[----:B--2---:R-:W-:Y:S02]  /*1d5c0*/  @!P3 IMAD.MOV.U32 R14, RZ, RZ, R6 ;  /* 0x000000ffff0eb224 */ /* 0x004fe400078e0006 */
[----:B------:R-:W-:-:S05]  /*1d5d0*/  @!P3 IMAD.MOV.U32 R15, RZ, RZ, R27 ;  /* 0x000000ffff0fb224 */ /* 0x000fca00078e001b */
[----:B------:R-:W2:Y:S04]  /*1d5e0*/  @!P3 LDG.E.U16 R4, desc[UR10][R14.64] ;  /* 0x0000000a0e04b981 */ /* 0x000ea8000c1e1500 */
[----:B---3--:R0:W-:Y:S04]  /*1d5f0*/  STL [R1+0x178], R24 ;  /* 0x0001781801007387 */ /* 0x0081e80000100800 */
[----:B0-----:R-:W3:Y:S04]  /*1d600*/  LDL.LU R24, [R1+0x1960] ;  /* 0x0019600001187983 */ /* 0x001ee80000300800 */
[----:B------:R-:W4:Y:S04]  /*1d610*/  LDL.LU R27, [R1+0x34] ;  /* 0x00003400011b7983 */ /* 0x000f280000300800 */
[----:B------:R-:W3:Y:S04]  /*1d620*/  LDL R14, [R1+0xacc] ;  /* 0x000acc00010e7983 */ /* 0x000ee80000100800 */
[----:B------:R-:W3:Y:S01]  /*1d630*/  LDL R15, [R1+0xad0] ;  /* 0x000ad000010f7983 */ /* 0x000ee20000100800 */
[----:B------:R-:W-:-:S03]  /*1d640*/  PRMT R28, RZ, 0x7610, R28 ;  /* 0x00007610ff1c7816 */ /* 0x000fc6000000001c */
[----:B------:R-:W4:Y:S04]  /*1d650*/  LDL R6, [R1+0xa70] ;  /* 0x000a700001067983 */ /* 0x000f280000100800 */
[----:B--2---:R-:W-:Y:S01]  /*1d660*/  STL [R1+0x174], R4 ;  /* 0x0001740401007387 */ /* 0x004fe20000100800 */
[----:B---3--:R-:W-:-:S04]  /*1d670*/  @!P3 LOP3.LUT R15, R15, R14, RZ, 0x3c, !PT ;  /* 0x0000000e0f0fb212 */ /* 0x008fc800078e3cff */
[----:B------:R-:W-:-:S04]  /*1d680*/  @!P3 LOP3.LUT R14, R15, R14, RZ, 0x3c, !PT ;  /* 0x0000000e0f0eb212 */ /* 0x000fc800078e3cff */
[----:B------:R-:W-:-:S05]  /*1d690*/  @!P3 LOP3.LUT R15, R15, R14, RZ, 0x3c, !PT ;  /* 0x0000000e0f0fb212 */ /* 0x000fca00078e3cff */
[----:B------:R-:W2:Y:S04]  /*1d6a0*/  @!P3 LDG.E.U16 R28, desc[UR10][R14.64] ;  /* 0x0000000a0e1cb981 */ /* 0x000ea8000c1e1500 */
[----:B------:R-:W3:Y:S04]  /*1d6b0*/  LDL R14, [R1+0xaac] ;  /* 0x000aac00010e7983 */ /* 0x000ee80000100800 */
[----:B------:R-:W3:Y:S01]  /*1d6c0*/  LDL R15, [R1+0xab0] ;  /* 0x000ab000010f7983 */ /* 0x000ee20000100800 */
[----:B------:R-:W-:-:S03]  /*1d6d0*/  PRMT R29, RZ, 0x7610, R29 ;  /* 0x00007610ff1d7816 */ /* 0x000fc6000000001d */
[----:B--2---:R0:W-:Y:S04]  /*1d6e0*/  STL [R1+0x170], R28 ;  /* 0x0001701c01007387 */ /* 0x0041e80000100800 */
[----:B0-----:R-:W2:Y:S01]  /*1d6f0*/  LDL.LU R28, [R1+0x7c] ;  /* 0x00007c00011c7983 */ /* 0x001ea20000300800 */
[----:B---3--:R-:W-:-:S04]  /*1d700*/  @!P3 LOP3.LUT R15, R15, R14, RZ, 0x3c, !PT ;  /* 0x0000000e0f0fb212 */ /* 0x008fc800078e3cff */
[----:B------:R-:W-:-:S04]  /*1d710*/  @!P3 LOP3.LUT R14, R15, R14, RZ, 0x3c, !PT ;  /* 0x0000000e0f0eb212 */ /* 0x000fc800078e3cff */
[----:B------:R-:W-:-:S05]  /*1d720*/  @!P3 LOP3.LUT R15, R15, R14, RZ, 0x3c, !PT ;  /* 0x0000000e0f0fb212 */ /* 0x000fca00078e3cff */
[----:B------:R-:W3:Y:S04]  /*1d730*/  @!P3 LDG.E.U16 R29, desc[UR10][R14.64] ;  /* 0x0000000a0e1db981 */ /* 0x000ee8000c1e1500 */
[----:B------:R-:W4:Y:S04]  /*1d740*/  LDL R14, [R1+0xa8c] ;  /* 0x000a8c00010e7983 */ /* 0x000f280000100800 */
[----:B------:R-:W4:Y:S01]  /*1d750*/  LDL R15, [R1+0xa90] ;  /* 0x000a9000010f7983 */ /* 0x000f220000100800 */
[----:B------:R-:W-:-:S03]  /*1d760*/  PRMT R7, RZ, 0x7610, R7 ;  /* 0x00007610ff077816 */ /* 0x000fc60000000007 */
[----:B---3--:R0:W-:Y:S04]  /*1d770*/  STL [R1+0x16c], R29 ;  /* 0x00016c1d01007387 */ /* 0x0081e80000100800 */
[----:B0-----:R-:W3:Y:S01]  /*1d780*/  LDL.LU R29, [R1+0x74] ;  /* 0x00007400011d7983 */ /* 0x001ee20000300800 */
[----:B----4-:R-:W-:-:S04]  /*1d790*/  @!P3 LOP3.LUT R15, R15, R14, RZ, 0x3c, !PT ;  /* 0x0000000e0f0fb212 */ /* 0x010fc800078e3cff */
[----:B------:R-:W-:-:S04]  /*1d7a0*/  @!P3 LOP3.LUT R14, R15, R14, RZ, 0x3c, !PT ;  /* 0x0000000e0f0eb212 */ /* 0x000fc800078e3cff */
[----:B------:R-:W-:-:S05]  /*1d7b0*/  @!P3 LOP3.LUT R15, R15, R14, RZ, 0x3c, !PT ;  /* 0x0000000e0f0fb212 */ /* 0x000fca00078e3cff */
[----:B------:R0:W4:Y:S04]  /*1d7c0*/  @!P3 LDG.E.U16 R7, desc[UR10][R14.64] ;  /* 0x0000000a0e07b981 */ /* 0x000128000c1e1500 */
[----:B------:R-:W2:Y:S01]  /*1d7d0*/  LDL R15, [R1+0xa6c] ;  /* 0x000a6c00010f7983 */ /* 0x000ea20000100800 */
[----:B------:R-:W-:Y:S01]  /*1d7e0*/  PRMT R3, RZ, 0x7610, R3 ;  /* 0x00007610ff037816 */ /* 0x000fe20000000003 */
[----:B0-----:R-:W-:Y:S02]  /*1d7f0*/  @!P3 IMAD.MOV.U32 R14, RZ, RZ, R6 ;  /* 0x000000ffff0eb224 */ /* 0x001fe400078e0006 */
[----:B----4-:R0:W-:Y:S04]  /*1d800*/  STL [R1+0x168], R7 ;  /* 0x0001680701007387 */ /* 0x0101e80000100800 */
[----:B0-----:R-:W4:Y:S04]  /*1d810*/  LDL R7, [R1+0xa10] ;  /* 0x000a100001077983 */ /* 0x001f280000100800 */
[----:B------:R-:W3:Y:S04]  /*1d820*/  LDL.LU R6, [R1+0x30] ;  /* 0x0000300001067983 */ /* 0x000ee80000300800 */
[----:B--2---:R0:W2:Y:S04]  /*1d830*/  @!P3 LDG.E.U16 R3, desc[UR10][R14.64] ;  /* 0x0000000a0e03b981 */ /* 0x0040a8000c1e1500 */
[----:B------:R-:W0:Y:S04]  /*1d840*/  LDL R14, [R1+0xa4c] ;  /* 0x000a4c00010e7983 */ /* 0x000e280000100800 */
[----:B------:R-:W0:Y:S01]  /*1d850*/  LDL R15, [R1+0xa50] ;  /* 0x000a5000010f7983 */ /* 0x000e220000100800 */
[----:B------:R-:W-:-:S02]  /*1d860*/  PRMT R5, RZ, 0x7610, R5 ;  /* 0x00007610ff057816 */ /* 0x000fc40000000005 */
[----:B0-----:R-:W-:-:S04]  /*1d870*/  @!P3 LOP3.LUT R15, R15, R14, RZ, 0x3c, !PT ;  /* 0x0000000e0f0fb212 */ /* 0x001fc800078e3cff */
[----:B------:R-:W-:-:S04]  /*1d880*/  @!P3 LOP3.LUT R14, R15, R14, RZ, 0x3c, !PT ;  /* 0x0000000e0f0eb212 */ /* 0x000fc800078e3cff */
[----:B------:R-:W-:-:S05]  /*1d890*/  @!P3 LOP3.LUT R15, R15, R14, RZ, 0x3c, !PT ;  /* 0x0000000e0f0fb212 */ /* 0x000fca00078e3cff */
[----:B------:R-:W4:Y:S01]  /*1d8a0*/  @!P3 LDG.E.U16 R5, desc[UR10][R14.64] ;  /* 0x0000000a0e05b981 */ /* 0x000f22000c1e1500 */
[----:B------:R-:W-:-:S03]  /*1d8b0*/  LOP3.LUT R4, R0, 0x20, RZ, 0x3c, !PT ;  /* 0x0000002000047812 */ /* 0x000fc600078e3cff */
[----:B--2---:R0:W-:Y:S04]  /*1d8c0*/  STL [R1+0x164], R3 ;  /* 0x0001640301007387 */ /* 0x0041e80000100800 */
[----:B------:R-:W-:Y:S04]  /*1d8d0*/  STS.U16 [R0+UR5+0x10000], R16 ;  /* 0x0100001000007988 */ /* 0x000fe80008000405 */
[----:B------:R-:W-:Y:S04]  /*1d8e0*/  STS.U16 [R0+UR5+0x10200], R17 ;  /* 0x0102001100007988 */ /* 0x000fe80008000405 */
[----:B0-----:R-:W2:Y:S04]  /*1d8f0*/  LDL.LU R3, [R1+0x6c] ;  /* 0x00006c0001037983 */ /* 0x001ea80000300800 */
[----:B------:R-:W3:Y:S04]  /*1d900*/  LDL R14, [R1+0xa2c] ;  /* 0x000a2c00010e7983 */ /* 0x000ee80000100800 */
[----:B------:R-:W3:Y:S04]  /*1d910*/  LDL R15, [R1+0xa30] ;  /* 0x000a3000010f7983 */ /* 0x000ee80000100800 */
[----:B------:R-:W-:Y:S04]  /*1d920*/  STS.U16 [R0+UR5+0x10400], R18 ;  /* 0x0104001200007988 */ /* 0x000fe80008000405 */
        /* <DEDUP_REMOVED lines=10> */
[----:B----4-:R0:W-:Y:S04]  /*1d9d0*/  STL [R1+0x160], R5 ;  /* 0x0001600501007387 */ /* 0x0101e80000100800 */
[----:B0-----:R-:W4:Y:S04]  /*1d9e0*/  LDL.LU R5, [R1+0x70] ;  /* 0x0000700001057983 */ /* 0x001f280000300800 */
[----:B------:R-:W2:Y:S01]  /*1d9f0*/  LDL.LU R27, [R1+0x195c] ;  /* 0x00195c00011b7983 */ /* 0x000ea20000300800 */
[----:B---3--:R-:W-:-:S04]  /*1da00*/  @!P3 LOP3.LUT R15, R15, R14, RZ, 0x3c, !PT ;  /* 0x0000000e0f0fb212 */ /* 0x008fc800078e3cff */
[----:B------:R-:W-:-:S04]  /*1da10*/  @!P3 LOP3.LUT R14, R15, R14, RZ, 0x3c, !PT ;  /* 0x0000000e0f0eb212 */ /* 0x000fc800078e3cff */
[----:B------:R-:W-:Y:S02]  /*1da20*/  @!P3 LOP3.LUT R15, R15, R14, RZ, 0x3c, !PT ;  /* 0x0000000e0f0fb212 */ /* 0x000fe400078e3cff */
[----:B--2---:R-:W-:-:S06]  /*1da30*/  PRMT R27, RZ, 0x7610, R27 ;  /* 0x00007610ff1b7816 */ /* 0x004fcc000000001b */
[----:B------:R-:W2:Y:S04]  /*1da40*/  @!P3 LDG.E.U16 R27, desc[UR10][R14.64] ;  /* 0x0000000a0e1bb981 */ /* 0x000ea8000c1e1500 */
[----:B--2---:R0:W-:Y:S04]  /*1da50*/  STL [R1+0x15c], R27 ;  /* 0x00015c1b01007387 */ /* 0x0041e80000100800 */
[----:B0-----:R-:W2:Y:S04]  /*1da60*/  LDL.LU R27, [R1+0x1958] ;  /* 0x00195800011b7983 */ /* 0x001ea80000300800 */
[----:B------:R-:W3:Y:S04]  /*1da70*/  LDL.LU R14, [R1+0x78] ;  /* 0x00007800010e7983 */ /* 0x000ee80000300800 */
[----:B------:R-:W4:Y:S01]  /*1da80*/  LDL R15, [R1+0xa0c] ;  /* 0x000a0c00010f7983 */ /* 0x000f220000100800 */
[----:B--2---:R-:W-:-:S03]  /*1da90*/  PRMT R27, RZ, 0x7610, R27 ;  /* 0x00007610ff1b7816 */ /* 0x004fc6000000001b */
[----:B---3--:R0:W-:Y:S02]  /*1daa0*/  STS.U16 [R4+UR5+0x10b00], R14 ;  /* 0x010b000e04007988 */ /* 0x0081e40008000405 */
[----:B0-----:R-:W-:Y:S02]  /*1dab0*/  @!P3 IMAD.MOV.U32 R14, RZ, RZ, R7 ;  /* 0x000000ffff0eb224 */ /* 0x001fe400078e0007 */
[----:B------:R-:W2:Y:S04]  /*1dac0*/  LDL.LU R7, [R1+0x68] ;  /* 0x0000680001077983 */ /* 0x000ea80000300800 */
[----:B----4-:R-:W3:Y:S04]  /*1dad0*/  @!P3 LDG.E.U16 R27, desc[UR10][R14.64] ;  /* 0x0000000a0e1bb981 */ /* 0x010ee8000c1e1500 */
[----:B---3--:R0:W-:Y:S04]  /*1dae0*/  STL [R1+0x158], R27 ;  /* 0x0001581b01007387 */ /* 0x0081e80000100800 */
[----:B0-----:R-:W3:Y:S04]  /*1daf0*/  LDL.LU R27, [R1+0x1954] ;  /* 0x00195400011b7983 */ /* 0x001ee80000300800 */
[----:B------:R-:W4:Y:S04]  /*1db00*/  LDL R14, [R1+0x9ec] ;  /* 0x0009ec00010e7983 */ /* 0x000f280000100800 */
[----:B------:R-:W4:Y:S04]  /*1db10*/  LDL R15, [R1+0x9f0] ;  /* 0x0009f000010f7983 */ /* 0x000f280000100800 */
[----:B------:R0:W-:Y:S04]  /*1db20*/  STS.U16 [R4+UR5+0x10d00], R28 ;  /* 0x010d001c04007988 */ /* 0x0001e80008000405 */
[----:B0-----:R-:W2:Y:S01]  /*1db30*/  LDL.LU R28, [R1+0x64] ;  /* 0x00006400011c7983 */ /* 0x001ea20000300800 */
[----:B---3--:R-:W-:-:S02]  /*1db40*/  PRMT R27, RZ, 0x7610, R27 ;  /* 0x00007610ff1b7816 */ /* 0x008fc4000000001b */
        /* <DEDUP_REMOVED lines=11> */
[----:B---3--:R0:W-:Y:S04]  /*1dc00*/  STL [R1+0x154], R27 ;  /* 0x0001541b01007387 */ /* 0x0081e80000100800 */
[----:B------:R1:W-:Y:S04]  /*1dc10*/  STS.U16 [R4+UR5+0x10f00], R29 ;  /* 0x010f001d04007988 */ /* 0x0003e80008000405 */
[----:B0-----:R-:W3:Y:S04]  /*1dc20*/  LDL.LU R27, [R1+0x60] ;  /* 0x00006000011b7983 */ /* 0x001ee80000300800 */
[----:B-1----:R-:W2:Y:S04]  /*1dc30*/  LDL R4, [R1+0x970] ;  /* 0x0009700001047983 */ /* 0x002ea80000100800 */
[----:B------:R-:W3:Y:S04]  /*1dc40*/  LDL.LU R29, [R1+0x5c] ;  /* 0x00005c00011d7983 */ /* 0x000ee80000300800 */
[----:B------:R-:W-:Y:S04]  /*1dc50*/  STS.U16 [R0+UR5], R6 ;  /* 0x0000000600007988 */ /* 0x000fe80008000405 */
[----:B----4-:R0:W-:Y:S04]  /*1dc60*/  STL [R1+0x150], R8 ;  /* 0x0001500801007387 */ /* 0x0101e80000100800 */
[----:B0-----:R-:W4:Y:S04]  /*1dc70*/  LDL.LU R8, [R1+0x1950] ;  /* 0x0019500001087983 */ /* 0x001f280000300800 */
[----:B------:R-:W2:Y:S04]  /*1dc80*/  LDL R14, [R1+0x9ac] ;  /* 0x0009ac00010e7983 */ /* 0x000ea80000100800 */
[----:B------:R-:W2:Y:S04]  /*1dc90*/  LDL R15, [R1+0x9b0] ;  /* 0x0009b000010f7983 */ /* 0x000ea80000100800 */
[----:B------:R-:W3:Y:S01]  /*1dca0*/  LDL.LU R6, [R1+0x194c] ;  /* 0x00194c0001067983 */ /* 0x000ee20000300800 */
[----:B--2---:R-:W-:-:S04]  /*1dcb0*/  @!P3 LOP3.LUT R15, R15, R14, RZ, 0x3c, !PT ;  /* 0x0000000e0f0fb212 */ /* 0x004fc800078e3cff */
[C---:B------:R-:W-:Y:S02]  /*1dcc0*/  @!P3 LOP3.LUT R14, R15.reuse, R14, RZ, 0x3c, !PT ;  /* 0x0000000e0f0eb212 */ /* 0x040fe400078e3cff */
[----:B---3--:R-:W-:Y:S02]  /*1dcd0*/  PRMT R6, RZ, 0x7610, R6 ;  /* 0x00007610ff067816 */ /* 0x008fe40000000006 */
[----:B------:R-:W-:-:S05]  /*1dce0*/  @!P3 LOP3.LUT R15, R15, R14, RZ, 0x3c, !PT ;  /* 0x0000000e0f0fb212 */ /* 0x000fca00078e3cff */
[----:B------:R-:W2:Y:S04]  /*1dcf0*/  @!P3 LDG.E.U16 R6, desc[UR10][R14.64] ;  /* 0x0000000a0e06b981 */ /* 0x000ea8000c1e1500 */
[----:B--2---:R0:W-:Y:S04]  /*1dd00*/  STL [R1+0x14c], R6 ;  /* 0x00014c0601007387 */ /* 0x0041e80000100800 */
[----:B0-----:R-:W2:Y:S04]  /*1dd10*/  LDL.LU R6, [R1+0x1948] ;  /* 0x0019480001067983 */ /* 0x001ea80000300800 */
[----:B------:R-:W3:Y:S04]  /*1dd20*/  LDL R14, [R1+0x98c] ;  /* 0x00098c00010e7983 */ /* 0x000ee80000100800 */
[----:B------:R-:W3:Y:S04]  /*1dd30*/  LDL R15, [R1+0x990] ;  /* 0x00099000010f7983 */ /* 0x000ee80000100800 */
[----:B------:R0:W-:Y:S04]  /*1dd40*/  STS.U16 [R0+UR5+0x400], R3 ;  /* 0x0004000300007988 */ /* 0x0001e80008000405 */
[----:B0-----:R-:W4:Y:S01]  /*1dd50*/  LDL.LU R3, [R1+0x1944] ;  /* 0x0019440001037983 */ /* 0x001f220000300800 */
[----:B--2---:R-:W-:-:S02]  /*1dd60*/  PRMT R6, RZ, 0x7610, R6 ;  /* 0x00007610ff067816 */ /* 0x004fc40000000006 */
[----:B---3--:R-:W-:-:S04]  /*1dd70*/  @!P3 LOP3.LUT R15, R15, R14, RZ, 0x3c, !PT ;  /* 0x0000000e0f0fb212 */ /* 0x008fc800078e3cff */
[----:B------:R-:W-:-:S04]  /*1dd80*/  @!P3 LOP3.LUT R14, R15, R14, RZ, 0x3c, !PT ;  /* 0x0000000e0f0eb212 */ /* 0x000fc800078e3cff */
[----:B------:R-:W-:-:S05]  /*1dd90*/  @!P3 LOP3.LUT R15, R15, R14, RZ, 0x3c, !PT ;  /* 0x0000000e0f0fb212 */ /* 0x000fca00078e3cff */
[----:B------:R0:W2:Y:S04]  /*1dda0*/  @!P3 LDG.E.U16 R6, desc[UR10][R14.64] ;  /* 0x0000000a0e06b981 */ /* 0x0000a8000c1e1500 */
[----:B------:R-:W3:Y:S01]  /*1ddb0*/  LDL R15, [R1+0x96c] ;  /* 0x00096c00010f7983 */ /* 0x000ee20000100800 */
[----:B----4-:R-:W-:Y:S01]  /*1ddc0*/  PRMT R3, RZ, 0x7610, R3 ;  /* 0x00007610ff037816 */ /* 0x010fe20000000003 */
[----:B0-----:R-:W-:-:S05]  /*1ddd0*/  @!P3 IMAD.MOV.U32 R14, RZ, RZ, R4 ;  /* 0x000000ffff0eb224 */ /* 0x001fca00078e0004 */
[----:B---3--:R-:W3:Y:S04]  /*1dde0*/  @!P3 LDG.E.U16 R3, desc[UR10][R14.64] ;  /* 0x0000000a0e03b981 */ /* 0x008ee8000c1e1500 */
[----:B--2---:R0:W-:Y:S04]  /*1ddf0*/  STL [R1+0x148], R6 ;  /* 0x0001480601007387 */ /* 0x0041e80000100800 */
[----:B------:R1:W-:Y:S04]  /*1de00*/  STS.U16 [R0+UR5+0x800], R5 ;  /* 0x0008000500007988 */ /* 0x0003e80008000405 */
[----:B------:R-:W2:Y:S04]  /*1de10*/  LDL R14, [R1+0x94c] ;  /* 0x00094c00010e7983 */ /* 0x000ea80000100800 */
[----:B------:R-:W2:Y:S04]  /*1de20*/  LDL R15, [R1+0x950] ;  /* 0x00095000010f7983 */ /* 0x000ea80000100800 */
[----:B0-----:R-:W4:Y:S04]  /*1de30*/  LDL R6, [R1+0x90c] ;  /* 0x00090c0001067983 */ /* 0x001f280000100800 */
[----:B-1----:R-:W4:Y:S04]  /*1de40*/  LDL R5, [R1+0x910] ;  /* 0x0009100001057983 */ /* 0x002f280000100800 */
[----:B------:R-:W4:Y:S04]  /*1de50*/  LDL R4, [R1+0x8ec] ;  /* 0x0008ec0001047983 */ /* 0x000f280000100800 */
[----:B------:R-:W-:Y:S04]  /*1de60*/  STS.U16 [R0+UR5+0xc00], R7 ;  /* 0x000c000700007988 */ /* 0x000fe80008000405 */
[----:B---3--:R0:W-:Y:S04]  /*1de70*/  STL [R1+0x144], R3 ;  /* 0x0001440301007387 */ /* 0x0081e80000100800 */
[----:B0-----:R-:W3:Y:S04]  /*1de80*/  LDL R3, [R1+0x8f0] ;  /* 0x0008f00001037983 */ /* 0x001ee80000100800 */
[----:B------:R-:W4:Y:S01]  /*1de90*/  LDL.LU R7, [R1+0x1940] ;  /* 0x0019400001077983 */ /* 0x000f220000300800 */
[----:B--2---:R-:W-:-:S04]  /*1dea0*/  @!P3 LOP3.LUT R15, R15, R14, RZ, 0x3c, !PT ;  /* 0x0000000e0f0fb212 */ /* 0x004fc800078e3cff */
[----:B------:R-:W-:-:S04]  /*1deb0*/  @!P3 LOP3.LUT R14, R15, R14, RZ, 0x3c, !PT ;  /* 0x0000000e0f0eb212 */ /* 0x000fc800078e3cff */
[----:B------:R-:W-:Y:S02]  /*1dec0*/  @!P3 LOP3.LUT R15, R15, R14, RZ, 0x3c, !PT ;  /* 0x0000000e0f0fb212 */ /* 0x000fe400078e3cff */
[----:B----4-:R-:W-:-:S06]  /*1ded0*/  PRMT R7, RZ, 0x7610, R7 ;  /* 0x00007610ff077816 */ /* 0x010fcc0000000007 */
[----:B------:R-:W2:Y:S04]  /*1dee0*/  @!P3 LDG.E.U16 R7, desc[UR10][R14.64] ;  /* 0x0000000a0e07b981 */ /* 0x000ea8000c1e1500 */
[----:B------:R-:W-:Y:S04]  /*1def0*/  STS.U16 [R0+UR5+0x1000], R28 ;  /* 0x0010001c00007988 */ /* 0x000fe80008000405 */
[----:B--2---:R0:W-:Y:S04]  /*1df00*/  STL [R1+0x140], R7 ;  /* 0x0001400701007387 */ /* 0x0041e80000100800 */
[----:B0-----:R-:W2:Y:S04]  /*1df10*/  LDL.LU R7, [R1+0x193c] ;  /* 0x00193c0001077983 */ /* 0x001ea80000300800 */
[----:B------:R-:W4:Y:S04]  /*1df20*/  LDL R14, [R1+0x92c] ;  /* 0x00092c00010e7983 */ /* 0x000f280000100800 */
[----:B------:R-:W4:Y:S04]  /*1df30*/  LDL R15, [R1+0x930] ;  /* 0x00093000010f7983 */ /* 0x000f280000100800 */
[----:B------:R-:W3:Y:S01]  /*1df40*/  LDL.LU R28, [R1+0x1938] ;  /* 0x00193800011c7983 */ /* 0x000ee20000300800 */
[----:B------:R-:W-:-:S02]  /*1df50*/  PRMT R26, RZ, 0x7610, R26 ;  /* 0x00007610ff1a7816 */ /* 0x000fc4000000001a */
[----:B----4-:R-:W-:-:S04]  /*1df60*/  @!P3 LOP3.LUT R15, R15, R14, RZ, 0x3c, !PT ;  /* 0x0000000e0f0fb212 */ /* 0x010fc800078e3cff */
[C---:B------:R-:W-:Y:S02]  /*1df70*/  @!P3 LOP3.LUT R14, R15.reuse, R14, RZ, 0x3c, !PT ;  /* 0x0000000e0f0eb212 */ /* 0x040fe400078e3cff */
[----:B---3--:R-:W-:Y:S02]  /*1df80*/  PRMT R28, RZ, 0x7610, R28 ;  /* 0x00007610ff1c7816 */ /* 0x008fe4000000001c */
[----:B------:R-:W-:-:S05]  /*1df90*/  @!P3 LOP3.LUT R15, R15, R14, RZ, 0x3c, !PT ;  /* 0x0000000e0f0fb212 */ /* 0x000fca00078e3cff */
[----:B------:R0:W3:Y:S02]  /*1dfa0*/  @!P3 LDG.E.U16 R28, desc[UR10][R14.64] ;  /* 0x0000000a0e1cb981 */ /* 0x0000e4000c1e1500 */
[----:B0-----:R-:W-:Y:S02]  /*1dfb0*/  @!P3 IMAD.MOV.U32 R14, RZ, RZ, R5 ;  /* 0x000000ffff0eb224 */ /* 0x001fe400078e0005 */
[----:B------:R-:W-:-:S05]  /*1dfc0*/  @!P3 IMAD.MOV.U32 R15, RZ, RZ, R6 ;  /* 0x000000ffff0fb224 */ /* 0x000fca00078e0006 */
[----:B------:R0:W4:Y:S01]  /*1dfd0*/  @!P3 LDG.E.U16 R26, desc[UR10][R14.64] ;  /* 0x0000000a0e1ab981 */ /* 0x000122000c1e1500 */
[----:B------:R-:W-:Y:S01]  /*1dfe0*/  PRMT R24, RZ, 0x7610, R24 ;  /* 0x00007610ff187816 */ /* 0x000fe20000000018 */
[----:B0-----:R-:W-:Y:S02]  /*1dff0*/  @!P3 IMAD.MOV.U32 R14, RZ, RZ, R3 ;  /* 0x000000ffff0eb224 */ /* 0x001fe400078e0003 */
[----:B------:R-:W-:-:S05]  /*1e000*/  @!P3 IMAD.MOV.U32 R15, RZ, RZ, R4 ;  /* 0x000000ffff0fb224 */ /* 0x000fca00078e0004 */
[----:B------:R-:W2:Y:S04]  /*1e010*/  @!P3 LDG.E.U16 R24, desc[UR10][R14.64] ;  /* 0x0000000a0e18b981 */ /* 0x000ea8000c1e1500 */
[----:B---3--:R0:W-:Y:S04]  /*1e020*/  STL [R1+0x13c], R28 ;  /* 0x00013c1c01007387 */ /* 0x0081e80000100800 */
[----:B0-----:R-:W3:Y:S04]  /*1e030*/  LDL.LU R28, [R1+0x58] ;  /* 0x00005800011c7983 */ /* 0x001ee80000300800 */
[----:B----4-:R-:W-:Y:S04]  /*1e040*/  STL [R1+0x1840], R26 ;  /* 0x0018401a01007387 */ /* 0x010fe80000100800 */
[----:B------:R-:W4:Y:S04]  /*1e050*/  LDL R6, [R1+0x8cc] ;  /* 0x0008cc0001067983 */ /* 0x000f280000100800 */
[----:B------:R-:W4:Y:S04]  /*1e060*/  LDL R5, [R1+0x8d0] ;  /* 0x0008d00001057983 */ /* 0x000f280000100800 */
[----:B------:R0:W-:Y:S04]  /*1e070*/  STS.U16 [R0+UR5+0x1400], R27 ;  /* 0x0014001b00007988 */ /* 0x0001e80008000405 */
[----:B------:R1:W-:Y:S04]  /*1e080*/  STS.U16 [R0+UR5+0x1800], R29 ;  /* 0x0018001d00007988 */ /* 0x0003e80008000405 */
[----:B0-----:R-:W4:Y:S04]  /*1e090*/  LDL.LU R27, [R1+0x54] ;  /* 0x00005400011b7983 */ /* 0x001f280000300800 */
[----:B------:R-:W4:Y:S04]  /*1e0a0*/  LDL R4, [R1+0x8ac] ;  /* 0x0008ac0001047983 */ /* 0x000f280000100800 */
[----:B------:R-:W4:Y:S04]  /*1e0b0*/  LDL R3, [R1+0x8b0] ;  /* 0x0008b00001037983 */ /* 0x000f280000100800 */
[----:B-1----:R-:W4:Y:S04]  /*1e0c0*/  LDL.LU R29, [R1+0x50] ;  /* 0x00005000011d7983 */ /* 0x002f280000300800 */
[----:B--2---:R-:W-:Y:S04]  /*1e0d0*/  STL [R1+0x1844], R24 ;  /* 0x0018441801007387 */ /* 0x004fe80000100800 */
[----:B------:R-:W-:Y:S04]  /*1e0e0*/  STL [R1+0x1848], R24 ;  /* 0x0018481801007387 */ /* 0x000fe80000100800 */
[----:B------:R-:W-:Y:S04]  /*1e0f0*/  STL [R1+0x184c], R24 ;  /* 0x00184c1801007387 */ /* 0x000fe80000100800 */
[----:B------:R-:W-:Y:S04]  /*1e100*/  STL [R1+0x1850], R24 ;  /* 0x0018501801007387 */ /* 0x000fe80000100800 */
[----:B------:R-:W-:Y:S04]  /*1e110*/  STL [R1+0x1878], R24 ;  /* 0x0018781801007387 */ /* 0x000fe80000100800 */
[----:B------:R-:W-:Y:S04]  /*1e120*/  STL [R1+0x18ac], R24 ;  /* 0x0018ac1801007387 */ /* 0x000fe80000100800 */
[----:B------:R-:W-:Y:S01]  /*1e130*/  STL [R1+0x18b0], R24 ;  /* 0x0018b01801007387 */ /* 0x000fe20000100800 */
[----:B------:R-:W-:-:S03]  /*1e140*/  PRMT R22, RZ, 0x7610, R22 ;  /* 0x00007610ff167816 */ /* 0x000fc60000000016 */
        /* <DEDUP_REMOVED lines=8> */
[----:B---3--:R0:W-:Y:S04]  /*1e1d0*/  STS.U16 [R0+UR5+0x1c00], R28 ;  /* 0x001c001c00007988 */ /* 0x0081e80008000405 */
[----:B0-----:R-:W2:Y:S01]  /*1e1e0*/  LDL.LU R28, [R1+0x4c] ;  /* 0x00004c00011c7983 */ /* 0x001ea20000300800 */
[----:B----4-:R-:W-:-:S03]  /*1e1f0*/  @!P3 IMAD.MOV.U32 R15, RZ, RZ, R6 ;  /* 0x000000ffff0fb224 */ /* 0x010fc600078e0006 */
[----:B------:R-:W3:Y:S01]  /*1e200*/  LDL R6, [R1+0x88c] ;  /* 0x00088c0001067983 */ /* 0x000ee20000100800 */
[----:B------:R-:W-:-:S03]  /*1e210*/  @!P3 IMAD.MOV.U32 R14, RZ, RZ, R5 ;  /* 0x000000ffff0eb224 */ /* 0x000fc600078e0005 */
[----:B------:R-:W4:Y:S04]  /*1e220*/  LDL R5, [R1+0x890] ;  /* 0x0008900001057983 */ /* 0x000f280000100800 */
[----:B------:R0:W2:Y:S01]  /*1e230*/  @!P3 LDG.E.U16 R22, desc[UR10][R14.64] ;  /* 0x0000000a0e16b981 */ /* 0x0000a2000c1e1500 */
[----:B------:R-:W-:Y:S02]  /*1e240*/  PRMT R20, RZ, 0x7610, R20 ;  /* 0x00007610ff147816 */ /* 0x000fe40000000014 */
[----:B------:R-:W-:Y:S01]  /*1e250*/  PRMT R18, RZ, 0x7610, R18 ;  /* 0x00007610ff127816 */ /* 0x000fe20000000012 */
[----:B0-----:R-:W-:Y:S02]  /*1e260*/  @!P3 IMAD.MOV.U32 R15, RZ, RZ, R4 ;  /* 0x000000ffff0fb224 */ /* 0x001fe400078e0004 */
[----:B------:R-:W-:-:S05]  /*1e270*/  @!P3 IMAD.MOV.U32 R14, RZ, RZ, R3 ;  /* 0x000000ffff0eb224 */ /* 0x000fca00078e0003 */
[----:B------:R3:W2:Y:S02]  /*1e280*/  @!P3 LDG.E.U16 R20, desc[UR10][R14.64] ;  /* 0x0000000a0e14b981 */ /* 0x0006a4000c1e1500 */
[----:B---3--:R-:W-:Y:S02]  /*1e290*/  @!P3 IMAD.MOV.U32 R15, RZ, RZ, R6 ;  /* 0x000000ffff0fb224 */ /* 0x008fe400078e0006 */
[----:B----4-:R-:W-:Y:S01]  /*1e2a0*/  @!P3 IMAD.MOV.U32 R14, RZ, RZ, R5 ;  /* 0x000000ffff0eb224 */ /* 0x010fe200078e0005 */
[----:B--2---:R-:W-:Y:S04]  /*1e2b0*/  STL [R1+0x1854], R22 ;  /* 0x0018541601007387 */ /* 0x004fe80000100800 */
[----:B------:R-:W-:Y:S04]  /*1e2c0*/  STL [R1+0x1858], R22 ;  /* 0x0018581601007387 */ /* 0x000fe80000100800 */
[----:B------:R-:W-:Y:S04]  /*1e2d0*/  STL [R1+0x187c], R22 ;  /* 0x00187c1601007387 */ /* 0x000fe80000100800 */
[----:B------:R-:W-:Y:S04]  /*1e2e0*/  STL [R1+0x1880], R22 ;  /* 0x0018801601007387 */ /* 0x000fe80000100800 */
[----:B------:R-:W-:Y:S04]  /*1e2f0*/  STL [R1+0x1884], R22 ;  /* 0x0018841601007387 */ /* 0x000fe80000100800 */
[----:B------:R-:W-:Y:S04]  /*1e300*/  STL [R1+0x1888], R22 ;  /* 0x0018881601007387 */ /* 0x000fe80000100800 */
[----:B------:R-:W2:Y:S04]  /*1e310*/  @!P3 LDG.E.U16 R18, desc[UR10][R14.64] ;  /* 0x0000000a0e12b981 */ /* 0x000ea8000c1e1500 */
[----:B------:R-:W-:Y:S04]  /*1e320*/  STL [R1+0x188c], R22 ;  /* 0x00188c1601007387 */ /* 0x000fe80000100800 */
[----:B------:R-:W3:Y:S04]  /*1e330*/  LDL R4, [R1+0x86c] ;  /* 0x00086c0001047983 */ /* 0x000ee80000100800 */
[----:B------:R-:W4:Y:S04]  /*1e340*/  LDL R3, [R1+0x870] ;  /* 0x0008700001037983 */ /* 0x000f280000100800 */
[----:B------:R0:W-:Y:S01]  /*1e350*/  STS.U16 [R0+UR5+0x2000], R27 ;  /* 0x0020001b00007988 */ /* 0x0001e20008000405 */
[----:B------:R-:W-:-:S03]  /*1e360*/  PRMT R16, RZ, 0x7610, R16 ;  /* 0x00007610ff107816 */ /* 0x000fc60000000010 */
[----:B------:R1:W-:Y:S04]  /*1e370*/  STS.U16 [R0+UR5+0x2400], R29 ;  /* 0x0024001d00007988 */ /* 0x0003e80008000405 */
[----:B0-----:R-:W4:Y:S04]  /*1e380*/  LDL.LU R27, [R1+0x48] ;  /* 0x00004800011b7983 */ /* 0x001f280000300800 */
[----:B------:R-:W-:Y:S04]  /*1e390*/  STL [R1+0x185c], R20 ;  /* 0x00185c1401007387 */ /* 0x000fe80000100800 */
[----:B------:R-:W-:Y:S04]  /*1e3a0*/  STL [R1+0x1860], R20 ;  /* 0x0018601401007387 */ /* 0x000fe80000100800 */
[----:B------:R-:W-:Y:S04]  /*1e3b0*/  STL [R1+0x1864], R20 ;  /* 0x0018641401007387 */ /* 0x000fe80000100800 */
[----:B------:R-:W-:Y:S04]  /*1e3c0*/  STL [R1+0x1890], R20 ;  /* 0x0018901401007387 */ /* 0x000fe80000100800 */
[----:B-1----:R-:W4:Y:S04]  /*1e3d0*/  LDL.LU R29, [R1+0x40] ;  /* 0x00004000011d7983 */ /* 0x002f280000300800 */
[----:B------:R0:W-:Y:S04]  /*1e3e0*/  STS.U16 [R0+UR5+0x2800], R28 ;  /* 0x0028001c00007988 */ /* 0x0001e80008000405 */
[----:B--2---:R-:W-:Y:S04]  /*1e3f0*/  STL [R1+0x1868], R18 ;  /* 0x0018681201007387 */ /* 0x004fe80000100800 */
[----:B------:R-:W-:Y:S04]  /*1e400*/  STL [R1+0x186c], R18 ;  /* 0x00186c1201007387 */ /* 0x000fe80000100800 */
[----:B------:R-:W-:Y:S01]  /*1e410*/  STL [R1+0x1870], R18 ;  /* 0x0018701201007387 */ /* 0x000fe20000100800 */
[----:B---3--:R-:W-:-:S02]  /*1e420*/  @!P3 IMAD.MOV.U32 R15, RZ, RZ, R4 ;  /* 0x000000ffff0fb224 */ /* 0x008fc400078e0004 */
[----:B----4-:R-:W-:Y:S01]  /*1e430*/  @!P3 IMAD.MOV.U32 R14, RZ, RZ, R3 ;  /* 0x000000ffff0eb224 */ /* 0x010fe200078e0003 */
[----:B------:R-:W-:Y:S04]  /*1e440*/  STL [R1+0x1894], R18 ;  /* 0x0018941201007387 */ /* 0x000fe80000100800 */
[----:B------:R-:W-:Y:S04]  /*1e450*/  STL [R1+0x1898], R18 ;  /* 0x0018981201007387 */ /* 0x000fe80000100800 */
[----:B0-----:R-:W2:Y:S04]  /*1e460*/  LDL R28, [R1+0x830] ;  /* 0x00083000011c7983 */ /* 0x001ea80000100800 */
[----:B------:R-:W3:Y:S04]  /*1e470*/  LDL R3, [R1+0x810] ;  /* 0x0008100001037983 */ /* 0x000ee80000100800 */
[----:B------:R-:W4:Y:S04]  /*1e480*/  LDL.LU R5, [R1+0x38] ;  /* 0x0000380001057983 */ /* 0x000f280000300800 */
[----:B------:R-:W4:Y:S04]  /*1e490*/  LDL.LU R4, [R1+0x2c] ;  /* 0x00002c0001047983 */ /* 0x000f280000300800 */
[----:B------:R0:W2:Y:S04]  /*1e4a0*/  @!P3 LDG.E.U16 R16, desc[UR10][R14.64] ;  /* 0x0000000a0e10b981 */ /* 0x0000a8000c1e1500 */
[----:B------:R-:W0:Y:S04]  /*1e4b0*/  LDL R14, [R1+0x84c] ;  /* 0x00084c00010e7983 */ /* 0x000e280000100800 */
[----:B------:R-:W0:Y:S01]  /*1e4c0*/  LDL R15, [R1+0x850] ;  /* 0x00085000010f7983 */ /* 0x000e220000100800 */
[----:B------:R-:W-:-:S02]  /*1e4d0*/  PRMT R7, RZ, 0x7610, R7 ;  /* 0x00007610ff077816 */ /* 0x000fc40000000007 */
[----:B0-----:R-:W-:-:S04]  /*1e4e0*/  @!P3 LOP3.LUT R15, R15, R14, RZ, 0x3c, !PT ;  /* 0x0000000e0f0fb212 */ /* 0x001fc800078e3cff */
[----:B------:R-:W-:-:S04]  /*1e4f0*/  @!P3 LOP3.LUT R14, R15, R14, RZ, 0x3c, !PT ;  /* 0x0000000e0f0eb212 */ /* 0x000fc800078e3cff */
[----:B------:R-:W-:-:S05]  /*1e500*/  @!P3 LOP3.LUT R15, R15, R14, RZ, 0x3c, !PT ;  /* 0x0000000e0f0fb212 */ /* 0x000fca00078e3cff */
[----:B------:R-:W3:Y:S04]  /*1e510*/  @!P3 LDG.E.U16 R7, desc[UR10][R14.64] ;  /* 0x0000000a0e07b981 */ /* 0x000ee8000c1e1500 */
[----:B--2---:R-:W-:Y:S04]  /*1e520*/  STL [R1+0x1874], R16 ;  /* 0x0018741001007387 */ /* 0x004fe80000100800 */
[----:B------:R-:W-:Y:S04]  /*1e530*/  STL [R1+0x189c], R16 ;  /* 0x00189c1001007387 */ /* 0x000fe80000100800 */
[----:B------:R-:W-:Y:S04]  /*1e540*/  STL [R1+0x18a0], R16 ;  /* 0x0018a01001007387 */ /* 0x000fe80000100800 */
[----:B------:R-:W-:Y:S04]  /*1e550*/  STL [R1+0x18a4], R16 ;  /* 0x0018a41001007387 */ /* 0x000fe80000100800 */
[----:B------:R-:W-:Y:S04]  /*1e560*/  STL [R1+0x18a8], R16 ;  /* 0x0018a81001007387 */ /* 0x000fe80000100800 */
[----:B------:R-:W-:Y:S04]  /*1e570*/  STL [R1+0x18d4], R16 ;  /* 0x0018d41001007387 */ /* 0x000fe80000100800 */
[----:B------:R0:W-:Y:S04]  /*1e580*/  STS.U16 [R0+UR5+0x2c00], R27 ;  /* 0x002c001b00007988 */ /* 0x0001e80008000405 */
[----:B------:R-:W2:Y:S04]  /*1e590*/  LDL R6, [R1+0x7f0] ;  /* 0x0007f00001067983 */ /* 0x000ea80000100800 */
[----:B0-----:R-:W4:Y:S04]  /*1e5a0*/  LDL R27, [R1+0x7ec] ;  /* 0x0007ec00011b7983 */ /* 0x001f280000100800 */
[----:B---3--:R0:W-:Y:S04]  /*1e5b0*/  STL [R1+0x138], R7 ;  /* 0x0001380701007387 */ /* 0x0081e80000100800 */
[----:B0-----:R-:W3:Y:S04]  /*1e5c0*/  LDL.LU R7, [R1+0x1934] ;  /* 0x0019340001077983 */ /* 0x001ee80000300800 */
[----:B------:R-:W2:Y:S04]  /*1e5d0*/  LDL.LU R14, [R1+0x44] ;  /* 0x00004400010e7983 */ /* 0x000ea80000300800 */
[----:B------:R-:W4:Y:S01]  /*1e5e0*/  LDL R15, [R1+0x82c] ;  /* 0x00082c00010f7983 */ /* 0x000f220000100800 */
[----:B---3--:R-:W-:-:S03]  /*1e5f0*/  PRMT R7, RZ, 0x7610, R7 ;  /* 0x00007610ff077816 */ /* 0x008fc60000000007 */
[----:B--2---:R0:W-:Y:S02]  /*1e600*/  STS.U16 [R0+UR5+0x3000], R14 ;  /* 0x0030000e00007988 */ /* 0x0041e40008000405 */
[----:B0-----:R-:W-:Y:S02]  /*1e610*/  @!P3 IMAD.MOV.U32 R14, RZ, RZ, R28 ;  /* 0x000000ffff0eb224 */ /* 0x001fe400078e001c */
[----:B------:R-:W2:Y:S04]  /*1e620*/  LDL.LU R28, [R1+0x24] ;  /* 0x00002400011c7983 */ /* 0x000ea80000300800 */
[----:B----4-:R-:W3:Y:S04]  /*1e630*/  @!P3 LDG.E.U16 R7, desc[UR10][R14.64] ;  /* 0x0000000a0e07b981 */ /* 0x010ee8000c1e1500 */
[----:B---3--:R0:W-:Y:S04]  /*1e640*/  STL [R1+0x134], R7 ;  /* 0x0001340701007387 */ /* 0x0081e80000100800 */
[----:B0-----:R-:W3:Y:S04]  /*1e650*/  LDL.LU R7, [R1+0x1930] ;  /* 0x0019300001077983 */ /* 0x001ee80000300800 */
[----:B------:R-:W4:Y:S01]  /*1e660*/  LDL R15, [R1+0x80c] ;  /* 0x00080c00010f7983 */ /* 0x000f220000100800 */
[----:B------:R-:W-:Y:S01]  /*1e670*/  @!P3 IMAD.MOV.U32 R14, RZ, RZ, R3 ;  /* 0x000000ffff0eb224 */ /* 0x000fe200078e0003 */
[----:B---3--:R-:W-:-:S06]  /*1e680*/  PRMT R7, RZ, 0x7610, R7 ;  /* 0x00007610ff077816 */ /* 0x008fcc0000000007 */
[----:B----4-:R-:W3:Y:S04]  /*1e690*/  @!P3 LDG.E.U16 R7, desc[UR10][R14.64] ;  /* 0x0000000a0e07b981 */ /* 0x010ee8000c1e1500 */
[----:B------:R0:W-:Y:S04]  /*1e6a0*/  STS.U16 [R0+UR5+0x3400], R29 ;  /* 0x0034001d00007988 */ /* 0x0001e80008000405 */
[----:B0-----:R-:W4:Y:S04]  /*1e6b0*/  LDL.LU R29, [R1+0x20] ;  /* 0x00002000011d7983 */ /* 0x001f280000300800 */
[----:B------:R-:W2:Y:S04]  /*1e6c0*/  LDL R3, [R1+0x7b0] ;  /* 0x0007b00001037983 */ /* 0x000ea80000100800 */
[----:B---3--:R0:W-:Y:S04]  /*1e6d0*/  STL [R1+0x130], R7 ;  /* 0x0001300701007387 */ /* 0x0081e80000100800 */
[----:B0-----:R-:W3:Y:S04]  /*1e6e0*/  LDL.LU R7, [R1+0x192c] ;  /* 0x00192c0001077983 */ /* 0x001ee80000300800 */
[----:B------:R-:W4:Y:S01]  /*1e6f0*/  LDL.LU R15, [R1+0x3c] ;  /* 0x00003c00010f7983 */ /* 0x000f220000300800 */
[----:B------:R-:W-:Y:S01]  /*1e700*/  @!P3 IMAD.MOV.U32 R14, RZ, RZ, R6 ;  /* 0x000000ffff0eb224 */ /* 0x000fe200078e0006 */
[----:B---3--:R-:W-:-:S02]  /*1e710*/  PRMT R7, RZ, 0x7610, R7 ;  /* 0x00007610ff077816 */ /* 0x008fc40000000007 */
[----:B----4-:R0:W-:Y:S02]  /*1e720*/  STS.U16 [R0+UR5+0x3800], R15 ;  /* 0x0038000f00007988 */ /* 0x0101e40008000405 */
[----:B0-----:R-:W-:Y:S02]  /*1e730*/  @!P3 IMAD.MOV.U32 R15, RZ, RZ, R27 ;  /* 0x000000ffff0fb224 */ /* 0x001fe400078e001b */
[----:B------:R-:W3:Y:S04]  /*1e740*/  LDL R27, [R1+0x790] ;  /* 0x00079000011b7983 */ /* 0x000ee80000100800 */
[----:B------:R-:W4:Y:S04]  /*1e750*/  @!P3 LDG.E.U16 R7, desc[UR10][R14.64] ;  /* 0x0000000a0e07b981 */ /* 0x000f28000c1e1500 */
[----:B------:R-:W3:Y:S04]  /*1e760*/  LDL.LU R6, [R1+0x1c] ;  /* 0x00001c0001067983 */ /* 0x000ee80000300800 */
[----:B----4-:R0:W-:Y:S04]  /*1e770*/  STL [R1+0x12c], R7 ;  /* 0x00012c0701007387 */ /* 0x0101e80000100800 */
[----:B0-----:R-:W4:Y:S04]  /*1e780*/  LDL.LU R7, [R1+0x1928] ;  /* 0x0019280001077983 */ /* 0x001f280000300800 */
[----:B------:R-:W2:Y:S04]  /*1e790*/  LDL R14, [R1+0x7cc] ;  /* 0x0007cc00010e7983 */ /* 0x000ea80000100800 */
[----:B------:R-:W2:Y:S01]  /*1e7a0*/  LDL R15, [R1+0x7d0] ;  /* 0x0007d000010f7983 */ /* 0x000ea20000100800 */
[----:B------:R-:W-:-:S03]  /*1e7b0*/  PRMT R2, RZ, 0x7610, R2 ;  /* 0x00007610ff027816 */ /* 0x000fc60000000002 */
[----:B------:R0:W-:Y:S04]  /*1e7c0*/  STS.U16 [R0+UR5+0x3c00], R5 ;  /* 0x003c000500007988 */ /* 0x0001e80008000405 */
[----:B0-----:R-:W4:Y:S01]  /*1e7d0*/  LDL.LU R5, [R1+0x18] ;  /* 0x0000180001057983 */ /* 0x001f220000300800 */
[----:B--2---:R-:W-:-:S04]  /*1e7e0*/  @!P3 LOP3.LUT R15, R15, R14, RZ, 0x3c, !PT ;  /* 0x0000000e0f0fb212 */ /* 0x004fc800078e3cff */
[----:B------:R-:W-:-:S04]  /*1e7f0*/  @!P3 LOP3.LUT R14, R15, R14, RZ, 0x3c, !PT ;  /* 0x0000000e0f0eb212 */ /* 0x000fc800078e3cff */
[----:B------:R-:W-:-:S05]  /*1e800*/  @!P3 LOP3.LUT R15, R15, R14, RZ, 0x3c, !PT ;  /* 0x0000000e0f0fb212 */ /* 0x000fca00078e3cff */
[----:B------:R0:W2:Y:S04]  /*1e810*/  @!P3 LDG.E.U16 R2, desc[UR10][R14.64] ;  /* 0x0000000a0e02b981 */ /* 0x0000a8000c1e1500 */
[----:B------:R-:W3:Y:S01]  /*1e820*/  LDL R15, [R1+0x7ac] ;  /* 0x0007ac00010f7983 */ /* 0x000ee20000100800 */
[----:B------:R-:W-:Y:S01]  /*1e830*/  PRMT R17, RZ, 0x7610, R17 ;  /* 0x00007610ff117816 */ /* 0x000fe20000000011 */
[----:B0-----:R-:W-:Y:S02]  /*1e840*/  @!P3 IMAD.MOV.U32 R14, RZ, RZ, R3 ;  /* 0x000000ffff0eb224 */ /* 0x001fe400078e0003 */
[----:B------:R-:W-:Y:S04]  /*1e850*/  STS.U16 [R0+UR5+0x4000], R4 ;  /* 0x0040000400007988 */ /* 0x000fe80008000405 */
[----:B--2---:R0:W-:Y:S04]  /*1e860*/  STL [R1+0x128], R2 ;  /* 0x0001280201007387 */ /* 0x0041e80000100800 */
[----:B0-----:R-:W2:Y:S04]  /*1e870*/  LDL R2, [R1+0x750] ;  /* 0x0007500001027983 */ /* 0x001ea80000100800 */
[----:B------:R-:W4:Y:S04]  /*1e880*/  LDL.LU R4, [R1+0x14] ;  /* 0x0000140001047983 */ /* 0x000f280000300800 */
[----:B------:R-:W4:Y:S04]  /*1e890*/  LDL.LU R3, [R1+0x10] ;  /* 0x0000100001037983 */ /* 0x000f280000300800 */
[----:B---3--:R0:W3:Y:S04]  /*1e8a0*/  @!P3 LDG.E.U16 R17, desc[UR10][R14.64] ;  /* 0x0000000a0e11b981 */ /* 0x0080e8000c1e1500 */
[----:B------:R-:W2:Y:S04]  /*1e8b0*/  LDL.LU R14, [R1+0x28] ;  /* 0x00002800010e7983 */ /* 0x000ea80000300800 */
[----:B------:R-:W4:Y:S01]  /*1e8c0*/  LDL R15, [R1+0x78c] ;  /* 0x00078c00010f7983 */ /* 0x000f220000100800 */
[----:B------:R-:W-:-:S03]  /*1e8d0*/  PRMT R19, RZ, 0x7610, R19 ;  /* 0x00007610ff137816 */ /* 0x000fc60000000013 */
[----:B--2---:R0:W-:Y:S02]  /*1e8e0*/  STS.U16 [R0+UR5+0x4400], R14 ;  /* 0x0044000e00007988 */ /* 0x0041e40008000405 */
[----:B0-----:R-:W-:Y:S02]  /*1e8f0*/  @!P3 IMAD.MOV.U32 R14, RZ, RZ, R27 ;  /* 0x000000ffff0eb224 */ /* 0x001fe400078e001b */
[----:B------:R-:W2:Y:S04]  /*1e900*/  LDL.LU R27, [R1+0xc] ;  /* 0x00000c00011b7983 */ /* 0x000ea80000300800 */
[----:B----4-:R0:W4:Y:S04]  /*1e910*/  @!P3 LDG.E.U16 R19, desc[UR10][R14.64] ;  /* 0x0000000a0e13b981 */ /* 0x010128000c1e1500 */
[----:B------:R-:W0:Y:S04]  /*1e920*/  LDL R14, [R1+0x76c] ;  /* 0x00076c00010e7983 */ /* 0x000e280000100800 */
[----:B------:R-:W0:Y:S01]  /*1e930*/  LDL R15, [R1+0x770] ;  /* 0x00077000010f7983 */ /* 0x000e220000100800 */
[----:B------:R-:W-:-:S03]  /*1e940*/  PRMT R21, RZ, 0x7610, R21 ;  /* 0x00007610ff157816 */ /* 0x000fc60000000015 */
[----:B------:R1:W-:Y:S04]  /*1e950*/  STS.U16 [R0+UR5+0x4800], R28 ;  /* 0x0048001c00007988 */ /* 0x0003e80008000405 */
[----:B-1----:R-:W3:Y:S01]  /*1e960*/  LDL.LU R28, [R1+0x8] ;  /* 0x00000800011c7983 */ /* 0x002ee20000300800 */
[----:B0-----:R-:W-:-:S04]  /*1e970*/  @!P3 LOP3.LUT R15, R15, R14, RZ, 0x3c, !PT ;  /* 0x0000000e0f0fb212 */ /* 0x001fc800078e3cff */
[----:B------:R-:W-:-:S04]  /*1e980*/  @!P3 LOP3.LUT R14, R15, R14, RZ, 0x3c, !PT ;  /* 0x0000000e0f0eb212 */ /* 0x000fc800078e3cff */
[----:B------:R-:W-:-:S05]  /*1e990*/  @!P3 LOP3.LUT R15, R15, R14, RZ, 0x3c, !PT ;  /* 0x0000000e0f0fb212 */ /* 0x000fca00078e3cff */
[----:B------:R0:W4:Y:S04]  /*1e9a0*/  @!P3 LDG.E.U16 R21, desc[UR10][R14.64] ;  /* 0x0000000a0e15b981 */ /* 0x000128000c1e1500 */
[----:B------:R-:W2:Y:S01]  /*1e9b0*/  LDL R15, [R1+0x74c] ;  /* 0x00074c00010f7983 */ /* 0x000ea20000100800 */
[----:B------:R-:W-:Y:S01]  /*1e9c0*/  PRMT R23, RZ, 0x7610, R23 ;  /* 0x00007610ff177816 */ /* 0x000fe20000000017 */
[----:B0-----:R-:W-:Y:S02]  /*1e9d0*/  @!P3 IMAD.MOV.U32 R14, RZ, RZ, R2 ;  /* 0x000000ffff0eb224 */ /* 0x001fe400078e0002 */
[----:B------:R0:W-:Y:S04]  /*1e9e0*/  STS.U16 [R0+UR5+0x4c00], R29 ;  /* 0x004c001d00007988 */ /* 0x0001e80008000405 */
[----:B0-----:R-:W4:Y:S04]  /*1e9f0*/  LDL.LU R29, [R1+0x4] ;  /* 0x00000400011d7983 */ /* 0x001f280000300800 */
[----:B------:R-:W4:Y:S04]  /*1ea00*/  LDL.LU R2, [R1] ;  /* 0x0000000001027983 */ /* 0x000f280000300800 */
[----:B--2---:R0:W2:Y:S04]  /*1ea10*/  @!P3 LDG.E.U16 R23, desc[UR10][R14.64] ;  /* 0x0000000a0e17b981 */ /* 0x0040a8000c1e1500 */
[----:B------:R-:W0:Y:S04]  /*1ea20*/  LDL R14, [R1+0x72c] ;  /* 0x00072c00010e7983 */ /* 0x000e280000100800 */
[----:B------:R-:W0:Y:S01]  /*1ea30*/  LDL R15, [R1+0x730] ;  /* 0x00073000010f7983 */ /* 0x000e220000100800 */
[----:B------:R-:W-:-:S03]  /*1ea40*/  PRMT R25, RZ, 0x7610, R25 ;  /* 0x00007610ff197816 */ /* 0x000fc60000000019 */
[----:B------:R1:W-:Y:S04]  /*1ea50*/  STS.U16 [R0+UR5+0x5000], R6 ;  /* 0x0050000600007988 */ /* 0x0003e80008000405 */
[----:B-1----:R-:W2:Y:S04]  /*1ea60*/  LDL.LU R6, [R1+0x1924] ;  /* 0x0019240001067983 */ /* 0x002ea80000300800 */
[----:B------:R1:W-:Y:S01]  /*1ea70*/  STS.U16 [R0+UR5+0x5400], R5 ;  /* 0x0054000500007988 */ /* 0x0003e20008000405 */
[----:B0-----:R-:W-:-:S04]  /*1ea80*/  @!P3 LOP3.LUT R15, R15, R14, RZ, 0x3c, !PT ;  /* 0x0000000e0f0fb212 */ /* 0x001fc800078e3cff */
[----:B------:R-:W-:-:S04]  /*1ea90*/  @!P3 LOP3.LUT R14, R15, R14, RZ, 0x3c, !PT ;  /* 0x0000000e0f0eb212 */ /* 0x000fc800078e3cff */
[----:B------:R-:W-:-:S05]  /*1eaa0*/  @!P3 LOP3.LUT R15, R15, R14, RZ, 0x3c, !PT ;  /* 0x0000000e0f0fb212 */ /* 0x000fca00078e3cff */
[----:B------:R0:W2:Y:S04]  /*1eab0*/  @!P3 LDG.E.U16 R25, desc[UR10][R14.64] ;  /* 0x0000000a0e19b981 */ /* 0x0000a8000c1e1500 */
[----:B------:R-:W0:Y:S04]  /*1eac0*/  LDL R14, [R1+0x70c] ;  /* 0x00070c00010e7983 */ /* 0x000e280000100800 */
[----:B------:R-:W0:Y:S04]  /*1ead0*/  LDL R15, [R1+0x710] ;  /* 0x00071000010f7983 */ /* 0x000e280000100800 */
[----:B-1----:R-:W3:Y:S01]  /*1eae0*/  LDL.LU R5, [R1+0x1920] ;  /* 0x0019200001057983 */ /* 0x002ee20000300800 */
[----:B0-----:R-:W-:-:S04]  /*1eaf0*/  @!P3 LOP3.LUT R15, R15, R14, RZ, 0x3c, !PT ;  /* 0x0000000e0f0fb212 */ /* 0x001fc800078e3cff */
[C---:B------:R-:W-:Y:S02]  /*1eb00*/  @!P3 LOP3.LUT R14, R15.reuse, R14, RZ, 0x3c, !PT ;  /* 0x0000000e0f0eb212 */ /* 0x040fe400078e3cff */
[----:B---3--:R-:W-:Y:S02]  /*1eb10*/  PRMT R5, RZ, 0x7610, R5 ;  /* 0x00007610ff057816 */ /* 0x008fe40000000005 */
[----:B------:R-:W-:-:S05]  /*1eb20*/  @!P3 LOP3.LUT R15, R15, R14, RZ, 0x3c, !PT ;  /* 0x0000000e0f0fb212 */ /* 0x000fca00078e3cff */
[----:B------:R-:W3:Y:S04]  /*1eb30*/  @!P3 LDG.E.U16 R5, desc[UR10][R14.64] ;  /* 0x0000000a0e05b981 */ /* 0x000ee8000c1e1500 */
[----:B------:R-:W-:Y:S04]  /*1eb40*/  STS.U16 [R0+UR5+0x5800], R4 ;  /* 0x0058000400007988 */ /* 0x000fe80008000405 */
[----:B---3--:R0:W-:Y:S04]  /*1eb50*/  STL [R1+0x124], R5 ;  /* 0x0001240501007387 */ /* 0x0081e80000100800 */
[----:B0-----:R-:W3:Y:S04]  /*1eb60*/  LDL.LU R5, [R1+0x191c] ;  /* 0x00191c0001057983 */ /* 0x001ee80000300800 */
[----:B------:R-:W4:Y:S04]  /*1eb70*/  LDL R14, [R1+0x6ec] ;  /* 0x0006ec00010e7983 */ /* 0x000f280000100800 */
[----:B------:R-:W4:Y:S04]  /*1eb80*/  LDL R15, [R1+0x6f0] ;  /* 0x0006f000010f7983 */ /* 0x000f280000100800 */
[----:B------:R-:W2:Y:S01]  /*1eb90*/  LDL.LU R4, [R1+0x1918] ;  /* 0x0019180001047983 */ /* 0x000ea20000300800 */
[----:B----4-:R-:W-:-:S04]  /*1eba0*/  @!P3 LOP3.LUT R15, R15, R14, RZ, 0x3c, !PT ;  /* 0x0000000e0f0fb212 */ /* 0x010fc800078e3cff */
[C---:B------:R-:W-:Y:S02]  /*1ebb0*/  @!P3 LOP3.LUT R14, R15.reuse, R14, RZ, 0x3c, !PT ;  /* 0x0000000e0f0eb212 */ /* 0x040fe400078e3cff */
[----:B--2---:R-:W-:Y:S02]  /*1ebc0*/  PRMT R4, RZ, 0x7610, R4 ;  /* 0x00007610ff047816 */ /* 0x004fe40000000004 */
[----:B------:R-:W-:-:S05]  /*1ebd0*/  @!P3 LOP3.LUT R15, R15, R14, RZ, 0x3c, !PT ;  /* 0x0000000e0f0fb212 */ /* 0x000fca00078e3cff */
[----:B------:R-:W2:Y:S04]  /*1ebe0*/  @!P3 LDG.E.U16 R4, desc[UR10][R14.64] ;  /* 0x0000000a0e04b981 */ /* 0x000ea8000c1e1500 */
[----:B------:R-:W-:Y:S04]  /*1ebf0*/  STS.U16 [R0+UR5+0x5c00], R3 ;  /* 0x005c000300007988 */ /* 0x000fe80008000405 */
[----:B--2---:R0:W-:Y:S04]  /*1ec00*/  STL [R1+0x120], R4 ;  /* 0x0001200401007387 */ /* 0x0041e80000100800 */
[----:B0-----:R-:W2:Y:S04]  /*1ec10*/  LDL.LU R4, [R1+0x1914] ;  /* 0x0019140001047983 */ /* 0x001ea80000300800 */
[----:B------:R-:W4:Y:S04]  /*1ec20*/  LDL R14, [R1+0x6cc] ;  /* 0x0006cc00010e7983 */ /* 0x000f280000100800 */
[----:B------:R-:W4:Y:S04]  /*1ec30*/  LDL R15, [R1+0x6d0] ;  /* 0x0006d000010f7983 */ /* 0x000f280000100800 */
[----:B------:R-:W3:Y:S01]  /*1ec40*/  LDL.LU R3, [R1+0x1910] ;  /* 0x0019100001037983 */ /* 0x000ee20000300800 */
[----:B----4-:R-:W-:-:S04]  /*1ec50*/  @!P3 LOP3.LUT R15, R15, R14, RZ, 0x3c, !PT ;  /* 0x0000000e0f0fb212 */ /* 0x010fc800078e3cff */
        /* <DEDUP_REMOVED lines=26> */
[----:B---3--:R0:W-:Y:S04]  /*1ee00*/  STL [R1+0xfc], R28 ;  /* 0x0000fc1c01007387 */ /* 0x0081e80000100800 */
[----:B0-----:R-:W3:Y:S04]  /*1ee10*/  LDL.LU R28, [R1+0x18fc] ;  /* 0x0018fc00011c7983 */ /* 0x001ee80000300800 */
[----:B------:R-:W4:Y:S04]  /*1ee20*/  LDL R14, [R1+0x66c] ;  /* 0x00066c00010e7983 */ /* 0x000f280000100800 */
[----:B------:R-:W4:Y:S01]  /*1ee30*/  LDL R15, [R1+0x670] ;  /* 0x00067000010f7983 */ /* 0x000f220000100800 */
[----:B------:R-:W-:-:S03]  /*1ee40*/  PRMT R24, RZ, 0x7610, R24 ;  /* 0x00007610ff187816 */ /* 0x000fc60000000018 */
[----:B------:R0:W-:Y:S04]  /*1ee50*/  STS.U16 [R0+UR5+0x6800], R29 ;  /* 0x0068001d00007988 */ /* 0x0001e80008000405 */
[----:B0-----:R-:W2:Y:S01]  /*1ee60*/  LDL.LU R29, [R1+0x18f8] ;  /* 0x0018f800011d7983 */ /* 0x001ea20000300800 */
        /* <DEDUP_REMOVED lines=11> */
[----:B------:R0:W-:Y:S04]  /*1ef20*/  STS.U16 [R0+UR5+0x6c00], R2 ;  /* 0x006c000200007988 */ /* 0x0001e80008000405 */
[----:B----4-:R1:W-:Y:S04]  /*1ef30*/  STL [R1+0xec], R24 ;  /* 0x0000ec1801007387 */ /* 0x0103e80000100800 */
[----:B0-----:R-:W4:Y:S04]  /*1ef40*/  LDL R2, [R1+0x5d0] ;  /* 0x0005d00001027983 */ /* 0x001f280000100800 */
[----:B-1----:R-:W4:Y:S04]  /*1ef50*/  LDL R24, [R1+0x5cc] ;  /* 0x0005cc0001187983 */ /* 0x002f280000100800 */
        /* <DEDUP_REMOVED lines=20> */
[----:B------:R-:W2:Y:S04]  /*1f0a0*/  LDL R14, [R1+0x5ec] ;  /* 0x0005ec00010e7983 */ /* 0x000ea80000100800 */
[----:B------:R-:W2:Y:S01]  /*1f0b0*/  LDL R15, [R1+0x5f0] ;  /* 0x0005f000010f7983 */ /* 0x000ea20000100800 */
[----:B------:R-:W-:-:S02]  /*1f0c0*/  PRMT R26, RZ, 0x7610, R26 ;  /* 0x00007610ff1a7816 */ /* 0x000fc4000000001a */
[----:B------:R-:W-:Y:S01]  /*1f0d0*/  PRMT R4, RZ, 0x7610, R4 ;  /* 0x00007610ff047816 */ /* 0x000fe20000000004 */
[----:B------:R0:W-:Y:S02]  /*1f0e0*/  STS.U16 [R0+UR5+0x7c00], R3 ;  /* 0x007c000300007988 */ /* 0x0001e40008000405 */
[----:B0-----:R-:W-:-:S05]  /*1f0f0*/  @!P3 IMAD.MOV.U32 R3, RZ, RZ, R24 ;  /* 0x000000ffff03b224 */ /* 0x001fca00078e0018 */
[----:B------:R-:W3:Y:S01]  /*1f100*/  @!P3 LDG.E.U16 R4, desc[UR10][R2.64] ;  /* 0x0000000a0204b981 */ /* 0x000ee2000c1e1500 */
[----:B--2---:R-:W-:-:S04]  /*1f110*/  @!P3 LOP3.LUT R15, R15, R14, RZ, 0x3c, !PT ;  /* 0x0000000e0f0fb212 */ /* 0x004fc800078e3cff */
[----:B------:R-:W-:-:S04]  /*1f120*/  @!P3 LOP3.LUT R14, R15, R14, RZ, 0x3c, !PT ;  /* 0x0000000e0f0eb212 */ /* 0x000fc800078e3cff */
[----:B------:R-:W-:-:S05]  /*1f130*/  @!P3 LOP3.LUT R15, R15, R14, RZ, 0x3c, !PT ;  /* 0x0000000e0f0fb212 */ /* 0x000fca00078e3cff */
[----:B------:R-:W2:Y:S04]  /*1f140*/  @!P3 LDG.E.U16 R26, desc[UR10][R14.64] ;  /* 0x0000000a0e1ab981 */ /* 0x000ea8000c1e1500 */
[----:B--2---:R0:W-:Y:S04]  /*1f150*/  STL [R1+0xb8], R26 ;  /* 0x0000b81a01007387 */ /* 0x0041e80000100800 */
[----:B------:R-:W2:Y:S04]  /*1f160*/  LDL R24, [R1+0x550] ;  /* 0x0005500001187983 */ /* 0x000ea80000100800 */
[----:B0-----:R-:W4:Y:S04]  /*1f170*/  LDL R26, [R1+0x54c] ;  /* 0x00054c00011a7983 */ /* 0x001f280000100800 */
        /* <DEDUP_REMOVED lines=20> */
[----:B------:R-:W-:Y:S02]  /*1f2c0*/  PRMT R7, RZ, 0x7610, R7 ;  /* 0x00007610ff077816 */ /* 0x000fe40000000007 */
[----:B0-----:R-:W-:-:S04]  /*1f2d0*/  @!P3 LOP3.LUT R3, R3, R2, RZ, 0x3c, !PT ;  /* 0x000000020303b212 */ /* 0x001fc800078e3cff */
[----:B------:R-:W-:-:S04]  /*1f2e0*/  @!P3 LOP3.LUT R2, R3, R2, RZ, 0x3c, !PT ;  /* 0x000000020302b212 */ /* 0x000fc800078e3cff */
[----:B------:R-:W-:-:S05]  /*1f2f0*/  @!P3 LOP3.LUT R3, R3, R2, RZ, 0x3c, !PT ;  /* 0x000000020303b212 */ /* 0x000fca00078e3cff */
[----:B------:R0:W3:Y:S01]  /*1f300*/  @!P3 LDG.E.U16 R7, desc[UR10][R2.64] ;  /* 0x0000000a0207b981 */ /* 0x0000e2000c1e1500 */
[----:B------:R-:W-:-:S03]  /*1f310*/  PRMT R20, RZ, 0x7610, R20 ;  /* 0x00007610ff147816 */ /* 0x000fc60000000014 */
[----:B----4-:R1:W-:Y:S01]  /*1f320*/  STL [R1+0xac], R22 ;  /* 0x0000ac1601007387 */ /* 0x0103e20000100800 */
[----:B0-----:R-:W-:Y:S02]  /*1f330*/  @!P3 IMAD.MOV.U32 R2, RZ, RZ, R24 ;  /* 0x000000ffff02b224 */ /* 0x001fe400078e0018 */
[----:B------:R-:W-:Y:S01]  /*1f340*/  @!P3 IMAD.MOV.U32 R3, RZ, RZ, R26 ;  /* 0x000000ffff03b224 */ /* 0x000fe200078e001a */
[----:B-1----:R-:W4:Y:S04]  /*1f350*/  LDL R22, [R1+0x510] ;  /* 0x0005100001167983 */ /* 0x002f280000100800 */
[----:B------:R0:W2:Y:S04]  /*1f360*/  @!P3 LDG.E.U16 R20, desc[UR10][R2.64] ;  /* 0x0000000a0214b981 */ /* 0x0000a8000c1e1500 */
[----:B---3--:R1:W-:Y:S04]  /*1f370*/  STL [R1+0xa8], R7 ;  /* 0x0000a80701007387 */ /* 0x0083e80000100800 */
[----:B-1----:R-:W3:Y:S04]  /*1f380*/  LDL.LU R7, [R1+0x18e0] ;  /* 0x0018e00001077983 */ /* 0x002ee80000300800 */
[----:B------:R-:W0:Y:S04]  /*1f390*/  LDL R2, [R1+0x52c] ;  /* 0x00052c0001027983 */ /* 0x000e280000100800 */
[----:B------:R-:W0:Y:S01]  /*1f3a0*/  LDL R3, [R1+0x530] ;  /* 0x0005300001037983 */ /* 0x000e220000100800 */
[----:B------:R-:W-:-:S03]  /*1f3b0*/  PRMT R9, RZ, 0x7610, R9 ;  /* 0x00007610ff097816 */ /* 0x000fc60000000009 */
[----:B------:R-:W3:Y:S01]  /*1f3c0*/  LDL R26, [R1+0x4cc] ;  /* 0x0004cc00011a7983 */ /* 0x000ee20000100800 */
[----:B0-----:R-:W-:-:S04]  /*1f3d0*/  @!P3 LOP3.LUT R3, R3, R2, RZ, 0x3c, !PT ;  /* 0x000000020303b212 */ /* 0x001fc800078e3cff */
[----:B------:R-:W-:-:S04]  /*1f3e0*/  @!P3 LOP3.LUT R2, R3, R2, RZ, 0x3c, !PT ;  /* 0x000000020302b212 */ /* 0x000fc800078e3cff */
[----:B------:R-:W-:-:S05]  /*1f3f0*/  @!P3 LOP3.LUT R3, R3, R2, RZ, 0x3c, !PT ;  /* 0x000000020303b212 */ /* 0x000fca00078e3cff */
[----:B------:R-:W4:Y:S04]  /*1f400*/  @!P3 LDG.E.U16 R9, desc[UR10][R2.64] ;  /* 0x0000000a0209b981 */ /* 0x000f28000c1e1500 */
[----:B--2---:R0:W-:Y:S04]  /*1f410*/  STL [R1+0xa4], R20 ;  /* 0x0000a41401007387 */ /* 0x0041e80000100800 */
[----:B0-----:R-:W2:Y:S04]  /*1f420*/  LDL R20, [R1+0x4d0] ;  /* 0x0004d00001147983 */ /* 0x001ea80000100800 */
[----:B------:R-:W3:Y:S04]  /*1f430*/  LDL.LU R24, [R1+0x80] ;  /* 0x0000800001187983 */ /* 0x000ee80000300800 */
[----:B----4-:R0:W-:Y:S04]  /*1f440*/  STL [R1+0xa0], R9 ;  /* 0x0000a00901007387 */ /* 0x0101e80000100800 */
[----:B0-----:R-:W4:Y:S04]  /*1f450*/  LDL.LU R9, [R1+0x18dc] ;  /* 0x0018dc0001097983 */ /* 0x001f280000300800 */
[----:B------:R-:W2:Y:S01]  /*1f460*/  LDL R3, [R1+0x50c] ;  /* 0x00050c0001037983 */ /* 0x000ea20000100800 */
[----:B------:R-:W-:Y:S01]  /*1f470*/  PRMT R13, RZ, 0x7610, R13 ;  /* 0x00007610ff0d7816 */ /* 0x000fe2000000000d */
[----:B------:R-:W-:-:S02]  /*1f480*/  @!P3 IMAD.MOV.U32 R2, RZ, RZ, R22 ;  /* 0x000000ffff02b224 */ /* 0x000fc400078e0016 */
[----:B------:R-:W4:Y:S04]  /*1f490*/  LDL R22, [R1+0x4b0] ;  /* 0x0004b00001167983 */ /* 0x000f280000100800 */
[----:B--2---:R-:W2:Y:S04]  /*1f4a0*/  @!P3 LDG.E.U16 R13, desc[UR10][R2.64] ;  /* 0x0000000a020db981 */ /* 0x004ea8000c1e1500 */
        /* <DEDUP_REMOVED lines=8> */
[----:B------:R0:W3:Y:S01]  /*1f530*/  @!P3 LDG.E.U16 R18, desc[UR10][R2.64] ;  /* 0x0000000a0212b981 */ /* 0x0000e2000c1e1500 */
[----:B------:R-:W-:Y:S01]  /*1f540*/  PRMT R16, RZ, 0x7610, R16 ;  /* 0x00007610ff107816 */ /* 0x000fe20000000010 */
[----:B0-----:R-:W-:Y:S02]  /*1f550*/  @!P3 IMAD.MOV.U32 R2, RZ, RZ, R20 ;  /* 0x000000ffff02b224 */ /* 0x001fe400078e0014 */
[----:B------:R-:W-:-:S05]  /*1f560*/  @!P3 IMAD.MOV.U32 R3, RZ, RZ, R26 ;  /* 0x000000ffff03b224 */ /* 0x000fca00078e001a */
[----:B------:R4:W2:Y:S04]  /*1f570*/  @!P3 LDG.E.U16 R16, desc[UR10][R2.64] ;  /* 0x0000000a0210b981 */ /* 0x0008a8000c1e1500 */
[----:B---3--:R0:W-:Y:S04]  /*1f580*/  STL [R1+0x98], R18 ;  /* 0x0000981201007387 */ /* 0x0081e80000100800 */
[----:B------:R-:W3:Y:S01]  /*1f590*/  LDL R3, [R1+0x4ac] ;  /* 0x0004ac0001037983 */ /* 0x000ee20000100800 */
[----:B------:R-:W-:Y:S01]  /*1f5a0*/  PRMT R15, RZ, 0x7610, R15 ;  /* 0x00007610ff0f7816 */ /* 0x000fe2000000000f */
[----:B----4-:R-:W-:-:S02]  /*1f5b0*/  @!P3 IMAD.MOV.U32 R2, RZ, RZ, R22 ;  /* 0x000000ffff02b224 */ /* 0x010fc400078e0016 */
[----:B------:R-:W4:Y:S04]  /*1f5c0*/  LDL R26, [R1+0x470] ;  /* 0x00047000011a7983 */ /* 0x000f280000100800 */
[----:B0-----:R-:W4:Y:S04]  /*1f5d0*/  LDL R18, [R1+0x490] ;  /* 0x0004900001127983 */ /* 0x001f280000100800 */
[----:B---3--:R-:W3:Y:S04]  /*1f5e0*/  @!P3 LDG.E.U16 R15, desc[UR10][R2.64] ;  /* 0x0000000a020fb981 */ /* 0x008ee8000c1e1500 */
[----:B--2---:R0:W-:Y:S04]  /*1f5f0*/  STL [R1+0x94], R16 ;  /* 0x0000941001007387 */ /* 0x0041e80000100800 */
[----:B------:R1:W-:Y:S04]  /*1f600*/  STS.U16 [R0+UR5+0xa000], R11 ;  /* 0x00a0000b00007988 */ /* 0x0003e80008000405 */
[----:B0-----:R-:W2:Y:S04]  /*1f610*/  LDL.LU R16, [R1+0x8c] ;  /* 0x00008c0001107983 */ /* 0x001ea80000300800 */
[----:B------:R-:W2:Y:S04]  /*1f620*/  LDL.LU R20, [R1+0xc0] ;  /* 0x0000c00001147983 */ /* 0x000ea80000300800 */
[----:B-1----:R-:W2:Y:S04]  /*1f630*/  LDL.LU R11, [R1+0x84] ;  /* 0x00008400010b7983 */ /* 0x002ea80000300800 */
[----:B------:R-:W2:Y:S04]  /*1f640*/  LDL R3, [R1+0x48c] ;  /* 0x00048c0001037983 */ /* 0x000ea80000100800 */
[----:B------:R-:W-:Y:S04]  /*1f650*/  STS.U16 [R0+UR5+0xa400], R10 ;  /* 0x00a4000a00007988 */ /* 0x000fe80008000405 */
[----:B---3--:R0:W-:Y:S04]  /*1f660*/  STL [R1+0x90], R15 ;  /* 0x0000900f01007387 */ /* 0x0081e80000100800 */
[----:B0-----:R-:W3:Y:S04]  /*1f670*/  LDL R15, [R1+0xba8] ;  /* 0x000ba800010f7983 */ /* 0x001ee80000100800 */
[----:B------:R-:W3:Y:S04]  /*1f680*/  LDL.LU R22, [R1+0xc4] ;  /* 0x0000c40001167983 */ /* 0x000ee80000300800 */
[----:B------:R-:W3:Y:S01]  /*1f690*/  LDL R10, [R1+0x46c] ;  /* 0x00046c00010a7983 */ /* 0x000ee20000100800 */
[----:B----4-:R-:W-:-:S03]  /*1f6a0*/  @!P3 IMAD.MOV.U32 R2, RZ, RZ, R18 ;  /* 0x000000ffff02b224 */ /* 0x010fc600078e0012 */
[----:B------:R0:W-:Y:S04]  /*1f6b0*/  STS.U16 [R0+UR5+0x9000], R8 ;  /* 0x0090000800007988 */ /* 0x0001e80008000405 */
[----:B------:R1:W-:Y:S04]  /*1f6c0*/  STS.U16 [R0+UR5+0x8c00], R7 ;  /* 0x008c000700007988 */ /* 0x0003e80008000405 */
[----:B------:R-:W4:Y:S01]  /*1f6d0*/  LDL R18, [R1+0xbc8] ;  /* 0x000bc80001127983 */ /* 0x000f220000100800 */
[----:B0-----:R-:W-:Y:S02]  /*1f6e0*/  PRMT R8, RZ, 0x7610, R8 ;  /* 0x00007610ff087816 */ /* 0x001fe40000000008 */
[----:B-1----:R-:W-:-:S04]  /*1f6f0*/  PRMT R7, RZ, 0x7610, R7 ;  /* 0x00007610ff077816 */ /* 0x002fc80000000007 */
[----:B--2---:R0:W2:Y:S04]  /*1f700*/  @!P3 LDG.E.U16 R8, desc[UR10][R2.64] ;  /* 0x0000000a0208b981 */ /* 0x0040a8000c1e1500 */
[----:B------:R1:W-:Y:S01]  /*1f710*/  STS.U16 [R0+UR5+0xa800], R24 ;  /* 0x00a8001800007988 */ /* 0x0003e20008000405 */
[----:B0-----:R-:W-:-:S03]  /*1f720*/  @!P3 IMAD.MOV.U32 R2, RZ, RZ, R26 ;  /* 0x000000ffff02b224 */ /* 0x001fc600078e001a */
[----:B-1----:R-:W2:Y:S04]  /*1f730*/  LDL.LU R24, [R1+0xc8] ;  /* 0x0000c80001187983 */ /* 0x002ea80000300800 */
[----:B------:R-:W2:Y:S01]  /*1f740*/  LDL.LU R26, [R1+0xd0] ;  /* 0x0000d000011a7983 */ /* 0x000ea20000300800 */
[----:B---3--:R-:W-:-:S03]  /*1f750*/  @!P3 IMAD.MOV.U32 R3, RZ, RZ, R10 ;  /* 0x000000ffff03b224 */ /* 0x008fc600078e000a */
[----:B------:R0:W-:Y:S04]  /*1f760*/  STS.U16 [R0+UR5+0x8800], R6 ;  /* 0x0088000600007988 */ /* 0x0001e80008000405 */
[----:B------:R1:W3:Y:S04]  /*1f770*/  @!P3 LDG.E.U16 R7, desc[UR10][R2.64] ;  /* 0x0000000a0207b981 */ /* 0x0002e8000c1e1500 */
[----:B------:R4:W-:Y:S04]  /*1f780*/  STS.U16 [R0+UR5+0xac00], R11 ;  /* 0x00ac000b00007988 */ /* 0x0009e80008000405 */
[----:B------:R-:W2:Y:S04]  /*1f790*/  LDL R10, [R1+0xc1c] ;  /* 0x000c1c00010a7983 */ /* 0x000ea80000100800 */
[----:B------:R-:W3:Y:S01]  /*1f7a0*/  LDL R3, [R1+0x454] ;  /* 0x0004540001037983 */ /* 0x000ee20000100800 */
[----:B0-----:R-:W-:Y:S01]  /*1f7b0*/  PRMT R6, RZ, 0x7610, R6 ;  /* 0x00007610ff067816 */ /* 0x001fe20000000006 */
[----:B-1----:R-:W-:-:S02]  /*1f7c0*/  @!P3 IMAD.MOV.U32 R2, RZ, RZ, R15 ;  /* 0x000000ffff02b224 */ /* 0x002fc400078e000f */
[----:B----4-:R-:W2:Y:S04]  /*1f7d0*/  LDL R11, [R1+0xbcc] ;  /* 0x000bcc00010b7983 */ /* 0x010ea80000100800 */
[----:B------:R-:W4:Y:S04]  /*1f7e0*/  LDL.LU R15, [R1+0xd4] ;  /* 0x0000d400010f7983 */ /* 0x000f280000300800 */
[----:B---3--:R0:W3:Y:S04]  /*1f7f0*/  @!P3 LDG.E.U16 R6, desc[UR10][R2.64] ;  /* 0x0000000a0206b981 */ /* 0x0080e8000c1e1500 */
[----:B------:R-:W2:Y:S04]  /*1f800*/  LDL.LU R2, [R1+0x88] ;  /* 0x0000880001027983 */ /* 0x000ea80000300800 */
[----:B------:R-:W4:Y:S04]  /*1f810*/  LDL R3, [R1+0x444] ;  /* 0x0004440001037983 */ /* 0x000f280000100800 */
[----:B------:R1:W-:Y:S02]  /*1f820*/  STS.U16 [R0+UR5+0x8400], R5 ;  /* 0x0084000500007988 */ /* 0x0003e40008000405 */
[----:B-1----:R-:W-:-:S02]  /*1f830*/  PRMT R5, RZ, 0x7610, R5 ;  /* 0x00007610ff057816 */ /* 0x002fc40000000005 */
[----:B--2---:R0:W-:Y:S02]  /*1f840*/  STS.U16 [R0+UR5+0xb000], R2 ;  /* 0x00b0000200007988 */ /* 0x0041e40008000405 */
[----:B0-----:R-:W-:Y:S02]  /*1f850*/  @!P3 IMAD.MOV.U32 R2, RZ, RZ, R18 ;  /* 0x000000ffff02b224 */ /* 0x001fe400078e0012 */
[----:B------:R-:W2:Y:S04]  /*1f860*/  LDL.LU R18, [R1+0xd8] ;  /* 0x0000d80001127983 */ /* 0x000ea80000300800 */
[----:B----4-:R0:W4:Y:S04]  /*1f870*/  @!P3 LDG.E.U16 R5, desc[UR10][R2.64] ;  /* 0x0000000a0205b981 */ /* 0x010128000c1e1500 */
[----:B------:R-:W0:Y:S04]  /*1f880*/  LDL R2, [R1+0xbac] ;  /* 0x000bac0001027983 */ /* 0x000e280000100800 */
[----:B------:R-:W0:Y:S04]  /*1f890*/  LDL R3, [R1+0xbe8] ;  /* 0x000be80001037983 */ /* 0x000e280000100800 */
[----:B------:R1:W-:Y:S02]  /*1f8a0*/  STS.U16 [R0+UR5+0x8000], R4 ;  /* 0x0080000400007988 */ /* 0x0003e40008000405 */
[----:B-1----:R-:W-:-:S02]  /*1f8b0*/  PRMT R4, RZ, 0x7610, R4 ;  /* 0x00007610ff047816 */ /* 0x002fc40000000004 */
[----:B------:R1:W-:Y:S04]  /*1f8c0*/  STS.U16 [R0+UR5+0xb400], R16 ;  /* 0x00b4001000007988 */ /* 0x0003e80008000405 */
[----:B------:R3:W-:Y:S04]  /*1f8d0*/  STS.U16 [R0+UR5+0xb800], R20 ;  /* 0x00b8001400007988 */ /* 0x0007e80008000405 */
[----:B-1----:R-:W2:Y:S04]  /*1f8e0*/  LDL.LU R16, [R1+0x18d4] ;  /* 0x0018d40001107983 */ /* 0x002ea80000300800 */
[----:B---3--:R-:W3:Y:S01]  /*1f8f0*/  LDL.LU R20, [R1+0xe0] ;  /* 0x0000e00001147983 */ /* 0x008ee20000300800 */
[----:B0-----:R-:W-:-:S04]  /*1f900*/  @!P3 LOP3.LUT R3, R3, R2, RZ, 0x3c, !PT ;  /* 0x000000020303b212 */ /* 0x001fc800078e3cff */
[----:B------:R-:W-:-:S04]  /*1f910*/  @!P3 LOP3.LUT R2, R3, R2, RZ, 0x3c, !PT ;  /* 0x000000020302b212 */ /* 0x000fc800078e3cff */
[----:B------:R-:W-:-:S05]  /*1f920*/  @!P3 LOP3.LUT R3, R3, R2, RZ, 0x3c, !PT ;  /* 0x000000020303b212 */ /* 0x000fca00078e3cff */
[----:B------:R0:W4:Y:S02]  /*1f930*/  @!P3 LDG.E.U16 R4, desc[UR10][R2.64] ;  /* 0x0000000a0204b981 */ /* 0x000124000c1e1500 */
[----:B0-----:R-:W-:-:S06]  /*1f940*/  PRMT R3, RZ, 0x7610, R3 ;  /* 0x00007610ff037816 */ /* 0x001fcc0000000003 */
[----:B------:R0:W4:Y:S04]  /*1f950*/  @!P3 LDG.E.U16 R3, desc[UR10][R10.64] ;  /* 0x0000000a0a03b981 */ /* 0x000128000c1e1500 */
[----:B------:R-:W0:Y:S04]  /*1f960*/  LDL R10, [R1+0xbec] ;  /* 0x000bec00010a7983 */ /* 0x000e280000100800 */
[----:B------:R-:W0:Y:S01]  /*1f970*/  LDL R11, [R1+0xc0c] ;  /* 0x000c0c00010b7983 */ /* 0x000e220000100800 */
[----:B------:R-:W-:-:S03]  /*1f980*/  PRMT R2, RZ, 0x7610, R2 ;  /* 0x00007610ff027816 */ /* 0x000fc60000000002 */
[----:B------:R1:W-:Y:S04]  /*1f990*/  STS.U16 [R0+UR5+0xbc00], R22 ;  /* 0x00bc001600007988 */ /* 0x0003e80008000405 */
[----:B-1----:R-:W4:Y:S04]  /*1f9a0*/  LDL.LU R22, [R1+0xe4] ;  /* 0x0000e40001167983 */ /* 0x002f280000300800 */
[----:B------:R1:W-:Y:S01]  /*1f9b0*/  STS.U16 [R0+UR5+0xc000], R24 ;  /* 0x00c0001800007988 */ /* 0x0003e20008000405 */
[----:B0-----:R-:W-:-:S04]  /*1f9c0*/  @!P3 LOP3.LUT R11, R11, R10, RZ, 0x3c, !PT ;  /* 0x0000000a0b0bb212 */ /* 0x001fc800078e3cff */
[----:B------:R-:W-:-:S04]  /*1f9d0*/  @!P3 LOP3.LUT R10, R11, R10, RZ, 0x3c, !PT ;  /* 0x0000000a0b0ab212 */ /* 0x000fc800078e3cff */
[----:B------:R-:W-:-:S05]  /*1f9e0*/  @!P3 LOP3.LUT R11, R11, R10, RZ, 0x3c, !PT ;  /* 0x0000000a0b0bb212 */ /* 0x000fca00078e3cff */
[----:B------:R0:W4:Y:S04]  /*1f9f0*/  @!P3 LDG.E.U16 R2, desc[UR10][R10.64] ;  /* 0x0000000a0a02b981 */ /* 0x000128000c1e1500 */
[----:B------:R-:W0:Y:S04]  /*1fa00*/  LDL R10, [R1+0x438] ;  /* 0x00043800010a7983 */ /* 0x000e280000100800 */
[----:B------:R-:W0:Y:S04]  /*1fa10*/  LDL R11, [R1+0xb90] ;  /* 0x000b9000010b7983 */ /* 0x000e280000100800 */
[----:B-1----:R-:W2:Y:S01]  /*1fa20*/  LDL.LU R24, [R1+0x18d0] ;  /* 0x0018d00001187983 */ /* 0x002ea20000300800 */
[----:B0-----:R-:W-:-:S04]  /*1fa30*/  @!P3 LOP3.LUT R11, R11, R10, RZ, 0x3c, !PT ;  /* 0x0000000a0b0bb212 */ /* 0x001fc800078e3cff */
[C---:B------:R-:W-:Y:S02]  /*1fa40*/  @!P3 LOP3.LUT R10, R11.reuse, R10, RZ, 0x3c, !PT ;  /* 0x0000000a0b0ab212 */ /* 0x040fe400078e3cff */
[----:B--2---:R-:W-:Y:S02]  /*1fa50*/  PRMT R24, RZ, 0x7610, R24 ;  /* 0x00007610ff187816 */ /* 0x004fe40000000018 */
        /* <DEDUP_REMOVED lines=11> */
[----:B------:R0:W-:Y:S04]  /*1fb10*/  STS.U16 [R0+UR5+0xc400], R26 ;  /* 0x00c4001a00007988 */ /* 0x0001e80008000405 */
[----:B0-----:R-:W3:Y:S04]  /*1fb20*/  LDL.LU R26, [R1+0xf0] ;  /* 0x0000f000011a7983 */ /* 0x001ee80000300800 */
[----:B--2---:R0:W-:Y:S04]  /*1fb30*/  STL [R1+0x88], R24 ;  /* 0x0000881801007387 */ /* 0x0041e80000100800 */
[----:B0-----:R-:W2:Y:S04]  /*1fb40*/  LDL.LU R24, [R1+0x18c8] ;  /* 0x0018c80001187983 */ /* 0x001ea80000300800 */
[----:B------:R-:W4:Y:S04]  /*1fb50*/  LDL R10, [R1+0xb64] ;  /* 0x000b6400010a7983 */ /* 0x000f280000100800 */
[----:B------:R-:W4:Y:S01]  /*1fb60*/  LDL R11, [R1+0xb68] ;  /* 0x000b6800010b7983 */ /* 0x000f220000100800 */
[----:B------:R-:W-:-:S03]  /*1fb70*/  PRMT R16, RZ, 0x7610, R16 ;  /* 0x00007610ff107816 */ /* 0x000fc60000000010 */
[----:B------:R0:W-:Y:S04]  /*1fb80*/  STS.U16 [R0+UR5+0xc800], R15 ;  /* 0x00c8000f00007988 */ /* 0x0001e80008000405 */
[----:B0-----:R-:W3:Y:S01]  /*1fb90*/  LDL.LU R15, [R1+0xf4] ;  /* 0x0000f400010f7983 */ /* 0x001ee20000300800 */
        /* <DEDUP_REMOVED lines=12> */
[----:B------:R1:W-:Y:S04]  /*1fc60*/  STS.U16 [R0+UR5+0xcc00], R18 ;  /* 0x00cc001200007988 */ /* 0x0003e80008000405 */
[----:B0-----:R-:W4:Y:S04]  /*1fc70*/  LDL R16, [R1+0xae8] ;  /* 0x000ae80001107983 */ /* 0x001f280000100800 */
[----:B-1----:R-:W3:Y:S04]  /*1fc80*/  LDL.LU R18, [R1+0xf8] ;  /* 0x0000f80001127983 */ /* 0x002ee80000300800 */
[----:B--2---:R0:W-:Y:S04]  /*1fc90*/  STL [R1+0x80], R24 ;  /* 0x0000801801007387 */ /* 0x0041e80000100800 */
[----:B0-----:R-:W2:Y:S04]  /*1fca0*/  LDL.LU R24, [R1+0x18c4] ;  /* 0x0018c40001187983 */ /* 0x001ea80000300800 */
[----:B------:R-:W4:Y:S04]  /*1fcb0*/  LDL R10, [R1+0xb24] ;  /* 0x000b2400010a7983 */ /* 0x000f280000100800 */
[----:B------:R-:W4:Y:S04]  /*1fcc0*/  LDL R11, [R1+0xb28] ;  /* 0x000b2800010b7983 */ /* 0x000f280000100800 */
[----:B------:R0:W-:Y:S04]  /*1fcd0*/  STS.U16 [R0+UR5+0x9800], R13 ;  /* 0x0098000d00007988 */ /* 0x0001e80008000405 */
[----:B------:R1:W-:Y:S01]  /*1fce0*/  STS.U16 [R0+UR5+0xd000], R20 ;  /* 0x00d0001400007988 */ /* 0x0003e20008000405 */
[----:B0-----:R-:W-:-:S03]  /*1fcf0*/  PRMT R13, RZ, 0x7610, R13 ;  /* 0x00007610ff0d7816 */ /* 0x001fc6000000000d */
[----:B-1----:R-:W3:Y:S01]  /*1fd00*/  LDL.LU R20, [R1+0x100] ;  /* 0x0001000001147983 */ /* 0x002ee20000300800 */
        /* <DEDUP_REMOVED lines=14> */
[----:B-1----:R-:W4:Y:S04]  /*1fdf0*/  LDL.LU R22, [R1+0x104] ;  /* 0x0001040001167983 */ /* 0x002f280000300800 */
        /* <DEDUP_REMOVED lines=18> */
[----:B------:R0:W-:Y:S04]  /*1ff20*/  STS.U16 [R0+UR5+0xdc00], R26 ;  /* 0x00dc001a00007988 */ /* 0x0001e80008000405 */
[----:B0-----:R-:W4:Y:S04]  /*1ff30*/  LDL.LU R26, [R1+0x110] ;  /* 0x00011000011a7983 */ /* 0x001f280000300800 */
[----:B---3--:R0:W-:Y:S04]  /*1ff40*/  STL [R1+0x70], R24 ;  /* 0x0000701801007387 */ /* 0x0081e80000100800 */
[----:B0-----:R-:W3:Y:S04]  /*1ff50*/  LDL.LU R24, [R1+0x18b8] ;  /* 0x0018b80001187983 */ /* 0x001ee80000300800 */
[----:B------:R-:W2:Y:S01]  /*1ff60*/  LDL R11, [R1+0xaa4] ;  /* 0x000aa400010b7983 */ /* 0x000ea20000100800 */
[----:B------:R-:W-:Y:S01]  /*1ff70*/  @!P3 IMAD.MOV.U32 R10, RZ, RZ, R13 ;  /* 0x000000ffff0ab224 */ /* 0x000fe200078e000d */
[----:B---3--:R-:W-:-:S06]  /*1ff80*/  PRMT R24, RZ, 0x7610, R24 ;  /* 0x00007610ff187816 */ /* 0x008fcc0000000018 */
[----:B--2---:R-:W2:Y:S04]  /*1ff90*/  @!P3 LDG.E.U16 R24, desc[UR10][R10.64] ;  /* 0x0000000a0a18b981 */ /* 0x004ea8000c1e1500 */
[----:B------:R0:W-:Y:S04]  /*1ffa0*/  STS.U16 [R0+UR5+0xe000], R15 ;  /* 0x00e0000f00007988 */ /* 0x0001e80008000405 */
[----:B0-----:R-:W3:Y:S04]  /*1ffb0*/  LDL.LU R15, [R1+0x114] ;  /* 0x00011400010f7983 */ /* 0x001ee80000300800 */
[----:B------:R-:W3:Y:S04]  /*1ffc0*/  LDL R13, [R1+0xc20] ;  /* 0x000c2000010d7983 */ /* 0x000ee80000100800 */
        /* <DEDUP_REMOVED lines=9> */
[----:B------:R0:W-:Y:S04]  /*20060*/  STS.U16 [R0+UR5+0xe400], R18 ;  /* 0x00e4001200007988 */ /* 0x0001e80008000405 */
[----:B0-----:R-:W4:Y:S04]  /*20070*/  LDL.LU R18, [R1+0x118] ;  /* 0x0001180001127983 */ /* 0x001f280000300800 */
        /* <DEDUP_REMOVED lines=22> */
[----:B------:R-:W3:Y:S04]  /*201e0*/  LDL R10, [R1+0xa24] ;  /* 0x000a2400010a7983 */ /* 0x000ee80000100800 */
[----:B------:R-:W3:Y:S04]  /*201f0*/  LDL R11, [R1+0xa28] ;  /* 0x000a2800010b7983 */ /* 0x000ee80000100800 */
[----:B------:R-:W-:Y:S04]  /*20200*/  STS.U16 [R0+UR5+0xf000], R16 ;  /* 0x00f0001000007988 */ /* 0x000fe80008000405 */
[----:B--2---:R0:W-:Y:S04]  /*20210*/  STL [R1+0x60], R24 ;  /* 0x0000601801007387 */ /* 0x0041e80000100800 */
[----:B0-----:R-:W2:Y:S04]  /*20220*/  LDL.LU R24, [R1+0x184] ;  /* 0x0001840001187983 */ /* 0x001ea80000300800 */
[----:B------:R-:W4:Y:S01]  /*20230*/  LDL.LU R16, [R1+0x18a8] ;  /* 0x0018a80001107983 */ /* 0x000f220000300800 */
[----:B---3--:R-:W-:-:S04]  /*20240*/  @!P3 LOP3.LUT R11, R11, R10, RZ, 0x3c, !PT ;  /* 0x0000000a0b0bb212 */ /* 0x008fc800078e3cff */
[----:B------:R-:W-:-:S04]  /*20250*/  @!P3 LOP3.LUT R10, R11, R10, RZ, 0x3c, !PT ;  /* 0x0000000a0b0ab212 */ /* 0x000fc800078e3cff */
[----:B------:R-:W-:Y:S02]  /*20260*/  @!P3 LOP3.LUT R11, R11, R10, RZ, 0x3c, !PT ;  /* 0x0000000a0b0bb212 */ /* 0x000fe400078e3cff */
[----:B----4-:R-:W-:-:S06]  /*20270*/  PRMT R16, RZ, 0x7610, R16 ;  /* 0x00007610ff107816 */ /* 0x010fcc0000000010 */
        /* <DEDUP_REMOVED lines=14> */
[----:B------:R-:W2:Y:S04]  /*20360*/  LDL R10, [R1+0x9e4] ;  /* 0x0009e400010a7983 */ /* 0x000ea80000100800 */
[----:B------:R-:W2:Y:S01]  /*20370*/  LDL R11, [R1+0x9e8] ;  /* 0x0009e800010b7983 */ /* 0x000ea20000100800 */
[----:B---3--:R-:W-:-:S02]  /*20380*/  PRMT R16, RZ, 0x7610, R16 ;  /* 0x00007610ff107816 */ /* 0x008fc40000000010 */
[----:B--2---:R-:W-:-:S04]  /*20390*/  @!P3 LOP3.LUT R11, R11, R10, RZ, 0x3c, !PT ;  /* 0x0000000a0b0bb212 */ /* 0x004fc800078e3cff */
[----:B------:R-:W-:-:S04]  /*203a0*/  @!P3 LOP3.LUT R10, R11, R10, RZ, 0x3c, !PT ;  /* 0x0000000a0b0ab212 */ /* 0x000fc800078e3cff */
[----:B------:R-:W-:-:S05]  /*203b0*/  @!P3 LOP3.LUT R11, R11, R10, RZ, 0x3c, !PT ;  /* 0x0000000a0b0bb212 */ /* 0x000fca00078e3cff */
[----:B------:R-:W2:Y:S04]  /*203c0*/  @!P3 LDG.E.U16 R16, desc[UR10][R10.64] ;  /* 0x0000000a0a10b981 */ /* 0x000ea8000c1e1500 */
[----:B------:R0:W-:Y:S04]  /*203d0*/  STS.U16 [R0+UR5+0xf800], R15 ;  /* 0x00f8000f00007988 */ /* 0x0001e80008000405 */
[----:B0-----:R-:W3:Y:S04]  /*203e0*/  LDL.LU R15, [R1+0x17c] ;  /* 0x00017c00010f7983 */ /* 0x001ee80000300800 */
        /* <DEDUP_REMOVED lines=11> */
[----:B------:R-:W-:Y:S04]  /*204a0*/  STL [R1+0xc78], R0 ;  /* 0x000c780001007387 */ /* 0x000fe80000100800 */
[----:B------:R-:W-:Y:S04]  /*204b0*/  STS.U16 [R0+UR5+0x7000], R29 ;  /* 0x0070001d00007988 */ /* 0x000fe80008000405 */
[----:B------:R-:W-:Y:S04]  /*204c0*/  STS.U16 [R0+UR5+0x7400], R28 ;  /* 0x0074001c00007988 */ /* 0x000fe80008000405 */
[----:B------:R-:W-:Y:S04]  /*204d0*/  STS.U16 [R0+UR5+0x7800], R27 ;  /* 0x0078001b00007988 */ /* 0x000fe80008000405 */
[----:B------:R-:W-:Y:S04]  /*204e0*/  STS.U16 [R0+UR5+0x9400], R9 ;  /* 0x0094000900007988 */ /* 0x000fe80008000405 */
[----:B------:R-:W-:Y:S04]  /*204f0*/  STS.U16 [R0+UR5+0x9c00], R12 ;  /* 0x009c000c00007988 */ /* 0x000fe80008000405 */
        /* <DEDUP_REMOVED lines=11> */
[----:B------:R-:W4:Y:S04]  /*205b0*/  LDL R10, [R1+0x984] ;  /* 0x00098400010a7983 */ /* 0x000f280000100800 */
[----:B------:R-:W4:Y:S01]  /*205c0*/  LDL R11, [R1+0x988] ;  /* 0x00098800010b7983 */ /* 0x000f220000100800 */
[----:B---3--:R-:W-:-:S03]  /*205d0*/  PRMT R18, RZ, 0x7610, R18 ;  /* 0x00007610ff127816 */ /* 0x008fc60000000012 */
[----:B------:R-:W-:Y:S04]  /*205e0*/  STS.U16 [R13+UR5+0x500], R22 ;  /* 0x000500160d007988 */ /* 0x000fe80008000405 */
[----:B--2---:R0:W-:Y:S04]  /*205f0*/  STL [R1+0x4c], R20 ;  /* 0x00004c1401007387 */ /* 0x0041e80000100800 */
[----:B0-----:R-:W2:Y:S01]  /*20600*/  LDL.LU R20, [R1+0x170] ;  /* 0x0001700001147983 */ /* 0x001ea20000300800 */
[----:B----4-:R-:W-:-:S03]  /*20610*/  @!P3 LOP3.LUT R11, R11, R10, RZ, 0x3c, !PT ;  /* 0x0000000a0b0bb212 */ /* 0x010fc600078e3cff */
[----:B------:R-:W3:Y:S01]  /*20620*/  LDL.LU R22, [R1+0x188c] ;  /* 0x00188c0001167983 */ /* 0x000ee20000300800 */
[----:B------:R-:W-:-:S04]  /*20630*/  @!P3 LOP3.LUT R10, R11, R10, RZ, 0x3c, !PT ;  /* 0x0000000a0b0ab212 */ /* 0x000fc800078e3cff */
[----:B------:R-:W-:-:S05]  /*20640*/  @!P3 LOP3.LUT R11, R11, R10, RZ, 0x3c, !PT ;  /* 0x0000000a0b0bb212 */ /* 0x000fca00078e3cff */
[----:B------:R-:W4:Y:S04]  /*20650*/  @!P3 LDG.E.U16 R18, desc[UR10][R10.64] ;  /* 0x0000000a0a12b981 */ /* 0x000f28000c1e1500 */
[----:B------:R-:W2:Y:S04]  /*20660*/  LDL R10, [R1+0x964] ;  /* 0x00096400010a7983 */ /* 0x000ea80000100800 */
[----:B------:R-:W2:Y:S01]  /*20670*/  LDL R11, [R1+0x968] ;  /* 0x00096800010b7983 */ /* 0x000ea20000100800 */
[----:B------:R-:W-:-:S03]  /*20680*/  PRMT R14, RZ, 0x7610, R14 ;  /* 0x00007610ff0e7816 */ /* 0x000fc6000000000e */
[----:B------:R-:W-:Y:S04]  /*20690*/  STS.U16 [R13+UR5+0x900], R24 ;  /* 0x000900180d007988 */ /* 0x000fe80008000405 */
[----:B----4-:R0:W-:Y:S04]  /*206a0*/  STL [R1+0x48], R18 ;  /* 0x0000481201007387 */ /* 0x0101e80000100800 */
[----:B0-----:R-:W4:Y:S01]  /*206b0*/  LDL R18, [R1+0x908] ;  /* 0x0009080001127983 */ /* 0x001f220000100800 */
[----:B--2---:R-:W-:-:S03]  /*206c0*/  @!P3 LOP3.LUT R11, R11, R10, RZ, 0x3c, !PT ;  /* 0x0000000a0b0bb212 */ /* 0x004fc600078e3cff */
[----:B------:R-:W2:Y:S01]  /*206d0*/  LDL.LU R24, [R1+0x16c] ;  /* 0x00016c0001187983 */ /* 0x000ea20000300800 */
[----:B------:R-:W-:-:S04]  /*206e0*/  @!P3 LOP3.LUT R10, R11, R10, RZ, 0x3c, !PT ;  /* 0x0000000a0b0ab212 */ /* 0x000fc800078e3cff */
[----:B------:R-:W-:-:S05]  /*206f0*/  @!P3 LOP3.LUT R11, R11, R10, RZ, 0x3c, !PT ;  /* 0x0000000a0b0bb212 */ /* 0x000fca00078e3cff */
[----:B------:R0:W4:Y:S04]  /*20700*/  @!P3 LDG.E.U16 R14, desc[UR10][R10.64] ;  /* 0x0000000a0a0eb981 */ /* 0x000128000c1e1500 */
[----:B------:R-:W0:Y:S04]  /*20710*/  LDL R10, [R1+0x944] ;  /* 0x00094400010a7983 */ /* 0x000e280000100800 */
[----:B------:R-:W0:Y:S01]  /*20720*/  LDL R11, [R1+0x948] ;  /* 0x00094800010b7983 */ /* 0x000e220000100800 */
[----:B---3--:R-:W-:Y:S02]  /*20730*/  PRMT R22, RZ, 0x7610, R22 ;  /* 0x00007610ff167816 */ /* 0x008fe40000000016 */
[----:B0-----:R-:W-:-:S04]  /*20740*/  @!P3 LOP3.LUT R11, R11, R10, RZ, 0x3c, !PT ;  /* 0x0000000a0b0bb212 */ /* 0x001fc800078e3cff */
[----:B------:R-:W-:-:S04]  /*20750*/  @!P3 LOP3.LUT R10, R11, R10, RZ, 0x3c, !PT ;  /* 0x0000000a0b0ab212 */ /* 0x000fc800078e3cff */
[----:B------:R-:W-:-:S05]  /*20760*/  @!P3 LOP3.LUT R11, R11, R10, RZ, 0x3c, !PT ;  /* 0x0000000a0b0bb212 */ /* 0x000fca00078e3cff */
[----:B------:R-:W3:Y:S04]  /*20770*/  @!P3 LDG.E.U16 R22, desc[UR10][R10.64] ;  /* 0x0000000a0a16b981 */ /* 0x000ee8000c1e1500 */
[----:B----4-:R0:W-:Y:S04]  /*20780*/  STL [R1+0x44], R14 ;  /* 0x0000440e01007387 */ /* 0x0101e80000100800 */
[----:B------:R1:W-:Y:S04]  /*20790*/  STS.U16 [R13+UR5+0xd00], R26 ;  /* 0x000d001a0d007988 */ /* 0x0003e80008000405 */
[----:B0-----:R-:W4:Y:S04]  /*207a0*/  LDL R14, [R1+0x8e8] ;  /* 0x0008e800010e7983 */ /* 0x001f280000100800 */
[----:B-1----:R-:W2:Y:S04]  /*207b0*/  LDL.LU R26, [R1+0x168] ;  /* 0x00016800011a7983 */ /* 0x002ea80000300800 */
        /* <DEDUP_REMOVED lines=22> */
[----:B------:R-:W4:Y:S04]  /*20920*/  LDL.LU R10, [R1+0x174] ;  /* 0x00017400010a7983 */ /* 0x000f280000300800 */
[----:B------:R-:W2:Y:S01]  /*20930*/  LDL R11, [R1+0x8e4] ;  /* 0x0008e400010b7983 */ /* 0x000ea20000100800 */
[----:B------:R-:W-:-:S03]  /*20940*/  PRMT R12, RZ, 0x7610, R12 ;  /* 0x00007610ff0c7816 */ /* 0x000fc6000000000c */
[----:B----4-:R0:W-:Y:S02]  /*20950*/  STS.U16 [R13+UR5+0x1900], R10 ;  /* 0x0019000a0d007988 */ /* 0x0101e40008000405 */
[----:B0-----:R-:W-:Y:S01]  /*20960*/  @!P3 IMAD.MOV.U32 R10, RZ, RZ, R14 ;  /* 0x000000ffff0ab224 */ /* 0x001fe200078e000e */
[----:B---3--:R-:W-:Y:S01]  /*20970*/  PRMT R22, RZ, 0x7610, R22 ;  /* 0x00007610ff167816 */ /* 0x008fe20000000016 */
[----:B------:R-:W3:Y:S04]  /*20980*/  LDL R14, [R1+0x864] ;  /* 0x00086400010e7983 */ /* 0x000ee80000100800 */
[----:B--2---:R0:W2:Y:S04]  /*20990*/  @!P3 LDG.E.U16 R12, desc[UR10][R10.64] ;  /* 0x0000000a0a0cb981 */ /* 0x0040a8000c1e1500 */
[----:B------:R-:W0:Y:S04]  /*209a0*/  LDL R10, [R1+0x8c4] ;  /* 0x0008c400010a7983 */ /* 0x000e280000100800 */
[----:B------:R-:W0:Y:S02]  /*209b0*/  LDL R11, [R1+0x8c8] ;  /* 0x0008c800010b7983 */ /* 0x000e240000100800 */
[----:B0-----:R-:W-:-:S04]  /*209c0*/  @!P3 LOP3.LUT R11, R11, R10, RZ, 0x3c, !PT ;  /* 0x0000000a0b0bb212 */ /* 0x001fc800078e3cff */
[----:B------:R-:W-:-:S04]  /*209d0*/  @!P3 LOP3.LUT R10, R11, R10, RZ, 0x3c, !PT ;  /* 0x0000000a0b0ab212 */ /* 0x000fc800078e3cff */
[----:B------:R-:W-:-:S05]  /*209e0*/  @!P3 LOP3.LUT R11, R11, R10, RZ, 0x3c, !PT ;  /* 0x0000000a0b0bb212 */ /* 0x000fca00078e3cff */
[----:B------:R-:W4:Y:S04]  /*209f0*/  @!P3 LDG.E.U16 R22, desc[UR10][R10.64] ;  /* 0x0000000a0a16b981 */ /* 0x000f28000c1e1500 */
[----:B--2---:R0:W-:Y:S04]  /*20a00*/  STL [R1+0x34], R12 ;  /* 0x0000340c01007387 */ /* 0x0041e80000100800 */
[----:B------:R1:W-:Y:S04]  /*20a10*/  STS.U16 [R13+UR5+0x1d00], R20 ;  /* 0x001d00140d007988 */ /* 0x0003e80008000405 */
[----:B0-----:R-:W2:Y:S04]  /*20a20*/  LDL R12, [R1+0x868] ;  /* 0x00086800010c7983 */ /* 0x001ea80000100800 */
[----:B-1----:R-:W3:Y:S04]  /*20a30*/  LDL.LU R20, [R1+0x158] ;  /* 0x0001580001147983 */ /* 0x002ee80000300800 */
[----:B----4-:R0:W-:Y:S04]  /*20a40*/  STL [R1+0x30], R22 ;  /* 0x0000301601007387 */ /* 0x0101e80000100800 */
[----:B0-----:R-:W4:Y:S04]  /*20a50*/  LDL.LU R22, [R1+0x187c] ;  /* 0x00187c0001167983 */ /* 0x001f280000300800 */
[----:B------:R-:W2:Y:S04]  /*20a60*/  LDL R10, [R1+0x8a4] ;  /* 0x0008a400010a7983 */ /* 0x000ea80000100800 */
[----:B------:R-:W2:Y:S04]  /*20a70*/  LDL R11, [R1+0x8a8] ;  /* 0x0008a800010b7983 */ /* 0x000ea80000100800 */
[----:B------:R0:W-:Y:S04]  /*20a80*/  STS.U16 [R13+UR5+0x2100], R24 ;  /* 0x002100180d007988 */ /* 0x0001e80008000405 */
[----:B0-----:R-:W3:Y:S01]  /*20a90*/  LDL.LU R24, [R1+0x1878] ;  /* 0x0018780001187983 */ /* 0x001ee20000300800 */
[----:B----4-:R-:W-:-:S02]  /*20aa0*/  PRMT R22, RZ, 0x7610, R22 ;  /* 0x00007610ff167816 */ /* 0x010fc40000000016 */
[----:B--2---:R-:W-:-:S04]  /*20ab0*/  @!P3 LOP3.LUT R11, R11, R10, RZ, 0x3c, !PT ;  /* 0x0000000a0b0bb212 */ /* 0x004fc800078e3cff */
[----:B------:R-:W-:-:S04]  /*20ac0*/  @!P3 LOP3.LUT R10, R11, R10, RZ, 0x3c, !PT ;  /* 0x0000000a0b0ab212 */ /* 0x000fc800078e3cff */
[----:B------:R-:W-:-:S05]  /*20ad0*/  @!P3 LOP3.LUT R11, R11, R10, RZ, 0x3c, !PT ;  /* 0x0000000a0b0bb212 */ /* 0x000fca00078e3cff */
[----:B------:R0:W2:Y:S04]  /*20ae0*/  @!P3 LDG.E.U16 R22, desc[UR10][R10.64] ;  /* 0x0000000a0a16b981 */ /* 0x0000a8000c1e1500 */
[----:B------:R-:W0:Y:S04]  /*20af0*/  LDL R10, [R1+0x884] ;  /* 0x00088400010a7983 */ /* 0x000e280000100800 */
[----:B------:R-:W0:Y:S01]  /*20b00*/  LDL R11, [R1+0x888] ;  /* 0x00088800010b7983 */ /* 0x000e220000100800 */
[----:B---3--:R-:W-:Y:S02]  /*20b10*/  PRMT R24, RZ, 0x7610, R24 ;  /* 0x00007610ff187816 */ /* 0x008fe40000000018 */
[----:B------:R-:W-:-:S02]  /*20b20*/  PRMT R16, RZ, 0x7610, R16 ;  /* 0x00007610ff107816 */ /* 0x000fc40000000010 */
[----:B0-----:R-:W-:-:S04]  /*20b30*/  @!P3 LOP3.LUT R11, R11, R10, RZ, 0x3c, !PT ;  /* 0x0000000a0b0bb212 */ /* 0x001fc800078e3cff */
[----:B------:R-:W-:-:S04]  /*20b40*/  @!P3 LOP3.LUT R10, R11, R10, RZ, 0x3c, !PT ;  /* 0x0000000a0b0ab212 */ /* 0x000fc800078e3cff */
[----:B------:R-:W-:-:S05]  /*20b50*/  @!P3 LOP3.LUT R11, R11, R10, RZ, 0x3c, !PT ;  /* 0x0000000a0b0bb212 */ /* 0x000fca00078e3cff */
[----:B------:R0:W3:Y:S02]  /*20b60*/  @!P3 LDG.E.U16 R24, desc[UR10][R10.64] ;  /* 0x0000000a0a18b981 */ /* 0x0000e4000c1e1500 */
[----:B0-----:R-:W-:Y:S02]  /*20b70*/  @!P3 IMAD.MOV.U32 R10, RZ, RZ, R12 ;  /* 0x000000ffff0ab224 */ /* 0x001fe400078e000c */
[----:B------:R-:W-:-:S05]  /*20b80*/  @!P3 IMAD.MOV.U32 R11, RZ, RZ, R14 ;  /* 0x000000ffff0bb224 */ /* 0x000fca00078e000e */
[----:B------:R-:W4:Y:S04]  /*20b90*/  @!P3 LDG.E.U16 R16, desc[UR10][R10.64] ;  /* 0x0000000a0a10b981 */ /* 0x000f28000c1e1500 */
[----:B------:R0:W-:Y:S04]  /*20ba0*/  STS.U16 [R13+UR5+0x2500], R26 ;  /* 0x0025001a0d007988 */ /* 0x0001e80008000405 */
[----:B------:R-:W-:Y:S04]  /*20bb0*/  STS.U16 [R13+UR5+0x2900], R15 ;  /* 0x0029000f0d007988 */ /* 0x000fe80008000405 */
[----:B0-----:R-:W4:Y:S04]  /*20bc0*/  LDL R26, [R1+0x828] ;  /* 0x00082800011a7983 */ /* 0x001f280000100800 */
[----:B--2---:R0:W-:Y:S04]  /*20bd0*/  STL [R1+0x2c], R22 ;  /* 0x00002c1601007387 */ /* 0x0041e80000100800 */
[----:B0-----:R-:W2:Y:S04]  /*20be0*/  LDL.LU R22, [R1+0x150] ;  /* 0x0001500001167983 */ /* 0x001ea80000300800 */
[----:B------:R-:W-:Y:S04]  /*20bf0*/  STS.U16 [R13+UR5+0x2d00], R18 ;  /* 0x002d00120d007988 */ /* 0x000fe80008000405 */
[----:B---3--:R0:W-:Y:S04]  /*20c00*/  STL [R1+0x28], R24 ;  /* 0x0000281801007387 */ /* 0x0081e80000100800 */
[----:B0-----:R-:W3:Y:S04]  /*20c10*/  LDL.LU R24, [R1+0x14c] ;  /* 0x00014c0001187983 */ /* 0x001ee80000300800 */
[----:B------:R-:W2:Y:S04]  /*20c20*/  LDL R15, [R1+0x7e4] ;  /* 0x0007e400010f7983 */ /* 0x000ea80000100800 */
[----:B------:R-:W3:Y:S04]  /*20c30*/  LDL R14, [R1+0x7e8] ;  /* 0x0007e800010e7983 */ /* 0x000ee80000100800 */
[----:B------:R-:W2:Y:S04]  /*20c40*/  LDL.LU R12, [R1+0x148] ;  /* 0x00014800010c7983 */ /* 0x000ea80000300800 */
[----:B----4-:R0:W-:Y:S04]  /*20c50*/  STL [R1+0x24], R16 ;  /* 0x0000241001007387 */ /* 0x0101e80000100800 */
[----:B0-----:R-:W4:Y:S04]  /*20c60*/  LDL.LU R16, [R1+0x1874] ;  /* 0x0018740001107983 */ /* 0x001f280000300800 */
[----:B------:R-:W3:Y:S04]  /*20c70*/  LDL R10, [R1+0x844] ;  /* 0x00084400010a7983 */ /* 0x000ee80000100800 */
[----:B------:R-:W3:Y:S04]  /*20c80*/  LDL R11, [R1+0x848] ;  /* 0x00084800010b7983 */ /* 0x000ee80000100800 */
[----:B------:R-:W2:Y:S01]  /*20c90*/  LDL.LU R18, [R1+0x1870] ;  /* 0x0018700001127983 */ /* 0x000ea20000300800 */
[----:B---3--:R-:W-:-:S04]  /*20ca0*/  @!P3 LOP3.LUT R11, R11, R10, RZ, 0x3c, !PT ;  /* 0x0000000a0b0bb212 */ /* 0x008fc800078e3cff */
[C---:B------:R-:W-:Y:S02]  /*20cb0*/  @!P3 LOP3.LUT R10, R11.reuse, R10, RZ, 0x3c, !PT ;  /* 0x0000000a0b0ab212 */ /* 0x040fe400078e3cff */
[----:B--2---:R-:W-:Y:S02]  /*20cc0*/  PRMT R18, RZ, 0x7610, R18 ;  /* 0x00007610ff127816 */ /* 0x004fe40000000012 */
[----:B------:R-:W-:-:S05]  /*20cd0*/  @!P3 LOP3.LUT R11, R11, R10, RZ, 0x3c, !PT ;  /* 0x0000000a0b0bb212 */ /* 0x000fca00078e3cff */
        /* <DEDUP_REMOVED lines=21> */
[----:B--2---:R0:W-:Y:S04]  /*20e30*/  STL [R1+0x18], R20 ;  /* 0x0000181401007387 */ /* 0x0041e80000100800 */
[----:B0-----:R-:W2:Y:S04]  /*20e40*/  LDL.LU R20, [R1+0x1860] ;  /* 0x0018600001147983 */ /* 0x001ea80000300800 */
[----:B------:R-:W4:Y:S01]  /*20e50*/  LDL.LU R11, [R1+0x154] ;  /* 0x00015400010b7983 */ /* 0x000f220000300800 */
[----:B------:R-:W-:-:S03]  /*20e60*/  @!P3 IMAD.MOV.U32 R10, RZ, RZ, R14 ;  /* 0x000000ffff0ab224 */ /* 0x000fc600078e000e */
[----:B------:R-:W3:Y:S01]  /*20e70*/  LDL R14, [R1+0x768] ;  /* 0x00076800010e7983 */ /* 0x000ee20000100800 */
[----:B--2---:R-:W-:-:S03]  /*20e80*/  PRMT R20, RZ, 0x7610, R20 ;  /* 0x00007610ff147816 */ /* 0x004fc60000000014 */
[----:B----4-:R0:W-:Y:S02]  /*20e90*/  STS.U16 [R13+UR5+0x3900], R11 ;  /* 0x0039000b0d007988 */ /* 0x0101e40008000405 */
[----:B0-----:R-:W-:Y:S02]  /*20ea0*/  @!P3 IMAD.MOV.U32 R11, RZ, RZ, R15 ;  /* 0x000000ffff0bb224 */ /* 0x001fe400078e000f */
[----:B------:R-:W2:Y:S04]  /*20eb0*/  LDL R15, [R1+0x764] ;  /* 0x00076400010f7983 */ /* 0x000ea80000100800 */
[----:B------:R-:W4:Y:S04]  /*20ec0*/  @!P3 LDG.E.U16 R20, desc[UR10][R10.64] ;  /* 0x0000000a0a14b981 */ /* 0x000f28000c1e1500 */
[----:B------:R-:W-:Y:S04]  /*20ed0*/  STS.U16 [R13+UR5+0x3d00], R22 ;  /* 0x003d00160d007988 */ /* 0x000fe80008000405 */
        /* <DEDUP_REMOVED lines=10> */
[----:B------:R-:W-:Y:S04]  /*20f80*/  STS.U16 [R13+UR5+0x4100], R24 ;  /* 0x004100180d007988 */ /* 0x000fe80008000405 */
[----:B--2---:R0:W-:Y:S04]  /*20f90*/  STL [R1+0x10], R22 ;  /* 0x0000101601007387 */ /* 0x0041e80000100800 */
[----:B0-----:R-:W2:Y:S04]  /*20fa0*/  LDL.LU R22, [R1+0x1854] ;  /* 0x0018540001167983 */ /* 0x001ea80000300800 */
[----:B------:R-:W3:Y:S04]  /*20fb0*/  LDL R10, [R1+0x7a4] ;  /* 0x0007a400010a7983 */ /* 0x000ee80000100800 */
[----:B------:R-:W3:Y:S04]  /*20fc0*/  LDL R11, [R1+0x7a8] ;  /* 0x0007a800010b7983 */ /* 0x000ee80000100800 */
[----:B------:R-:W4:Y:S01]  /*20fd0*/  LDL.LU R24, [R1+0x1850] ;  /* 0x0018500001187983 */ /* 0x000f220000300800 */
[----:B---3--:R-:W-:-:S04]  /*20fe0*/  @!P3 LOP3.LUT R11, R11, R10, RZ, 0x3c, !PT ;  /* 0x0000000a0b0bb212 */ /* 0x008fc800078e3cff */
[C---:B------:R-:W-:Y:S02]  /*20ff0*/  @!P3 LOP3.LUT R10, R11.reuse, R10, RZ, 0x3c, !PT ;  /* 0x0000000a0b0ab212 */ /* 0x040fe400078e3cff */
[----:B----4-:R-:W-:Y:S02]  /*21000*/  PRMT R24, RZ, 0x7610, R24 ;  /* 0x00007610ff187816 */ /* 0x010fe40000000018 */
        /* <DEDUP_REMOVED lines=12> */
[----:B0-----:R-:W4:Y:S04]  /*210d0*/  LDL R12, [R1+0x728] ;  /* 0x00072800010c7983 */ /* 0x001f280000100800 */
[----:B---3--:R0:W-:Y:S04]  /*210e0*/  STL [R1+0x8], R24 ;  /* 0x0000081801007387 */ /* 0x0081e80000100800 */
[----:B0-----:R-:W3:Y:S04]  /*210f0*/  LDL.LU R24, [R1+0x1848] ;  /* 0x0018480001187983 */ /* 0x001ee80000300800 */
[----:B------:R-:W2:Y:S01]  /*21100*/  LDL.LU R11, [R1+0x144] ;  /* 0x00014400010b7983 */ /* 0x000ea20000300800 */
[----:B------:R-:W-:-:S03]  /*21110*/  @!P3 IMAD.MOV.U32 R10, RZ, RZ, R14 ;  /* 0x000000ffff0ab224 */ /* 0x000fc600078e000e */
[----:B------:R-:W4:Y:S01]  /*21120*/  LDL R14, [R1+0x708] ;  /* 0x00070800010e7983 */ /* 0x000f220000100800 */
[----:B---3--:R-:W-:-:S03]  /*21130*/  PRMT R24, RZ, 0x7610, R24 ;  /* 0x00007610ff187816 */ /* 0x008fc60000000018 */
[----:B--2---:R0:W-:Y:S02]  /*21140*/  STS.U16 [R13+UR5+0x4900], R11 ;  /* 0x0049000b0d007988 */ /* 0x0041e40008000405 */
[----:B0-----:R-:W-:Y:S02]  /*21150*/  @!P3 IMAD.MOV.U32 R11, RZ, RZ, R15 ;  /* 0x000000ffff0bb224 */ /* 0x001fe400078e000f */
[----:B------:R-:W2:Y:S04]  /*21160*/  LDL R15, [R1+0x704] ;  /* 0x00070400010f7983 */ /* 0x000ea80000100800 */
        /* <DEDUP_REMOVED lines=12> */
[----:B------:R-:W3:Y:S04]  /*21230*/  LDL.LU R10, [R1+0x13c] ;  /* 0x00013c00010a7983 */ /* 0x000ee80000300800 */
[----:B------:R-:W2:Y:S01]  /*21240*/  LDL R11, [R1+0x724] ;  /* 0x00072400010b7983 */ /* 0x000ea20000100800 */
[----:B------:R-:W-:-:S03]  /*21250*/  PRMT R28, RZ, 0x7610, R28 ;  /* 0x00007610ff1c7816 */ /* 0x000fc6000000001c */
[----:B---3--:R0:W-:Y:S02]  /*21260*/  STS.U16 [R13+UR5+0x5100], R10 ;  /* 0x0051000a0d007988 */ /* 0x0081e40008000405 */
[----:B0-----:R-:W-:-:S05]  /*21270*/  @!P3 IMAD.MOV.U32 R10, RZ, RZ, R12 ;  /* 0x000000ffff0ab224 */ /* 0x001fca00078e000c */
[----:B--2---:R0:W2:Y:S04]  /*21280*/  @!P3 LDG.E.U16 R28, desc[UR10][R10.64] ;  /* 0x0000000a0a1cb981 */ /* 0x0040a8000c1e1500 */
[----:B----4-:R1:W-:Y:S04]  /*21290*/  STL [R1+0x17cc], R0 ;  /* 0x0017cc0001007387 */ /* 0x0103e80000100800 */
[----:B------:R3:W-:Y:S01]  /*212a0*/  STS.U16 [R13+UR5+0x5500], R26 ;  /* 0x0055001a0d007988 */ /* 0x0007e20008000405 */
[----:B0-----:R-:W-:-:S03]  /*212b0*/  @!P3 IMAD.MOV.U32 R10, RZ, RZ, R14 ;  /* 0x000000ffff0ab224 */ /* 0x001fc600078e000e */
[----:B------:R-:W4:Y:S01]  /*212c0*/  LDL R12, [R1+0x6c4] ;  /* 0x0006c400010c7983 */ /* 0x000f220000100800 */
[----:B------:R-:W-:-:S03]  /*212d0*/  @!P3 IMAD.MOV.U32 R11, RZ, RZ, R15 ;  /* 0x000000ffff0bb224 */ /* 0x000fc600078e000f */
[----:B-1----:R-:W4:Y:S01]  /*212e0*/  LDL R0, [R1+0x6c8] ;  /* 0x0006c80001007983 */ /* 0x002f220000100800 */
[----:B---3--:R-:W-:-:S06]  /*212f0*/  PRMT R26, RZ, 0x7610, R26 ;  /* 0x00007610ff1a7816 */ /* 0x008fcc000000001a */
[----:B------:R0:W3:Y:S04]  /*21300*/  @!P3 LDG.E.U16 R26, desc[UR10][R10.64] ;  /* 0x0000000a0a1ab981 */ /* 0x0000e8000c1e1500 */
[----:B--2---:R1:W-:Y:S04]  /*21310*/  STL [R1+0x17d0], R28 ;  /* 0x0017d01c01007387 */ /* 0x0043e80000100800 */
[----:B------:R-:W2:Y:S04]  /*21320*/  LDL R11, [R1+0x6e4] ;  /* 0x0006e400010b7983 */ /* 0x000ea80000100800 */
[----:B------:R0:W-:Y:S04]  /*21330*/  STS.U16 [R13+UR5+0x5900], R24 ;  /* 0x005900180d007988 */ /* 0x0001e80008000405 */
[----:B-1----:R-:W4:Y:S04]  /*21340*/  LDL R28, [R1+0x6e8] ;  /* 0x0006e800011c7983 */ /* 0x002f280000100800 */
[----:B------:R-:W3:Y:S01]  /*21350*/  LDL R15, [R1+0x6a4] ;  /* 0x0006a400010f7983 */ /* 0x000ee20000100800 */
[----:B0-----:R-:W-:-:S03]  /*21360*/  PRMT R24, RZ, 0x7610, R24 ;  /* 0x00007610ff187816 */ /* 0x001fc60000000018 */
[----:B------:R0:W-:Y:S04]  /*21370*/  STS.U16 [R13+UR5+0x5d00], R22 ;  /* 0x005d00160d007988 */ /* 0x0001e80008000405 */
[----:B------:R-:W3:Y:S01]  /*21380*/  LDL R14, [R1+0x6a8] ;  /* 0x0006a800010e7983 */ /* 0x000ee20000100800 */
[----:B0-----:R-:W-:Y:S01]  /*21390*/  PRMT R22, RZ, 0x7610, R22 ;  /* 0x00007610ff167816 */ /* 0x001fe20000000016 */
[----:B----4-:R-:W-:-:S05]  /*213a0*/  @!P3 IMAD.MOV.U32 R10, RZ, RZ, R28 ;  /* 0x000000ffff0ab224 */ /* 0x010fca00078e001c */
[----:B--2---:R0:W2:Y:S02]  /*213b0*/  @!P3 LDG.E.U16 R24, desc[UR10][R10.64] ;  /* 0x0000000a0a18b981 */ /* 0x0040a4000c1e1500 */
[----:B0-----:R-:W-:Y:S02]  /*213c0*/  @!P3 IMAD.MOV.U32 R10, RZ, RZ, R0 ;  /* 0x000000ffff0ab224 */ /* 0x001fe400078e0000 */
[----:B------:R-:W-:-:S05]  /*213d0*/  @!P3 IMAD.MOV.U32 R11, RZ, RZ, R12 ;  /* 0x000000ffff0bb224 */ /* 0x000fca00078e000c */
[----:B------:R-:W4:Y:S04]  /*213e0*/  @!P3 LDG.E.U16 R22, desc[UR10][R10.64] ;  /* 0x0000000a0a16b981 */ /* 0x000f28000c1e1500 */
[----:B---3--:R-:W-:Y:S04]  /*213f0*/  STL [R1+0x17d4], R26 ;  /* 0x0017d41a01007387 */ /* 0x008fe80000100800 */
[----:B--2---:R-:W-:Y:S04]  /*21400*/  STL [R1+0x17d8], R24 ;  /* 0x0017d81801007387 */ /* 0x004fe80000100800 */
[----:B------:R-:W2:Y:S04]  /*21410*/  LDL R12, [R1+0x684] ;  /* 0x00068400010c7983 */ /* 0x000ea80000100800 */
[----:B------:R-:W3:Y:S04]  /*21420*/  LDL R0, [R1+0x688] ;  /* 0x0006880001007983 */ /* 0x000ee80000100800 */
[----:B------:R-:W2:Y:S04]  /*21430*/  LDL.LU R13, [R1+0x134] ;  /* 0x00013400010d7983 */ /* 0x000ea80000300800 */
[----:B----4-:R0:W-:Y:S04]  /*21440*/  STL [R1+0x17dc], R22 ;  /* 0x0017dc1601007387 */ /* 0x0101e80000100800 */
[----:B0-----:R-:W4:Y:S01]  /*21450*/  LDL R22, [R1+0xc20] ;  /* 0x000c200001167983 */ /* 0x001f220000100800 */
[----:B------:R-:W-:-:S02]  /*21460*/  @!P3 IMAD.MOV.U32 R10, RZ, RZ, R14 ;  /* 0x000000ffff0ab224 */ /* 0x000fc400078e000e */
[----:B------:R-:W-:Y:S01]  /*21470*/  @!P3 IMAD.MOV.U32 R11, RZ, RZ, R15 ;  /* 0x000000ffff0bb224 */ /* 0x000fe200078e000f */
[----:B------:R-:W2:Y:S04]  /*21480*/  LDL R14, [R1+0x648] ;  /* 0x00064800010e7983 */ /* 0x000ea80000100800 */
[----:B------:R-:W2:Y:S04]  /*21490*/  LDL R15, [R1+0x644] ;  /* 0x00064400010f7983 */ /* 0x000ea80000100800 */
[----:B------:R-:W2:Y:S04]  /*214a0*/  LDL.LU R24, [R1+0x130] ;  /* 0x0001300001187983 */ /* 0x000ea80000300800 */
[----:B------:R-:W2:Y:S04]  /*214b0*/  LDL.LU R26, [R1+0x12c] ;  /* 0x00012c00011a7983 */ /* 0x000ea80000300800 */
[----:B----4-:R0:W-:Y:S02]  /*214c0*/  STS.U16 [R22+UR5+0x6100], R20 ;  /* 0x0061001416007988 */ /* 0x0101e40008000405 */
[----:B0-----:R-:W-:-:S06]  /*214d0*/  PRMT R20, RZ, 0x7610, R20 ;  /* 0x00007610ff147816 */ /* 0x001fcc0000000014 */
[----:B------:R3:W4:Y:S04]  /*214e0*/  @!P3 LDG.E.U16 R20, desc[UR10][R10.64] ;  /* 0x0000000a0a14b981 */ /* 0x000728000c1e1500 */
[----:B------:R0:W-:Y:S01]  /*214f0*/  STS.U16 [R22+UR5+0x6500], R18 ;  /* 0x0065001216007988 */ /* 0x0001e20008000405 */
[----:B---3--:R-:W-:Y:S02]  /*21500*/  @!P3 IMAD.MOV.U32 R10, RZ, RZ, R0 ;  /* 0x000000ffff0ab224 */ /* 0x008fe400078e0000 */
[----:B--2---:R-:W-:Y:S01]  /*21510*/  @!P3 IMAD.MOV.U32 R11, RZ, RZ, R12 ;  /* 0x000000ffff0bb224 */ /* 0x004fe200078e000c */
[----:B0-----:R-:W-:-:S06]  /*21520*/  PRMT R18, RZ, 0x7610, R18 ;  /* 0x00007610ff127816 */ /* 0x001fcc0000000012 */
[----:B------:R-:W2:Y:S04]  /*21530*/  @!P3 LDG.E.U16 R18, desc[UR10][R10.64] ;  /* 0x0000000a0a12b981 */ /* 0x000ea8000c1e1500 */
[----:B----4-:R0:W-:Y:S04]  /*21540*/  STL [R1+0x17e0], R20 ;  /* 0x0017e01401007387 */ /* 0x0101e80000100800 */
[----:B------:R-:W3:Y:S04]  /*21550*/  LDL R12, [R1+0x624] ;  /* 0x00062400010c7983 */ /* 0x000ee80000100800 */
[----:B------:R-:W4:Y:S04]  /*21560*/  LDL R0, [R1+0x628] ;  /* 0x0006280001007983 */ /* 0x000f280000100800 */
[----:B0-----:R-:W3:Y:S04]  /*21570*/  LDL R20, [R1+0x668] ;  /* 0x0006680001147983 */ /* 0x001ee80000100800 */
[----:B------:R-:W4:Y:S04]  /*21580*/  LDL.LU R28, [R1+0x128] ;  /* 0x00012800011c7983 */ /* 0x000f280000300800 */
[----:B------:R-:W4:Y:S04]  /*21590*/  LDL R11, [R1+0x664] ;  /* 0x00066400010b7983 */ /* 0x000f280000100800 */
[----:B------:R0:W-:Y:S04]  /*215a0*/  STS.U16 [R22+UR5+0x6900], R16 ;  /* 0x0069001016007988 */ /* 0x0001e80008000405 */
[----:B--2---:R1:W-:Y:S01]  /*215b0*/  STL [R1+0x17e4], R18 ;  /* 0x0017e41201007387 */ /* 0x0043e20000100800 */
[----:B0-----:R-:W-:-:S03]  /*215c0*/  PRMT R16, RZ, 0x7610, R16 ;  /* 0x00007610ff107816 */ /* 0x001fc60000000010 */
[----:B-1----:R-:W2:Y:S01]  /*215d0*/  LDL R18, [R1+0x608] ;  /* 0x0006080001127983 */ /* 0x002ea20000100800 */
[----:B---3--:R-:W-:-:S03]  /*215e0*/  @!P3 IMAD.MOV.U32 R10, RZ, RZ, R20 ;  /* 0x000000ffff0ab224 */ /* 0x008fc600078e0014 */
[----:B------:R-:W3:Y:S04]  /*215f0*/  LDL R20, [R1+0x604] ;  /* 0x0006040001147983 */ /* 0x000ee80000100800 */
[----:B----4-:R0:W4:Y:S04]  /*21600*/  @!P3 LDG.E.U16 R16, desc[UR10][R10.64] ;  /* 0x0000000a0a10b981 */ /* 0x010128000c1e1500 */
[----:B------:R-:W2:Y:S01]  /*21610*/  LDL.LU R11, [R1+0x138] ;  /* 0x00013800010b7983 */ /* 0x000ea20000300800 */
[----:B0-----:R-:W-:Y:S01]  /*21620*/  @!P3 IMAD.MOV.U32 R10, RZ, RZ, R14 ;  /* 0x000000ffff0ab224 */ /* 0x001fe200078e000e */
[----:B------:R-:W-:-:S02]  /*21630*/  PRMT R9, RZ, 0x7610, R9 ;  /* 0x00007610ff097816 */ /* 0x000fc40000000009 */
[----:B----4-:R-:W-:Y:S04]  /*21640*/  STL [R1+0x17e8], R16 ;  /* 0x0017e81001007387 */ /* 0x010fe80000100800 */
[----:B------:R-:W4:Y:S04]  /*21650*/  LDL R14, [R1+0x5e8] ;  /* 0x0005e800010e7983 */ /* 0x000f280000100800 */
[----:B--2---:R0:W-:Y:S02]  /*21660*/  STS.U16 [R22+UR5+0x6d00], R11 ;  /* 0x006d000b16007988 */ /* 0x0041e40008000405 */
[----:B0-----:R-:W-:-:S02]  /*21670*/  @!P3 IMAD.MOV.U32 R11, RZ, RZ, R15 ;  /* 0x000000ffff0bb224 */ /* 0x001fc400078e000f */
[----:B------:R-:W4:Y:S04]  /*21680*/  LDL R15, [R1+0x5e4] ;  /* 0x0005e400010f7983 */ /* 0x000f280000100800 */
[----:B------:R0:W2:Y:S04]  /*21690*/  @!P3 LDG.E.U16 R9, desc[UR10][R10.64] ;  /* 0x0000000a0a09b981 */ /* 0x0000a8000c1e1500 */
[----:B------:R1:W-:Y:S01]  /*216a0*/  STS.U16 [R22+UR5+0x7100], R13 ;  /* 0x0071000d16007988 */ /* 0x0003e20008000405 */
[----:B0-----:R-:W-:Y:S01]  /*216b0*/  PRMT R10, RZ, 0x7610, R10 ;  /* 0x00007610ff0a7816 */ /* 0x001fe2000000000a */
[----:B-1----:R-:W-:-:S02]  /*216c0*/  @!P3 IMAD.MOV.U32 R13, RZ, RZ, R12 ;  /* 0x000000ffff0db224 */ /* 0x002fc400078e000c */
[----:B------:R-:W-:Y:S01]  /*216d0*/  @!P3 IMAD.MOV.U32 R12, RZ, RZ, R0 ;  /* 0x000000ffff0cb224 */ /* 0x000fe200078e0000 */
[----:B------:R-:W-:-:S04]  /*216e0*/  PRMT R11, RZ, 0x7610, R11 ;  /* 0x00007610ff0b7816 */ /* 0x000fc8000000000b */
[----:B------:R0:W2:Y:S02]  /*216f0*/  @!P3 LDG.E.U16 R10, desc[UR10][R12.64] ;  /* 0x0000000a0c0ab981 */ /* 0x0000a4000c1e1500 */
[----:B0-----:R-:W-:Y:S02]  /*21700*/  @!P3 IMAD.MOV.U32 R12, RZ, RZ, R18 ;  /* 0x000000ffff0cb224 */ /* 0x001fe400078e0012 */
[----:B---3--:R-:W-:-:S05]  /*21710*/  @!P3 IMAD.MOV.U32 R13, RZ, RZ, R20 ;  /* 0x000000ffff0db224 */ /* 0x008fca00078e0014 */
[----:B------:R0:W3:Y:S02]  /*21720*/  @!P3 LDG.E.U16 R11, desc[UR10][R12.64] ;  /* 0x0000000a0c0bb981 */ /* 0x0000e4000c1e1500 */
[----:B0-----:R-:W-:-:S06]  /*21730*/  PRMT R12, RZ, 0x7610, R12 ;  /* 0x00007610ff0c7816 */ /* 0x001fcc000000000c */
[----:B----4-:R-:W4:Y:S04]  /*21740*/  @!P3 LDG.E.U16 R12, desc[UR10][R14.64] ;  /* 0x0000000a0e0cb981 */ /* 0x010f28000c1e1500 */
[----:B--2---:R0:W-:Y:S04]  /*21750*/  STL [R1+0x17ec], R9 ;  /* 0x0017ec0901007387 */ /* 0x0041e80000100800 */
[----:B------:R-:W2:Y:S04]  /*21760*/  LDL R0, [R1+0x5c8] ;  /* 0x0005c80001007983 */ /* 0x000ea80000100800 */
[----:B0-----:R-:W2:Y:S04]  /*21770*/  LDL R9, [R1+0x5c4] ;  /* 0x0005c40001097983 */ /* 0x001ea80000100800 */
[----:B------:R-:W-:Y:S04]  /*21780*/  STL [R1+0x17f0], R10 ;  /* 0x0017f00a01007387 */ /* 0x000fe80000100800 */
[----:B---3--:R0:W-:Y:S04]  /*21790*/  STL [R1+0x17f4], R11 ;  /* 0x0017f40b01007387 */ /* 0x0081e80000100800 */
[----:B------:R-:W3:Y:S04]  /*217a0*/  LDL R18, [R1+0x5a4] ;  /* 0x0005a40001127983 */ /* 0x000ee80000100800 */
[----:B------:R-:W3:Y:S04]  /*217b0*/  LDL R16, [R1+0x5a8] ;  /* 0x0005a80001107983 */ /* 0x000ee80000100800 */
[----:B----4-:R-:W-:Y:S04]  /*217c0*/  STL [R1+0x17f8], R12 ;  /* 0x0017f80c01007387 */ /* 0x010fe80000100800 */
[----:B0-----:R-:W4:Y:S04]  /*217d0*/  LDL R11, [R1+0x584] ;  /* 0x00058400010b7983 */ /* 0x001f280000100800 */
[----:B------:R-:W4:Y:S01]  /*217e0*/  LDL R10, [R1+0x588] ;  /* 0x00058800010a7983 */ /* 0x000f220000100800 */
[----:B------:R-:W-:Y:S01]  /*217f0*/  PRMT R13, RZ, 0x7610, R13 ;  /* 0x00007610ff0d7816 */ /* 0x000fe2000000000d */
[----:B--2---:R-:W-:-:S02]  /*21800*/  @!P3 IMAD.MOV.U32 R14, RZ, RZ, R0 ;  /* 0x000000ffff0eb224 */ /* 0x004fc400078e0000 */
[----:B------:R-:W-:Y:S01]  /*21810*/  STS.U16 [R22+UR5+0x7500], R24 ;  /* 0x0075001816007988 */ /* 0x000fe20008000405 */
[----:B------:R-:W-:-:S03]  /*21820*/  @!P3 IMAD.MOV.U32 R15, RZ, RZ, R9 ;  /* 0x000000ffff0fb224 */ /* 0x000fc600078e0009 */
[----:B------:R-:W-:Y:S04]  /*21830*/  STS.U16 [R22+UR5+0x7900], R26 ;  /* 0x0079001a16007988 */ /* 0x000fe80008000405 */
[----:B------:R-:W-:Y:S04]  /*21840*/  STS.U16 [R22+UR5+0x7d00], R28 ;  /* 0x007d001c16007988 */ /* 0x000fe80008000405 */
[----:B------:R0:W-:Y:S04]  /*21850*/  STS.U16 [R22+UR5+0x8100], R17 ;  /* 0x0081001116007988 */ /* 0x0001e80008000405 */
[----:B------:R3:W2:Y:S04]  /*21860*/  @!P3 LDG.E.U16 R13, desc[UR10][R14.64] ;  /* 0x0000000a0e0db981 */ /* 0x0006a8000c1e1500 */
[----:B------:R-:W2:Y:S01]  /*21870*/  LDL R9, [R1+0x564] ;  /* 0x0005640001097983 */ /* 0x000ea20000100800 */
[----:B0-----:R-:W-:-:S03]  /*21880*/  PRMT R17, RZ, 0x7610, R17 ;  /* 0x00007610ff117816 */ /* 0x001fc60000000011 */
[----:B------:R0:W-:Y:S04]  /*21890*/  STS.U16 [R22+UR5+0x8500], R19 ;  /* 0x0085001316007988 */ /* 0x0001e80008000405 */
[----:B------:R-:W2:Y:S04]  /*218a0*/  LDL R0, [R1+0x568] ;  /* 0x0005680001007983 */ /* 0x000ea80000100800 */
[----:B------:R-:W2:Y:S01]  /*218b0*/  LDL.LU R26, [R1+0x124] ;  /* 0x00012400011a7983 */ /* 0x000ea20000300800 */
[----:B---3--:R-:W-:Y:S02]  /*218c0*/  @!P3 IMAD.MOV.U32 R15, RZ, RZ, R18 ;  /* 0x000000ffff0fb224 */ /* 0x008fe400078e0012 */
[----:B------:R-:W-:Y:S01]  /*218d0*/  @!P3 IMAD.MOV.U32 R14, RZ, RZ, R16 ;  /* 0x000000ffff0eb224 */ /* 0x000fe200078e0010 */
[----:B0-----:R-:W-:Y:S01]  /*218e0*/  PRMT R19, RZ, 0x7610, R19 ;  /* 0x00007610ff137816 */ /* 0x001fe20000000013 */
[----:B------:R-:W3:Y:S04]  /*218f0*/  LDL.LU R28, [R1+0x120] ;  /* 0x00012000011c7983 */ /* 0x000ee80000300800 */
[----:B------:R4:W3:Y:S02]  /*21900*/  @!P3 LDG.E.U16 R17, desc[UR10][R14.64] ;  /* 0x0000000a0e11b981 */ /* 0x0008e4000c1e1500 */
[----:B----4-:R-:W-:-:S02]  /*21910*/  @!P3 IMAD.MOV.U32 R15, RZ, RZ, R11 ;  /* 0x000000ffff0fb224 */ /* 0x010fc400078e000b */
[----:B------:R-:W-:-:S05]  /*21920*/  @!P3 IMAD.MOV.U32 R14, RZ, RZ, R10 ;  /* 0x000000ffff0eb224 */ /* 0x000fca00078e000a */
[----:B------:R-:W4:Y:S04]  /*21930*/  @!P3 LDG.E.U16 R19, desc[UR10][R14.64] ;  /* 0x0000000a0e13b981 */ /* 0x000f28000c1e1500 */
[----:B--2---:R0:W-:Y:S04]  /*21940*/  STL [R1+0x17fc], R13 ;  /* 0x0017fc0d01007387 */ /* 0x0041e80000100800 */
[----:B------:R-:W2:Y:S04]  /*21950*/  LDL R18, [R1+0x544] ;  /* 0x0005440001127983 */ /* 0x000ea80000100800 */
[----:B------:R-:W2:Y:S04]  /*21960*/  LDL R16, [R1+0x548] ;  /* 0x0005480001107983 */ /* 0x000ea80000100800 */
[----:B---3--:R-:W-:Y:S04]  /*21970*/  STL [R1+0x1800], R17 ;  /* 0x0018001101007387 */ /* 0x008fe80000100800 */
[----:B0-----:R-:W3:Y:S04]  /*21980*/  LDL R13, [R1+0x524] ;  /* 0x00052400010d7983 */ /* 0x001ee80000100800 */
[----:B------:R-:W3:Y:S04]  /*21990*/  LDL R12, [R1+0x528] ;  /* 0x00052800010c7983 */ /* 0x000ee80000100800 */
[----:B----4-:R-:W-:Y:S04]  /*219a0*/  STL [R1+0x1804], R19 ;  /* 0x0018041301007387 */ /* 0x010fe80000100800 */
[----:B------:R-:W4:Y:S04]  /*219b0*/  LDL R11, [R1+0x504] ;  /* 0x00050400010b7983 */ /* 0x000f280000100800 */
[----:B------:R-:W4:Y:S01]  /*219c0*/  LDL R10, [R1+0x508] ;  /* 0x00050800010a7983 */ /* 0x000f220000100800 */
[----:B------:R-:W-:-:S02]  /*219d0*/  @!P3 IMAD.MOV.U32 R14, RZ, RZ, R0 ;  /* 0x000000ffff0eb224 */ /* 0x000fc400078e0000 */
[----:B------:R-:W-:Y:S01]  /*219e0*/  @!P3 IMAD.MOV.U32 R15, RZ, RZ, R9 ;  /* 0x000000ffff0fb224 */ /* 0x000fe200078e0009 */
[----:B------:R-:W4:Y:S04]  /*219f0*/  LDL R0, [R1+0x4e8] ;  /* 0x0004e80001007983 */ /* 0x000f280000100800 */
[----:B------:R-:W4:Y:S04]  /*21a00*/  LDL R9, [R1+0x4e4] ;  /* 0x0004e40001097983 */ /* 0x000f280000100800 */
[----:B------:R0:W-:Y:S04]  /*21a10*/  STS.U16 [R22+UR5+0x8900], R21 ;  /* 0x0089001516007988 */ /* 0x0001e80008000405 */
[----:B------:R1:W-:Y:S01]  /*21a20*/  STS.U16 [R22+UR5+0x8d00], R23 ;  /* 0x008d001716007988 */ /* 0x0003e20008000405 */
[----:B0-----:R-:W-:-:S02]  /*21a30*/  PRMT R21, RZ, 0x7610, R21 ;  /* 0x00007610ff157816 */ /* 0x001fc40000000015 */
[----:B-1----:R-:W-:-:S04]  /*21a40*/  PRMT R23, RZ, 0x7610, R23 ;  /* 0x00007610ff177816 */ /* 0x002fc80000000017 */
[----:B------:R2:W4:Y:S04]  /*21a50*/  @!P3 LDG.E.U16 R21, desc[UR10][R14.64] ;  /* 0x0000000a0e15b981 */ /* 0x000528000c1e1500 */
[----:B------:R0:W-:Y:S01]  /*21a60*/  STS.U16 [R22+UR5+0x9100], R25 ;  /* 0x0091001916007988 */ /* 0x0001e20008000405 */
[----:B--2---:R-:W-:Y:S02]  /*21a70*/  @!P3 IMAD.MOV.U32 R14, RZ, RZ, R16 ;  /* 0x000000ffff0eb224 */ /* 0x004fe400078e0010 */
[----:B------:R-:W-:Y:S01]  /*21a80*/  @!P3 IMAD.MOV.U32 R15, RZ, RZ, R18 ;  /* 0x000000ffff0fb224 */ /* 0x000fe200078e0012 */
[----:B0-----:R-:W-:-:S04]  /*21a90*/  PRMT R25, RZ, 0x7610, R25 ;  /* 0x00007610ff197816 */ /* 0x001fc80000000019 */
[----:B------:R3:W2:Y:S01]  /*21aa0*/  @!P3 LDG.E.U16 R23, desc[UR10][R14.64] ;  /* 0x0000000a0e17b981 */ /* 0x0006a2000c1e1500 */
[----:B------:R-:W-:Y:S01]  /*21ab0*/  PRMT R27, RZ, 0x7610, R27 ;  /* 0x00007610ff1b7816 */ /* 0x000fe2000000001b */
[----:B---3--:R-:W-:Y:S02]  /*21ac0*/  @!P3 IMAD.MOV.U32 R14, RZ, RZ, R12 ;  /* 0x000000ffff0eb224 */ /* 0x008fe400078e000c */
[----:B------:R-:W-:-:S05]  /*21ad0*/  @!P3 IMAD.MOV.U32 R15, RZ, RZ, R13 ;  /* 0x000000ffff0fb224 */ /* 0x000fca00078e000d */
[----:B------:R4:W3:Y:S02]  /*21ae0*/  @!P3 LDG.E.U16 R25, desc[UR10][R14.64] ;  /* 0x0000000a0e19b981 */ /* 0x0008e4000c1e1500 */
[----:B----4-:R-:W-:Y:S02]  /*21af0*/  @!P3 IMAD.MOV.U32 R15, RZ, RZ, R11 ;  /* 0x000000ffff0fb224 */ /* 0x010fe400078e000b */
[----:B------:R-:W-:-:S05]  /*21b00*/  @!P3 IMAD.MOV.U32 R14, RZ, RZ, R10 ;  /* 0x000000ffff0eb224 */ /* 0x000fca00078e000a */
[----:B------:R0:W4:Y:S01]  /*21b10*/  @!P3 LDG.E.U16 R27, desc[UR10][R14.64] ;  /* 0x0000000a0e1bb981 */ /* 0x000122000c1e1500 */
[----:B------:R-:W-:Y:S01]  /*21b20*/  PRMT R29, RZ, 0x7610, R29 ;  /* 0x00007610ff1d7816 */ /* 0x000fe2000000001d */
[----:B0-----:R-:W-:Y:S02]  /*21b30*/  @!P3 IMAD.MOV.U32 R14, RZ, RZ, R0 ;  /* 0x000000ffff0eb224 */ /* 0x001fe400078e0000 */
[----:B------:R-:W-:-:S05]  /*21b40*/  @!P3 IMAD.MOV.U32 R15, RZ, RZ, R9 ;  /* 0x000000ffff0fb224 */ /* 0x000fca00078e0009 */
[----:B------:R-:W4:Y:S04]  /*21b50*/  @!P3 LDG.E.U16 R29, desc[UR10][R14.64] ;  /* 0x0000000a0e1db981 */ /* 0x000f28000c1e1500 */
[----:B------:R-:W-:Y:S04]  /*21b60*/  STL [R1+0x1808], R21 ;  /* 0x0018081501007387 */ /* 0x000fe80000100800 */
[----:B------:R-:W-:Y:S04]  /*21b70*/  STS.U16 [R22+UR5+0x9500], R26 ;  /* 0x0095001a16007988 */ /* 0x000fe80008000405 */
[----:B------:R-:W-:Y:S04]  /*21b80*/  STS.U16 [R22+UR5+0x9900], R28 ;  /* 0x0099001c16007988 */ /* 0x000fe80008000405 */
[----:B--2---:R-:W-:Y:S04]  /*21b90*/  STL [R1+0x180c], R23 ;  /* 0x00180c1701007387 */ /* 0x004fe80000100800 */
[----:B---3--:R-:W-:Y:S04]  /*21ba0*/  STL [R1+0x1810], R25 ;  /* 0x0018101901007387 */ /* 0x008fe80000100800 */
[----:B----4-:R0:W-:Y:S04]  /*21bb0*/  STL [R1+0x1814], R27 ;  /* 0x0018141b01007387 */ /* 0x0101e80000100800 */
[----:B0-----:R-:W2:Y:S04]  /*21bc0*/  LDL.LU R27, [R1+0x11c] ;  /* 0x00011c00011b7983 */ /* 0x001ea80000300800 */
[----:B------:R-:W3:Y:S04]  /*21bd0*/  LDL.LU R25, [R1+0x10c] ;  /* 0x00010c0001197983 */ /* 0x000ee80000300800 */
[----:B------:R-:W4:Y:S04]  /*21be0*/  LDL.LU R23, [R1+0xfc] ;  /* 0x0000fc0001177983 */ /* 0x000f280000300800 */
        /* <DEDUP_REMOVED lines=50> */
[----:B--2---:R-:W-:Y:S04]  /*21f10*/  STS.U16 [R22+UR5+0x9d00], R27 ;  /* 0x009d001b16007988 */ /* 0x004fe80008000405 */
[----:B---3--:R-:W-:Y:S04]  /*21f20*/  STS.U16 [R22+UR5+0xa100], R25 ;  /* 0x00a1001916007988 */ /* 0x008fe80008000405 */
[----:B----4-:R-:W-:Y:S04]  /*21f30*/  STS.U16 [R22+UR5+0xa500], R23 ;  /* 0x00a5001716007988 */ /* 0x010fe80008000405 */
[----:B------:R0:W-:Y:S04]  /*21f40*/  STS.U16 [R22+UR5+0xa900], R24 ;  /* 0x00a9001816007988 */ /* 0x0001e80008000405 */
[----:B------:R1:W-:Y:S04]  /*21f50*/  STS.U16 [R22+UR5+0xad00], R26 ;  /* 0x00ad001a16007988 */ /* 0x0003e80008000405 */
[----:B------:R2:W-:Y:S04]  /*21f60*/  STS.U16 [R22+UR5+0xb100], R28 ;  /* 0x00b1001c16007988 */ /* 0x0005e80008000405 */
[----:B------:R3:W-:Y:S04]  /*21f70*/  STS.U16 [R22+UR5+0xb500], R0 ;  /* 0x00b5000016007988 */ /* 0x0007e80008000405 */
[----:B------:R-:W-:Y:S04]  /*21f80*/  STS.U16 [R22+UR5+0xb900], R21 ;  /* 0x00b9001516007988 */ /* 0x000fe80008000405 */
[----:B------:R-:W-:Y:S04]  /*21f90*/  STS.U16 [R22+UR5+0xbd00], R19 ;  /* 0x00bd001316007988 */ /* 0x000fe80008000405 */
[----:B------:R-:W-:Y:S04]  /*21fa0*/  STS.U16 [R22+UR5+0xc100], R17 ;  /* 0x00c1001116007988 */ /* 0x000fe80008000405 */
[----:B0-----:R-:W4:Y:S04]  /*21fb0*/  LDL.LU R24, [R1+0x8c] ;  /* 0x00008c0001187983 */ /* 0x001f280000300800 */
[----:B------:R-:W-:Y:S04]  /*21fc0*/  STS.U16 [R22+UR5+0xc500], R13 ;  /* 0x00c5000d16007988 */ /* 0x000fe80008000405 */
[----:B-1----:R-:W4:Y:S04]  /*21fd0*/  LDL.LU R26, [R1+0x88] ;  /* 0x00008800011a7983 */ /* 0x002f280000300800 */
[----:B------:R-:W-:Y:S04]  /*21fe0*/  STS.U16 [R22+UR5+0xc900], R12 ;  /* 0x00c9000c16007988 */ /* 0x000fe80008000405 */
[----:B--2---:R-:W2:Y:S04]  /*21ff0*/  LDL.LU R28, [R1+0x84] ;  /* 0x00008400011c7983 */ /* 0x004ea80000300800 */
[----:B------:R-:W-:Y:S04]  /*22000*/  STS.U16 [R22+UR5+0xcd00], R11 ;  /* 0x00cd000b16007988 */ /* 0x000fe80008000405 */
[----:B---3--:R-:W3:Y:S04]  /*22010*/  LDL.LU R0, [R1+0x80] ;  /* 0x0000800001007983 */ /* 0x008ee80000300800 */
[----:B------:R-:W-:Y:S04]  /*22020*/  STS.U16 [R22+UR5+0xd100], R10 ;  /* 0x00d1000a16007988 */ /* 0x000fe80008000405 */
[----:B------:R-:W4:Y:S04]  /*22030*/  LDL R14, [R1+0xc28] ;  /* 0x000c2800010e7983 */ /* 0x000f280000100800 */
[----:B------:R-:W-:Y:S04]  /*22040*/  STS.U16 [R22+UR5+0xd500], R9 ;  /* 0x00d5000916007988 */ /* 0x000fe80008000405 */
[----:B------:R-:W-:Y:S04]  /*22050*/  STS.U16 [R22+UR5+0xd900], R16 ;  /* 0x00d9001016007988 */ /* 0x000fe80008000405 */
[----:B------:R-:W-:Y:S04]  /*22060*/  STL [R1+0x173c], R8 ;  /* 0x00173c0801007387 */ /* 0x000fe80000100800 */
        /* <DEDUP_REMOVED lines=13> */
[----:B------:R0:W-:Y:S04]  /*22140*/  STL [R1+0x1830], R4 ;  /* 0x0018300401007387 */ /* 0x0001e80000100800 */
[----:B0-----:R-:W2:Y:S04]  /*22150*/  LDL.LU R4, [R1+0x70] ;  /* 0x0000700001047983 */ /* 0x001ea80000300800 */
[----:B--2---:R0:W-:Y:S04]  /*22160*/  STL [R1+0x1834], R4 ;  /* 0x0018340401007387 */ /* 0x0041e80000100800 */
[----:B0-----:R-:W2:Y:S04]  /*22170*/  LDL.LU R4, [R1+0x74] ;  /* 0x0000740001047983 */ /* 0x001ea80000300800 */
[----:B--2---:R0:W-:Y:S04]  /*22180*/  STL [R1+0x1838], R4 ;  /* 0x0018380401007387 */ /* 0x0041e80000100800 */
[----:B0-----:R-:W2:Y:S04]  /*22190*/  LDL.LU R4, [R1+0x78] ;  /* 0x0000780001047983 */ /* 0x001ea80000300800 */
[----:B------:R-:W-:Y:S04]  /*221a0*/  STS.U16 [R22+UR5+0xf900], R3 ;  /* 0x00f9000316007988 */ /* 0x000fe80008000405 */
[----:B--2---:R0:W-:Y:S04]  /*221b0*/  STL [R1+0x183c], R4 ;  /* 0x00183c0401007387 */ /* 0x0041e80000100800 */
[----:B0-----:R-:W2:Y:S04]  /*221c0*/  LDL.LU R4, [R1+0x7c] ;  /* 0x00007c0001047983 */ /* 0x001ea80000300800 */
[----:B------:R-:W2:Y:S04]  /*221d0*/  LDL.LU R5, [R1+0x6c] ;  /* 0x00006c0001057983 */ /* 0x000ea80000300800 */
        /* <DEDUP_REMOVED lines=18> */
[----:B------:R0:W-:Y:S04]  /*22300*/  STS.U16 [R22+UR5+0xfd00], R2 ;  /* 0x00fd000216007988 */ /* 0x0001e80008000405 */
[----:B------:R-:W2:Y:S04]  /*22310*/  LDL.LU R20, [R1+0x20] ;  /* 0x0000200001147983 */ /* 0x000ea80000300800 */
[----:B----4-:R1:W-:Y:S04]  /*22320*/  STS.U16 [R14+UR5+0x200], R24 ;  /* 0x000200180e007988 */ /* 0x0103e80008000405 */
[----:B0-----:R-:W4:Y:S04]  /*22330*/  LDL.LU R22, [R1+0x1c] ;  /* 0x00001c0001167983 */ /* 0x001f280000300800 */
[----:B------:R0:W-:Y:S04]  /*22340*/  STS.U16 [R14+UR5+0x600], R26 ;  /* 0x0006001a0e007988 */ /* 0x0001e80008000405 */
[----:B-1----:R-:W4:Y:S04]  /*22350*/  LDL.LU R24, [R1+0x18] ;  /* 0x0000180001187983 */ /* 0x002f280000300800 */
[----:B------:R1:W-:Y:S04]  /*22360*/  STS.U16 [R14+UR5+0xa00], R28 ;  /* 0x000a001c0e007988 */ /* 0x0003e80008000405 */
[----:B0-----:R-:W4:Y:S04]  /*22370*/  LDL.LU R26, [R1+0x14] ;  /* 0x00001400011a7983 */ /* 0x001f280000300800 */
[----:B---3--:R0:W-:Y:S04]  /*22380*/  STS.U16 [R14+UR5+0xe00], R0 ;  /* 0x000e00000e007988 */ /* 0x0081e80008000405 */
[----:B-1----:R-:W3:Y:S04]  /*22390*/  LDL.LU R28, [R1+0x10] ;  /* 0x00001000011c7983 */ /* 0x002ee80000300800 */
[----:B0-----:R-:W3:Y:S04]  /*223a0*/  LDL.LU R0, [R1+0xc] ;  /* 0x00000c0001007983 */ /* 0x001ee80000300800 */
[----:B------:R-:W3:Y:S04]  /*223b0*/  LDL.LU R2, [R1+0x8] ;  /* 0x0000080001027983 */ /* 0x000ee80000300800 */
[----:B------:R-:W3:Y:S04]  /*223c0*/  LDL.LU R3, [R1+0x4] ;  /* 0x0000040001037983 */ /* 0x000ee80000300800 */
[----:B--2---:R0:W-:Y:S04]  /*223d0*/  STS.U16 [R14+UR5+0x1200], R4 ;  /* 0x001200040e007988 */ /* 0x0041e80008000405 */
[----:B0-----:R-:W2:Y:S04]  /*223e0*/  LDL.LU R4, [R1+0x183c] ;  /* 0x00183c0001047983 */ /* 0x001ea80000300800 */
[----:B--2---:R0:W-:Y:S04]  /*223f0*/  STS.U16 [R14+UR5+0x1600], R4 ;  /* 0x001600040e007988 */ /* 0x0041e80008000405 */
[----:B0-----:R-:W2:Y:S04]  /*22400*/  LDL.LU R4, [R1+0x1838] ;  /* 0x0018380001047983 */ /* 0x001ea80000300800 */
[----:B--2---:R0:W-:Y:S04]  /*22410*/  STS.U16 [R14+UR5+0x1a00], R4 ;  /* 0x001a00040e007988 */ /* 0x0041e80008000405 */
[----:B0-----:R-:W2:Y:S04]  /*22420*/  LDL.LU R4, [R1+0x1834] ;  /* 0x0018340001047983 */ /* 0x001ea80000300800 */
[----:B--2---:R0:W-:Y:S04]  /*22430*/  STS.U16 [R14+UR5+0x1e00], R4 ;  /* 0x001e00040e007988 */ /* 0x0041e80008000405 */
[----:B------:R1:W-:Y:S04]  /*22440*/  STS.U16 [R14+UR5+0x2200], R5 ;  /* 0x002200050e007988 */ /* 0x0003e80008000405 */
[----:B------:R2:W-:Y:S04]  /*22450*/  STS.U16 [R14+UR5+0x2600], R6 ;  /* 0x002600060e007988 */ /* 0x0005e80008000405 */
[----:B0-----:R-:W3:Y:S04]  /*22460*/  LDL.LU R4, [R1+0x1830] ;  /* 0x0018300001047983 */ /* 0x001ee80000300800 */
[----:B-1----:R-:W3:Y:S04]  /*22470*/  LDL.LU R5, [R1+0x182c] ;  /* 0x00182c0001057983 */ /* 0x002ee80000300800 */
[----:B------:R0:W-:Y:S04]  /*22480*/  STS.U16 [R14+UR5+0x2a00], R7 ;  /* 0x002a00070e007988 */ /* 0x0001e80008000405 */
[----:B--2---:R-:W2:Y:S04]  /*22490*/  LDL.LU R6, [R1+0x1828] ;  /* 0x0018280001067983 */ /* 0x004ea80000300800 */
[----:B------:R1:W-:Y:S04]  /*224a0*/  STS.U16 [R14+UR5+0x2e00], R8 ;  /* 0x002e00080e007988 */ /* 0x0003e80008000405 */
[----:B0-----:R-:W2:Y:S04]  /*224b0*/  LDL.LU R7, [R1+0x1824] ;  /* 0x0018240001077983 */ /* 0x001ea80000300800 */
[----:B------:R0:W-:Y:S04]  /*224c0*/  STS.U16 [R14+UR5+0x3200], R15 ;  /* 0x0032000f0e007988 */ /* 0x0001e80008000405 */
[----:B-1----:R-:W2:Y:S04]  /*224d0*/  LDL.LU R8, [R1+0x1820] ;  /* 0x0018200001087983 */ /* 0x002ea80000300800 */
        /* <DEDUP_REMOVED lines=30> */
[----:B----4-:R0:W-:Y:S04]  /*226c0*/  STS.U16 [R14+UR5+0x7200], R22 ;  /* 0x007200160e007988 */ /* 0x0101e80008000405 */
[----:B-1----:R-:W4:Y:S04]  /*226d0*/  LDL.LU R20, [R1+0x17e0] ;  /* 0x0017e00001147983 */ /* 0x002f280000300800 */
[----:B------:R1:W-:Y:S04]  /*226e0*/  STS.U16 [R14+UR5+0x7600], R24 ;  /* 0x007600180e007988 */ /* 0x0003e80008000405 */
[----:B0-----:R-:W4:Y:S04]  /*226f0*/  LDL.LU R22, [R1+0x17dc] ;  /* 0x0017dc0001167983 */ /* 0x001f280000300800 */
[----:B------:R0:W-:Y:S04]  /*22700*/  STS.U16 [R14+UR5+0x7a00], R26 ;  /* 0x007a001a0e007988 */ /* 0x0001e80008000405 */
[----:B-1----:R-:W4:Y:S04]  /*22710*/  LDL.LU R24, [R1+0x17d8] ;  /* 0x0017d80001187983 */ /* 0x002f280000300800 */
[----:B---3--:R1:W-:Y:S04]  /*22720*/  STS.U16 [R14+UR5+0x7e00], R28 ;  /* 0x007e001c0e007988 */ /* 0x0083e80008000405 */
[----:B0-----:R-:W3:Y:S04]  /*22730*/  LDL.LU R26, [R1+0x17d4] ;  /* 0x0017d400011a7983 */ /* 0x001ee80000300800 */
[----:B------:R0:W-:Y:S04]  /*22740*/  STS.U16 [R14+UR5+0x8200], R0 ;  /* 0x008200000e007988 */ /* 0x0001e80008000405 */
[----:B-1----:R-:W4:Y:S04]  /*22750*/  LDL.LU R28, [R1+0x17d0] ;  /* 0x0017d000011c7983 */ /* 0x002f280000300800 */
[----:B------:R1:W-:Y:S04]  /*22760*/  STS.U16 [R14+UR5+0x8600], R2 ;  /* 0x008600020e007988 */ /* 0x0003e80008000405 */
[----:B0-----:R-:W3:Y:S04]  /*22770*/  LDL.LU R0, [R1+0x17cc] ;  /* 0x0017cc0001007983 */ /* 0x001ee80000300800 */
[----:B------:R0:W-:Y:S04]  /*22780*/  STS.U16 [R14+UR5+0x8a00], R3 ;  /* 0x008a00030e007988 */ /* 0x0001e80008000405 */
[----:B-1----:R-:W4:Y:S04]  /*22790*/  LDL R2, [R1+0xb8c] ;  /* 0x000b8c0001027983 */ /* 0x002f280000100800 */
[----:B0-----:R-:W4:Y:S01]  /*227a0*/  LDL R3, [R1+0x434] ;  /* 0x0004340001037983 */ /* 0x001f220000100800 */
[----:B--2---:R-:W-:-:S06]  /*227b0*/  PRMT R8, RZ, 0x7610, R8 ;  /* 0x00007610ff087816 */ /* 0x004fcc0000000008 */
[----:B----4-:R-:W2:Y:S04]  /*227c0*/  @!P3 LDG.E.U16 R8, desc[UR10][R2.64] ;  /* 0x0000000a0208b981 */ /* 0x010ea8000c1e1500 */
[----:B---3--:R0:W-:Y:S04]  /*227d0*/  STS.U16 [R14+UR5+0x8e00], R0 ;  /* 0x008e00000e007988 */ /* 0x0081e80008000405 */
        /* <DEDUP_REMOVED lines=18> */
[----:B0-----:R-:W3:Y:S04]  /*22900*/  LDL.LU R0, [R1+0xbfc] ;  /* 0x000bfc0001007983 */ /* 0x001ee80000300800 */
[----:B------:R0:W-:Y:S04]  /*22910*/  STS.U16 [R14+UR5+0xda00], R29 ;  /* 0x00da001d0e007988 */ /* 0x0001e80008000405 */
[----:B0-----:R-:W4:Y:S04]  /*22920*/  LDL.LU R14, [R1+0x17c8] ;  /* 0x0017c800010e7983 */ /* 0x001f280000300800 */
        /* <DEDUP_REMOVED lines=224> */
[----:B------:R-:W2:Y:S01]  /*23730*/  @!P3 LDG.E.U16 R14, desc[UR10][R2.64] ;  /* 0x0000000a020eb981 */ /* 0x000ea2000c1e1500 */
[----:B---3--:R-:W-:-:S03]  /*23740*/  PRMT R15, RZ, 0x7610, R15 ;  /* 0x00007610ff0f7816 */ /* 0x008fc6000000000f */
[----:B--2---:R0:W-:Y:S04]  /*23750*/  STL [R1+0x54], R14 ;  /* 0x0000540e01007387 */ /* 0x0041e80000100800 */
[----:B0-----:R-:W2:Y:S04]  /*23760*/  LDL.LU R14, [R1+0x1764] ;  /* 0x00176400010e7983 */ /* 0x001ea80000300800 */
[----:B------:R-:W3:Y:S01]  /*23770*/  LDL R3, [R1+0x85c] ;  /* 0x00085c0001037983 */ /* 0x000ee20000100800 */
[----:B------:R-:W-:-:S03]  /*23780*/  @!P3 IMAD.MOV.U32 R2, RZ, RZ, R13 ;  /* 0x000000ffff02b224 */ /* 0x000fc600078e000d */
[----:B------:R-:W4:Y:S04]  /*23790*/  LDL R13, [R1+0x7a0] ;  /* 0x0007a000010d7983 */ /* 0x000f280000100800 */
[----:B---3--:R-:W3:Y:S04]  /*237a0*/  @!P3 LDG.E.U16 R15, desc[UR10][R2.64] ;  /* 0x0000000a020fb981 */ /* 0x008ee8000c1e1500 */
        /* <DEDUP_REMOVED lines=47> */
[----:B------:R-:W4:Y:S01]  /*23aa0*/  LDL R3, [R1+0x79c] ;  /* 0x00079c0001037983 */ /* 0x000f220000100800 */
[----:B------:R-:W-:-:S03]  /*23ab0*/  @!P3 IMAD.MOV.U32 R2, RZ, RZ, R13 ;  /* 0x000000ffff02b224 */ /* 0x000fc600078e000d */
[----:B------:R-:W3:Y:S01]  /*23ac0*/  LDL R13, [R1+0x700] ;  /* 0x00070000010d7983 */ /* 0x000ee20000100800 */
[----:B--2---:R-:W-:-:S06]  /*23ad0*/  PRMT R14, RZ, 0x7610, R14 ;  /* 0x00007610ff0e7816 */ /* 0x004fcc000000000e */
[----:B----4-:R-:W2:Y:S04]  /*23ae0*/  @!P3 LDG.E.U16 R14, desc[UR10][R2.64] ;  /* 0x0000000a020eb981 */ /* 0x010ea8000c1e1500 */
        /* <DEDUP_REMOVED lines=12> */
[----:B------:R-:W4:Y:S02]  /*23bb0*/  LDL R3, [R1+0x760] ;  /* 0x0007600001037983 */ /* 0x000f240000100800 */
[----:B----4-:R-:W-:-:S02]  /*23bc0*/  @!P3 LOP3.LUT R3, R3, R2, RZ, 0x3c, !PT ;  /* 0x000000020303b212 */ /* 0x010fc400078e3cff */
[----:B---3--:R-:W-:Y:S02]  /*23bd0*/  PRMT R15, RZ, 0x7610, R15 ;  /* 0x00007610ff0f7816 */ /* 0x008fe4000000000f */
[----:B------:R-:W-:-:S04]  /*23be0*/  @!P3 LOP3.LUT R2, R3, R2, RZ, 0x3c, !PT ;  /* 0x000000020302b212 */ /* 0x000fc800078e3cff */
[----:B------:R-:W-:-:S05]  /*23bf0*/  @!P3 LOP3.LUT R3, R3, R2, RZ, 0x3c, !PT ;  /* 0x000000020303b212 */ /* 0x000fca00078e3cff */
[----:B------:R0:W3:Y:S04]  /*23c00*/  @!P3 LDG.E.U16 R15, desc[UR10][R2.64] ;  /* 0x0000000a020fb981 */ /* 0x0000e8000c1e1500 */
[----:B------:R-:W0:Y:S04]  /*23c10*/  LDL R2, [R1+0x73c] ;  /* 0x00073c0001027983 */ /* 0x000e280000100800 */
[----:B------:R-:W0:Y:S01]  /*23c20*/  LDL R3, [R1+0x740] ;  /* 0x0007400001037983 */ /* 0x000e220000100800 */
[----:B--2---:R-:W-:Y:S02]  /*23c30*/  PRMT R14, RZ, 0x7610, R14 ;  /* 0x00007610ff0e7816 */ /* 0x004fe4000000000e */
[----:B0-----:R-:W-:-:S04]  /*23c40*/  @!P3 LOP3.LUT R3, R3, R2, RZ, 0x3c, !PT ;  /* 0x000000020303b212 */ /* 0x001fc800078e3cff */
[----:B------:R-:W-:-:S04]  /*23c50*/  @!P3 LOP3.LUT R2, R3, R2, RZ, 0x3c, !PT ;  /* 0x000000020302b212 */ /* 0x000fc800078e3cff */
[----:B------:R-:W-:Y:S01]  /*23c60*/  @!P3 LOP3.LUT R3, R3, R2, RZ, 0x3c, !PT ;  /* 0x000000020303b212 */ /* 0x000fe200078e3cff */
[----:B---3--:R0:W-:Y:S04]  /*23c70*/  STL [R1+0x30], R15 ;  /* 0x0000300f01007387 */ /* 0x0081e80000100800 */
[----:B------:R1:W2:Y:S01]  /*23c80*/  @!P3 LDG.E.U16 R14, desc[UR10][R2.64] ;  /* 0x0000000a020eb981 */ /* 0x0002a2000c1e1500 */
[----:B------:R-:W-:-:S03]  /*23c90*/  PRMT R8, RZ, 0x7610, R8 ;  /* 0x00007610ff087816 */ /* 0x000fc60000000008 */
[----:B0-----:R-:W3:Y:S04]  /*23ca0*/  LDL R15, [R1+0x6c0] ;  /* 0x0006c000010f7983 */ /* 0x001ee80000100800 */
[----:B------:R-:W1:Y:S04]  /*23cb0*/  LDL R2, [R1+0x71c] ;  /* 0x00071c0001027983 */ /* 0x000e680000100800 */
[----:B------:R-:W1:Y:S02]  /*23cc0*/  LDL R3, [R1+0x720] ;  /* 0x0007200001037983 */ /* 0x000e640000100800 */
[----:B-1----:R-:W-:-:S04]  /*23cd0*/  @!P3 LOP3.LUT R3, R3, R2, RZ, 0x3c, !PT ;  /* 0x000000020303b212 */ /* 0x002fc800078e3cff */
[----:B------:R-:W-:-:S04]  /*23ce0*/  @!P3 LOP3.LUT R2, R3, R2, RZ, 0x3c, !PT ;  /* 0x000000020302b212 */ /* 0x000fc800078e3cff */
[----:B------:R-:W-:-:S05]  /*23cf0*/  @!P3 LOP3.LUT R3, R3, R2, RZ, 0x3c, !PT ;  /* 0x000000020303b212 */ /* 0x000fca00078e3cff */
[----:B------:R-:W4:Y:S04]  /*23d00*/  @!P3 LDG.E.U16 R8, desc[UR10][R2.64] ;  /* 0x0000000a0208b981 */ /* 0x000f28000c1e1500 */
[----:B--2---:R0:W-:Y:S04]  /*23d10*/  STL [R1+0x2c], R14 ;  /* 0x00002c0e01007387 */ /* 0x0041e80000100800 */
[----:B0-----:R-:W2:Y:S04]  /*23d20*/  LDL R14, [R1+0x6a0] ;  /* 0x0006a000010e7983 */ /* 0x001ea80000100800 */
[----:B----4-:R0:W-:Y:S04]  /*23d30*/  STL [R1+0x28], R8 ;  /* 0x0000280801007387 */ /* 0x0101e80000100800 */
[----:B0-----:R-:W4:Y:S04]  /*23d40*/  LDL.LU R8, [R1+0x1740] ;  /* 0x0017400001087983 */ /* 0x001f280000300800 */
[----:B------:R-:W3:Y:S01]  /*23d50*/  LDL R3, [R1+0x6fc] ;  /* 0x0006fc0001037983 */ /* 0x000ee20000100800 */
[----:B------:R-:W-:-:S03]  /*23d60*/  @!P3 IMAD.MOV.U32 R2, RZ, RZ, R13 ;  /* 0x000000ffff02b224 */ /* 0x000fc600078e000d */
[----:B------:R-:W2:Y:S01]  /*23d70*/  LDL R13, [R1+0x680] ;  /* 0x00068000010d7983 */ /* 0x000ea20000100800 */
[----:B----4-:R-:W-:-:S06]  /*23d80*/  PRMT R8, RZ, 0x7610, R8 ;  /* 0x00007610ff087816 */ /* 0x010fcc0000000008 */
[----:B---3--:R-:W3:Y:S04]  /*23d90*/  @!P3 LDG.E.U16 R8, desc[UR10][R2.64] ;  /* 0x0000000a0208b981 */ /* 0x008ee8000c1e1500 */
        /* <DEDUP_REMOVED lines=8> */
[----:B------:R0:W4:Y:S04]  /*23e20*/  @!P3 LDG.E.U16 R12, desc[UR10][R2.64] ;  /* 0x0000000a020cb981 */ /* 0x000128000c1e1500 */
[----:B------:R-:W2:Y:S01]  /*23e30*/  LDL R3, [R1+0x6bc] ;  /* 0x0006bc0001037983 */ /* 0x000ea20000100800 */
[----:B------:R-:W-:Y:S01]  /*23e40*/  PRMT R7, RZ, 0x7610, R7 ;  /* 0x00007610ff077816 */ /* 0x000fe20000000007 */
[----:B0-----:R-:W-:Y:S02]  /*23e50*/  @!P3 IMAD.MOV.U32 R2, RZ, RZ, R15 ;  /* 0x000000ffff02b224 */ /* 0x001fe400078e000f */
[----:B----4-:R0:W-:Y:S01]  /*23e60*/  STL [R1+0x20], R12 ;  /* 0x0000200c01007387 */ /* 0x0101e20000100800 */
[----:B------:R-:W-:-:S03]  /*23e70*/  PRMT R11, RZ, 0x7610, R11 ;  /* 0x00007610ff0b7816 */ /* 0x000fc6000000000b */
[----:B------:R-:W4:Y:S04]  /*23e80*/  LDL R15, [R1+0x63c] ;  /* 0x00063c00010f7983 */ /* 0x000f280000100800 */
[----:B--2---:R1:W2:Y:S04]  /*23e90*/  @!P3 LDG.E.U16 R7, desc[UR10][R2.64] ;  /* 0x0000000a0207b981 */ /* 0x0042a8000c1e1500 */
[----:B0-----:R-:W3:Y:S04]  /*23ea0*/  LDL R12, [R1+0x660] ;  /* 0x00066000010c7983 */ /* 0x001ee80000100800 */
[----:B------:R-:W4:Y:S01]  /*23eb0*/  LDL R3, [R1+0x69c] ;  /* 0x00069c0001037983 */ /* 0x000f220000100800 */
[----:B-1----:R-:W-:-:S03]  /*23ec0*/  @!P3 IMAD.MOV.U32 R2, RZ, RZ, R14 ;  /* 0x000000ffff02b224 */ /* 0x002fc600078e000e */
[----:B--2---:R0:W-:Y:S01]  /*23ed0*/  STL [R1+0x1c], R7 ;  /* 0x00001c0701007387 */ /* 0x0041e20000100800 */
[----:B------:R-:W-:-:S03]  /*23ee0*/  PRMT R9, RZ, 0x7610, R9 ;  /* 0x00007610ff097816 */ /* 0x000fc60000000009 */
[----:B------:R-:W2:Y:S04]  /*23ef0*/  LDL R14, [R1+0x61c] ;  /* 0x00061c00010e7983 */ /* 0x000ea80000100800 */
[----:B----4-:R1:W4:Y:S04]  /*23f00*/  @!P3 LDG.E.U16 R11, desc[UR10][R2.64] ;  /* 0x0000000a020bb981 */ /* 0x010328000c1e1500 */
[----:B0-----:R-:W2:Y:S04]  /*23f10*/  LDL R7, [R1+0x640] ;  /* 0x0006400001077983 */ /* 0x001ea80000100800 */
[----:B------:R-:W3:Y:S01]  /*23f20*/  LDL R3, [R1+0x67c] ;  /* 0x00067c0001037983 */ /* 0x000ee20000100800 */
[----:B-1----:R-:W-:-:S03]  /*23f30*/  @!P3 IMAD.MOV.U32 R2, RZ, RZ, R13 ;  /* 0x000000ffff02b224 */ /* 0x002fc600078e000d */
[----:B----4-:R0:W-:Y:S01]  /*23f40*/  STL [R1+0x18], R11 ;  /* 0x0000180b01007387 */ /* 0x0101e20000100800 */
[----:B------:R-:W-:Y:S02]  /*23f50*/  PRMT R4, RZ, 0x7610, R4 ;  /* 0x00007610ff047816 */ /* 0x000fe40000000004 */
[----:B------:R-:W-:Y:S02]  /*23f60*/  PRMT R6, RZ, 0x7610, R6 ;  /* 0x00007610ff067816 */ /* 0x000fe40000000006 */
[----:B------:R-:W-:Y:S01]  /*23f70*/  PRMT R10, RZ, 0x7610, R10 ;  /* 0x00007610ff0a7816 */ /* 0x000fe2000000000a */
[----:B------:R-:W4:Y:S04]  /*23f80*/  LDL R13, [R1+0x5fc] ;  /* 0x0005fc00010d7983 */ /* 0x000f280000100800 */
[----:B---3--:R1:W3:Y:S04]  /*23f90*/  @!P3 LDG.E.U16 R9, desc[UR10][R2.64] ;  /* 0x0000000a0209b981 */ /* 0x0082e8000c1e1500 */
[----:B0-----:R-:W4:Y:S04]  /*23fa0*/  LDL R11, [R1+0x620] ;  /* 0x00062000010b7983 */ /* 0x001f280000100800 */
[----:B------:R-:W2:Y:S01]  /*23fb0*/  LDL R3, [R1+0x65c] ;  /* 0x00065c0001037983 */ /* 0x000ea20000100800 */
[----:B-1----:R-:W-:-:S05]  /*23fc0*/  @!P3 IMAD.MOV.U32 R2, RZ, RZ, R12 ;  /* 0x000000ffff02b224 */ /* 0x002fca00078e000c */
[----:B--2---:R0:W2:Y:S02]  /*23fd0*/  @!P3 LDG.E.U16 R4, desc[UR10][R2.64] ;  /* 0x0000000a0204b981 */ /* 0x0040a4000c1e1500 */
[----:B0-----:R-:W-:Y:S02]  /*23fe0*/  @!P3 IMAD.MOV.U32 R2, RZ, RZ, R7 ;  /* 0x000000ffff02b224 */ /* 0x001fe400078e0007 */
[----:B------:R-:W-:-:S05]  /*23ff0*/  @!P3 IMAD.MOV.U32 R3, RZ, RZ, R15 ;  /* 0x000000ffff03b224 */ /* 0x000fca00078e000f */
[----:B------:R4:W2:Y:S04]  /*24000*/  @!P3 LDG.E.U16 R6, desc[UR10][R2.64] ;  /* 0x0000000a0206b981 */ /* 0x0008a8000c1e1500 */
[----:B---3--:R0:W-:Y:S04]  /*24010*/  STL [R1+0x14], R9 ;  /* 0x0000140901007387 */ /* 0x0081e80000100800 */
[----:B------:R-:W3:Y:S01]  /*24020*/  LDL R12, [R1+0x5dc] ;  /* 0x0005dc00010c7983 */ /* 0x000ee20000100800 */
[----:B----4-:R-:W-:Y:S02]  /*24030*/  @!P3 IMAD.MOV.U32 R2, RZ, RZ, R11 ;  /* 0x000000ffff02b224 */ /* 0x010fe400078e000b */
[----:B------:R-:W-:Y:S01]  /*24040*/  @!P3 IMAD.MOV.U32 R3, RZ, RZ, R14 ;  /* 0x000000ffff03b224 */ /* 0x000fe200078e000e */
[----:B0-----:R-:W4:Y:S04]  /*24050*/  LDL R9, [R1+0x600] ;  /* 0x0006000001097983 */ /* 0x001f280000100800 */
[----:B------:R0:W3:Y:S04]  /*24060*/  @!P3 LDG.E.U16 R10, desc[UR10][R2.64] ;  /* 0x0000000a020ab981 */ /* 0x0000e8000c1e1500 */
[----:B--2---:R1:W-:Y:S04]  /*24070*/  STL [R1+0x10], R4 ;  /* 0x0000100401007387 */ /* 0x0043e80000100800 */
[----:B------:R-:W2:Y:S04]  /*24080*/  LDL R7, [R1+0x5bc] ;  /* 0x0005bc0001077983 */ /* 0x000ea80000100800 */
[----:B-1----:R-:W2:Y:S01]  /*24090*/  LDL R4, [R1+0x5e0] ;  /* 0x0005e00001047983 */ /* 0x002ea20000100800 */
[----:B------:R-:W-:-:S03]  /*240a0*/  PRMT R8, RZ, 0x7610, R8 ;  /* 0x00007610ff087816 */ /* 0x000fc60000000008 */
[----:B------:R1:W-:Y:S04]  /*240b0*/  STL [R1+0xc], R6 ;  /* 0x00000c0601007387 */ /* 0x0003e80000100800 */
[----:B------:R-:W2:Y:S01]  /*240c0*/  LDL R11, [R1+0x59c] ;  /* 0x00059c00010b7983 */ /* 0x000ea20000100800 */
[----:B0-----:R-:W-:-:S03]  /*240d0*/  @!P3 IMAD.MOV.U32 R3, RZ, RZ, R13 ;  /* 0x000000ffff03b224 */ /* 0x001fc600078e000d */
[----:B-1----:R-:W2:Y:S01]  /*240e0*/  LDL R6, [R1+0x5c0] ;  /* 0x0005c00001067983 */ /* 0x002ea20000100800 */
[----:B----4-:R-:W-:-:S03]  /*240f0*/  @!P3 IMAD.MOV.U32 R2, RZ, RZ, R9 ;  /* 0x000000ffff02b224 */ /* 0x010fc600078e0009 */
[----:B---3--:R0:W-:Y:S04]  /*24100*/  STL [R1+0x8], R10 ;  /* 0x0000080a01007387 */ /* 0x0081e80000100800 */
[----:B------:R1:W3:Y:S01]  /*24110*/  @!P3 LDG.E.U16 R8, desc[UR10][R2.64] ;  /* 0x0000000a0208b981 */ /* 0x0002e2000c1e1500 */
[----:B------:R-:W-:Y:S02]  /*24120*/  PRMT R5, RZ, 0x7610, R5 ;  /* 0x00007610ff057816 */ /* 0x000fe40000000005 */
[----:B------:R-:W-:Y:S02]  /*24130*/  PRMT R28, RZ, 0x7610, R28 ;  /* 0x00007610ff1c7816 */ /* 0x000fe4000000001c */
[----:B------:R-:W-:Y:S01]  /*24140*/  PRMT R26, RZ, 0x7610, R26 ;  /* 0x00007610ff1a7816 */ /* 0x000fe2000000001a */
[----:B------:R-:W4:Y:S04]  /*24150*/  LDL R9, [R1+0x57c] ;  /* 0x00057c0001097983 */ /* 0x000f280000100800 */
[----:B0-----:R-:W4:Y:S01]  /*24160*/  LDL R10, [R1+0x5a0] ;  /* 0x0005a000010a7983 */ /* 0x001f220000100800 */
[----:B-1----:R-:W-:-:S02]  /*24170*/  @!P3 IMAD.MOV.U32 R3, RZ, RZ, R12 ;  /* 0x000000ffff03b224 */ /* 0x002fc400078e000c */
[----:B--2---:R-:W-:-:S05]  /*24180*/  @!P3 IMAD.MOV.U32 R2, RZ, RZ, R4 ;  /* 0x000000ffff02b224 */ /* 0x004fca00078e0004 */
[----:B------:R0:W2:Y:S02]  /*24190*/  @!P3 LDG.E.U16 R5, desc[UR10][R2.64] ;  /* 0x0000000a0205b981 */ /* 0x0000a4000c1e1500 */
[----:B0-----:R-:W-:Y:S02]  /*241a0*/  @!P3 IMAD.MOV.U32 R3, RZ, RZ, R7 ;  /* 0x000000ffff03b224 */ /* 0x001fe400078e0007 */
[----:B------:R-:W-:-:S05]  /*241b0*/  @!P3 IMAD.MOV.U32 R2, RZ, RZ, R6 ;  /* 0x000000ffff02b224 */ /* 0x000fca00078e0006 */
[----:B------:R0:W2:Y:S04]  /*241c0*/  @!P3 LDG.E.U16 R28, desc[UR10][R2.64] ;  /* 0x0000000a021cb981 */ /* 0x0000a8000c1e1500 */
[----:B---3--:R1:W-:Y:S04]  /*241d0*/  STL [R1+0x4], R8 ;  /* 0x0000040801007387 */ /* 0x0083e80000100800 */
[----:B------:R-:W3:Y:S01]  /*241e0*/  LDL R4, [R1+0x560] ;  /* 0x0005600001047983 */ /* 0x000ee20000100800 */
[----:B0-----:R-:W-:Y:S02]  /*241f0*/  @!P3 IMAD.MOV.U32 R3, RZ, RZ, R11 ;  /* 0x000000ffff03b224 */ /* 0x001fe400078e000b */
[----:B----4-:R-:W-:Y:S01]  /*24200*/  @!P3 IMAD.MOV.U32 R2, RZ, RZ, R10 ;  /* 0x000000ffff02b224 */ /* 0x010fe200078e000a */
[----:B-1----:R-:W4:Y:S04]  /*24210*/  LDL R8, [R1+0x580] ;  /* 0x0005800001087983 */ /* 0x002f280000100800 */
[----:B------:R0:W3:Y:S04]  /*24220*/  @!P3 LDG.E.U16 R26, desc[UR10][R2.64] ;  /* 0x0000000a021ab981 */ /* 0x0000e8000c1e1500 */
[----:B--2---:R1:W-:Y:S04]  /*24230*/  STL [R1], R5 ;  /* 0x0000000501007387 */ /* 0x0043e80000100800 */
[----:B------:R-:W2:Y:S04]  /*24240*/  LDL R7, [R1+0x53c] ;  /* 0x00053c0001077983 */ /* 0x000ea80000100800 */
[----:B------:R-:W2:Y:S04]  /*24250*/  LDL R6, [R1+0x540] ;  /* 0x0005400001067983 */ /* 0x000ea80000100800 */
[----:B-1----:R-:W2:Y:S01]  /*24260*/  LDL R5, [R1+0x55c] ;  /* 0x00055c0001057983 */ /* 0x002ea20000100800 */
[----:B0-----:R-:W-:-:S03]  /*24270*/  @!P3 IMAD.MOV.U32 R3, RZ, RZ, R9 ;  /* 0x000000ffff03b224 */ /* 0x001fc600078e0009 */
[----:B------:R-:W-:Y:S01]  /*24280*/  STL [R1+0x16f0], R28 ;  /* 0x0016f01c01007387 */ /* 0x000fe20000100800 */
[----:B------:R-:W-:Y:S01]  /*24290*/  PRMT R24, RZ, 0x7610, R24 ;  /* 0x00007610ff187816 */ /* 0x000fe20000000018 */
[----:B----4-:R-:W-:Y:S02]  /*242a0*/  @!P3 IMAD.MOV.U32 R2, RZ, RZ, R8 ;  /* 0x000000ffff02b224 */ /* 0x010fe400078e0008 */
[----:B---3--:R-:W-:Y:S04]  /*242b0*/  STL [R1+0x16f4], R26 ;  /* 0x0016f41a01007387 */ /* 0x008fe80000100800 */
[----:B------:R-:W3:Y:S04]  /*242c0*/  LDL R9, [R1+0x51c] ;  /* 0x00051c0001097983 */ /* 0x000ee80000100800 */
[----:B------:R-:W4:Y:S04]  /*242d0*/  LDL R8, [R1+0x520] ;  /* 0x0005200001087983 */ /* 0x000f280000100800 */
[----:B------:R0:W3:Y:S01]  /*242e0*/  @!P3 LDG.E.U16 R24, desc[UR10][R2.64] ;  /* 0x0000000a0218b981 */ /* 0x0000e2000c1e1500 */
[----:B------:R-:W-:Y:S01]  /*242f0*/  PRMT R22, RZ, 0x7610, R22 ;  /* 0x00007610ff167816 */ /* 0x000fe20000000016 */
[----:B0-----:R-:W-:Y:S01]  /*24300*/  @!P3 IMAD.MOV.U32 R2, RZ, RZ, R4 ;  /* 0x000000ffff02b224 */ /* 0x001fe200078e0004 */
[----:B------:R-:W-:Y:S01]  /*24310*/  PRMT R20, RZ, 0x7610, R20 ;  /* 0x00007610ff147816 */ /* 0x000fe20000000014 */
[----:B--2---:R-:W-:-:S05]  /*24320*/  @!P3 IMAD.MOV.U32 R3, RZ, RZ, R5 ;  /* 0x000000ffff03b224 */ /* 0x004fca00078e0005 */
[----:B------:R0:W2:Y:S02]  /*24330*/  @!P3 LDG.E.U16 R22, desc[UR10][R2.64] ;  /* 0x0000000a0216b981 */ /* 0x0000a4000c1e1500 */
[----:B0-----:R-:W-:Y:S02]  /*24340*/  @!P3 IMAD.MOV.U32 R2, RZ, RZ, R6 ;  /* 0x000000ffff02b224 */ /* 0x001fe400078e0006 */
[----:B------:R-:W-:-:S05]  /*24350*/  @!P3 IMAD.MOV.U32 R3, RZ, RZ, R7 ;  /* 0x000000ffff03b224 */ /* 0x000fca00078e0007 */
[----:B------:R4:W2:Y:S01]  /*24360*/  @!P3 LDG.E.U16 R20, desc[UR10][R2.64] ;  /* 0x0000000a0214b981 */ /* 0x0008a2000c1e1500 */
[----:B------:R-:W-:Y:S01]  /*24370*/  PRMT R18, RZ, 0x7610, R18 ;  /* 0x00007610ff127816 */ /* 0x000fe20000000012 */
[----:B----4-:R-:W-:Y:S02]  /*24380*/  @!P3 IMAD.MOV.U32 R2, RZ, RZ, R8 ;  /* 0x000000ffff02b224 */ /* 0x010fe400078e0008 */
[----:B---3--:R-:W-:-:S05]  /*24390*/  @!P3 IMAD.MOV.U32 R3, RZ, RZ, R9 ;  /* 0x000000ffff03b224 */ /* 0x008fca00078e0009 */
[----:B------:R0:W3:Y:S04]  /*243a0*/  @!P3 LDG.E.U16 R18, desc[UR10][R2.64] ;  /* 0x0000000a0212b981 */ /* 0x0000e8000c1e1500 */
[----:B------:R-:W-:Y:S04]  /*243b0*/  STL [R1+0x16f8], R24 ;  /* 0x0016f81801007387 */ /* 0x000fe80000100800 */
[----:B------:R-:W4:Y:S04]  /*243c0*/  LDL R5, [R1+0x4c4] ;  /* 0x0004c40001057983 */ /* 0x000f280000100800 */
[----:B------:R-:W4:Y:S04]  /*243d0*/  LDL R4, [R1+0x4c8] ;  /* 0x0004c80001047983 */ /* 0x000f280000100800 */
[----:B--2---:R-:W-:Y:S04]  /*243e0*/  STL [R1+0x16fc], R22 ;  /* 0x0016fc1601007387 */ /* 0x004fe80000100800 */
[----:B------:R-:W2:Y:S04]  /*243f0*/  LDL R11, [R1+0x4a4] ;  /* 0x0004a400010b7983 */ /* 0x000ea80000100800 */
[----:B------:R-:W2:Y:S04]  /*24400*/  LDL R10, [R1+0x4a8] ;  /* 0x0004a800010a7983 */ /* 0x000ea80000100800 */
[----:B------:R-:W2:Y:S04]  /*24410*/  LDL R7, [R1+0x484] ;  /* 0x0004840001077983 */ /* 0x000ea80000100800 */
[----:B------:R-:W2:Y:S04]  /*24420*/  LDL R6, [R1+0x488] ;  /* 0x0004880001067983 */ /* 0x000ea80000100800 */
[----:B------:R1:W-:Y:S04]  /*24430*/  STL [R1+0x1700], R20 ;  /* 0x0017001401007387 */ /* 0x0003e80000100800 */
[----:B------:R-:W2:Y:S04]  /*24440*/  LDL R13, [R1+0x464] ;  /* 0x00046400010d7983 */ /* 0x000ea80000100800 */
[----:B------:R-:W2:Y:S01]  /*24450*/  LDL R12, [R1+0x468] ;  /* 0x00046800010c7983 */ /* 0x000ea20000100800 */
[----:B0-----:R-:W-:-:S02]  /*24460*/  PRMT R2, RZ, 0x7610, R2 ;  /* 0x00007610ff027816 */ /* 0x001fc40000000002 */
[----:B------:R-:W-:Y:S01]  /*24470*/  PRMT R3, RZ, 0x7610, R3 ;  /* 0x00007610ff037816 */ /* 0x000fe20000000003 */
[----:B---3--:R0:W-:Y:S04]  /*24480*/  STL [R1+0x1704], R18 ;  /* 0x0017041201007387 */ /* 0x0081e80000100800 */
[----:B------:R-:W3:Y:S04]  /*24490*/  LDL R9, [R1+0x450] ;  /* 0x0004500001097983 */ /* 0x000ee80000100800 */
[----:B------:R-:W3:Y:S04]  /*244a0*/  LDL R8, [R1+0xbb0] ;  /* 0x000bb00001087983 */ /* 0x000ee80000100800 */
[----:B-1----:R-:W3:Y:S04]  /*244b0*/  LDL R20, [R1+0x440] ;  /* 0x0004400001147983 */ /* 0x002ee80000100800 */
[----:B----4-:R2:W4:Y:S04]  /*244c0*/  @!P3 LDG.E.U16 R2, desc[UR10][R4.64] ;  /* 0x0000000a0402b981 */ /* 0x010528000c1e1500 */
[----:B------:R-:W4:Y:S04]  /*244d0*/  LDL R15, [R1+0xbd4] ;  /* 0x000bd400010f7983 */ /* 0x000f280000100800 */
[----:B------:R-:W4:Y:S04]  /*244e0*/  LDL R14, [R1+0xc18] ;  /* 0x000c1800010e7983 */ /* 0x000f280000100800 */
[----:B------:R-:W4:Y:S04]  /*244f0*/  LDL R28, [R1+0x4fc] ;  /* 0x0004fc00011c7983 */ /* 0x000f280000100800 */
[----:B0-----:R-:W4:Y:S04]  /*24500*/  LDL R18, [R1+0xbd0] ;  /* 0x000bd00001127983 */ /* 0x001f280000100800 */
[----:B------:R-:W4:Y:S04]  /*24510*/  LDL R26, [R1+0x500] ;  /* 0x00050000011a7983 */ /* 0x000f280000100800 */
[----:B------:R-:W4:Y:S04]  /*24520*/  LDL R24, [R1+0x4dc] ;  /* 0x0004dc0001187983 */ /* 0x000f280000100800 */
[----:B------:R-:W4:Y:S01]  /*24530*/  LDL R22, [R1+0x4e0] ;  /* 0x0004e00001167983 */ /* 0x000f220000100800 */
[----:B--2---:R-:W-:-:S02]  /*24540*/  @!P3 IMAD.MOV.U32 R5, RZ, RZ, R11 ;  /* 0x000000ffff05b224 */ /* 0x004fc400078e000b */
[----:B------:R-:W-:Y:S01]  /*24550*/  @!P3 IMAD.MOV.U32 R4, RZ, RZ, R10 ;  /* 0x000000ffff04b224 */ /* 0x000fe200078e000a */
[----:B------:R-:W2:Y:S04]  /*24560*/  LDL R11, [R1+0xbb4] ;  /* 0x000bb400010b7983 */ /* 0x000ea80000100800 */
[----:B------:R-:W2:Y:S04]  /*24570*/  LDL R10, [R1+0xbf0] ;  /* 0x000bf000010a7983 */ /* 0x000ea80000100800 */
[----:B------:R0:W2:Y:S02]  /*24580*/  @!P3 LDG.E.U16 R3, desc[UR10][R4.64] ;  /* 0x0000000a0403b981 */ /* 0x0000a4000c1e1500 */
[----:B0-----:R-:W-:-:S06]  /*24590*/  PRMT R4, RZ, 0x7610, R4 ;  /* 0x00007610ff047816 */ /* 0x001fcc0000000004 */
[----:B------:R0:W2:Y:S02]  /*245a0*/  @!P3 LDG.E.U16 R4, desc[UR10][R6.64] ;  /* 0x0000000a0604b981 */ /* 0x0000a4000c1e1500 */
[----:B0-----:R-:W-:Y:S02]  /*245b0*/  @!P3 IMAD.MOV.U32 R6, RZ, RZ, R12 ;  /* 0x000000ffff06b224 */ /* 0x001fe400078e000c */
[----:B------:R-:W-:Y:S01]  /*245c0*/  @!P3 IMAD.MOV.U32 R7, RZ, RZ, R13 ;  /* 0x000000ffff07b224 */ /* 0x000fe200078e000d */
[----:B------:R-:W2:Y:S04]  /*245d0*/  LDL R12, [R1+0xc08] ;  /* 0x000c0800010c7983 */ /* 0x000ea80000100800 */
[----:B------:R-:W2:Y:S01]  /*245e0*/  LDL R13, [R1+0xbf4] ;  /* 0x000bf400010d7983 */ /* 0x000ea20000100800 */
[----:B------:R-:W-:-:S06]  /*245f0*/  PRMT R5, RZ, 0x7610, R5 ;  /* 0x00007610ff057816 */ /* 0x000fcc0000000005 */
[----:B------:R0:W2:Y:S02]  /*24600*/  @!P3 LDG.E.U16 R5, desc[UR10][R6.64] ;  /* 0x0000000a0605b981 */ /* 0x0000a4000c1e1500 */
[----:B0-----:R-:W-:Y:S02]  /*24610*/  PRMT R6, RZ, 0x7610, R6 ;  /* 0x00007610ff067816 */ /* 0x001fe40000000006 */
[----:B------:R-:W-:-:S04]  /*24620*/  PRMT R7, RZ, 0x7610, R7 ;  /* 0x00007610ff077816 */ /* 0x000fc80000000007 */
[----:B---3--:R4:W3:Y:S02]  /*24630*/  @!P3 LDG.E.U16 R6, desc[UR10][R8.64] ;  /* 0x0000000a0806b981 */ /* 0x0088e4000c1e1500 */
[----:B----4-:R-:W-:Y:S02]  /*24640*/  @!P3 IMAD.MOV.U32 R8, RZ, RZ, R18 ;  /* 0x000000ffff08b224 */ /* 0x010fe400078e0012 */
[----:B------:R-:W-:Y:S01]  /*24650*/  @!P3 IMAD.MOV.U32 R9, RZ, RZ, R20 ;  /* 0x000000ffff09b224 */ /* 0x000fe200078e0014 */
[----:B------:R-:W-:Y:S01]  /*24660*/  PRMT R16, RZ, 0x7610, R16 ;  /* 0x00007610ff107816 */ /* 0x000fe20000000010 */
[----:B------:R-:W4:Y:S04]  /*24670*/  LDL R20, [R1+0x49c] ;  /* 0x00049c0001147983 */ /* 0x000f280000100800 */
[----:B------:R0:W3:Y:S04]  /*24680*/  @!P3 LDG.E.U16 R7, desc[UR10][R8.64] ;  /* 0x0000000a0807b981 */ /* 0x0000e8000c1e1500 */
[----:B------:R-:W4:Y:S01]  /*24690*/  LDL R18, [R1+0x4a0] ;  /* 0x0004a00001127983 */ /* 0x000f220000100800 */
[----:B0-----:R-:W-:-:S02]  /*246a0*/  PRMT R8, RZ, 0x7610, R8 ;  /* 0x00007610ff087816 */ /* 0x001fc40000000008 */
[----:B------:R-:W-:-:S04]  /*246b0*/  PRMT R9, RZ, 0x7610, R9 ;  /* 0x00007610ff097816 */ /* 0x000fc80000000009 */
[----:B--2---:R0:W2:Y:S02]  /*246c0*/  @!P3 LDG.E.U16 R8, desc[UR10][R10.64] ;  /* 0x0000000a0a08b981 */ /* 0x0040a4000c1e1500 */
[----:B0-----:R-:W-:Y:S02]  /*246d0*/  @!P3 IMAD.MOV.U32 R10, RZ, RZ, R14 ;  /* 0x000000ffff0ab224 */ /* 0x001fe400078e000e */
[----:B------:R-:W-:Y:S01]  /*246e0*/  @!P3 IMAD.MOV.U32 R11, RZ, RZ, R15 ;  /* 0x000000ffff0bb224 */ /* 0x000fe200078e000f */
[----:B------:R-:W3:Y:S04]  /*246f0*/  LDL R14, [R1+0x4c0] ;  /* 0x0004c000010e7983 */ /* 0x000ee80000100800 */
[----:B------:R-:W3:Y:S04]  /*24700*/  LDL R15, [R1+0x4bc] ;  /* 0x0004bc00010f7983 */ /* 0x000ee80000100800 */
[----:B------:R0:W2:Y:S02]  /*24710*/  @!P3 LDG.E.U16 R9, desc[UR10][R10.64] ;  /* 0x0000000a0a09b981 */ /* 0x0000a4000c1e1500 */
[----:B0-----:R-:W-:-:S06]  /*24720*/  PRMT R10, RZ, 0x7610, R10 ;  /* 0x00007610ff0a7816 */ /* 0x001fcc000000000a */
[----:B------:R0:W2:Y:S02]  /*24730*/  @!P3 LDG.E.U16 R10, desc[UR10][R12.64] ;  /* 0x0000000a0c0ab981 */ /* 0x0000a4000c1e1500 */
[----:B0-----:R-:W-:Y:S02]  /*24740*/  @!P3 IMAD.MOV.U32 R12, RZ, RZ, R26 ;  /* 0x000000ffff0cb224 */ /* 0x001fe400078e001a */
[----:B------:R-:W-:-:S05]  /*24750*/  @!P3 IMAD.MOV.U32 R13, RZ, RZ, R28 ;  /* 0x000000ffff0db224 */ /* 0x000fca00078e001c */
[----:B------:R0:W2:Y:S01]  /*24760*/  @!P3 LDG.E.U16 R16, desc[UR10][R12.64] ;  /* 0x0000000a0c10b981 */ /* 0x0000a2000c1e1500 */
[----:B------:R-:W-:Y:S01]  /*24770*/  PRMT R11, RZ, 0x7610, R11 ;  /* 0x00007610ff0b7816 */ /* 0x000fe2000000000b */
[----:B0-----:R-:W-:Y:S02]  /*24780*/  @!P3 IMAD.MOV.U32 R12, RZ, RZ, R22 ;  /* 0x000000ffff0cb224 */ /* 0x001fe400078e0016 */
[----:B------:R-:W-:-:S05]  /*24790*/  @!P3 IMAD.MOV.U32 R13, RZ, RZ, R24 ;  /* 0x000000ffff0db224 */ /* 0x000fca00078e0018 */
[----:B------:R0:W2:Y:S02]  /*247a0*/  @!P3 LDG.E.U16 R11, desc[UR10][R12.64] ;  /* 0x0000000a0c0bb981 */ /* 0x0000a4000c1e1500 */
[----:B0-----:R-:W-:Y:S02]  /*247b0*/  PRMT R12, RZ, 0x7610, R12 ;  /* 0x00007610ff0c7816 */ /* 0x001fe4000000000c */
[----:B------:R-:W-:-:S04]  /*247c0*/  PRMT R13, RZ, 0x7610, R13 ;  /* 0x00007610ff0d7816 */ /* 0x000fc8000000000d */
[----:B---3--:R4:W3:Y:S02]  /*247d0*/  @!P3 LDG.E.U16 R12, desc[UR10][R14.64] ;  /* 0x0000000a0e0cb981 */ /* 0x0088e4000c1e1500 */
[----:B----4-:R-:W-:Y:S02]  /*247e0*/  @!P3 IMAD.MOV.U32 R14, RZ, RZ, R18 ;  /* 0x000000ffff0eb224 */ /* 0x010fe400078e0012 */
[----:B------:R-:W-:-:S05]  /*247f0*/  @!P3 IMAD.MOV.U32 R15, RZ, RZ, R20 ;  /* 0x000000ffff0fb224 */ /* 0x000fca00078e0014 */
[----:B------:R-:W4:Y:S04]  /*24800*/  @!P3 LDG.E.U16 R13, desc[UR10][R14.64] ;  /* 0x0000000a0e0db981 */ /* 0x000f28000c1e1500 */
[----:B--2---:R0:W-:Y:S04]  /*24810*/  STL [R1+0x1708], R16 ;  /* 0x0017081001007387 */ /* 0x0041e80000100800 */
[----:B0-----:R-:W2:Y:S04]  /*24820*/  LDL R16, [R1+0x480] ;  /* 0x0004800001107983 */ /* 0x001ea80000100800 */
[----:B------:R0:W-:Y:S04]  /*24830*/  STL [R1+0x170c], R11 ;  /* 0x00170c0b01007387 */ /* 0x0001e80000100800 */
[----:B------:R-:W2:Y:S04]  /*24840*/  LDL R28, [R1+0x45c] ;  /* 0x00045c00011c7983 */ /* 0x000ea80000100800 */
[----:B------:R-:W2:Y:S04]  /*24850*/  LDL R26, [R1+0x460] ;  /* 0x00046000011a7983 */ /* 0x000ea80000100800 */
[----:B0-----:R-:W2:Y:S04]  /*24860*/  LDL R11, [R1+0x47c] ;  /* 0x00047c00010b7983 */ /* 0x001ea80000100800 */
[----:B---3--:R0:W-:Y:S04]  /*24870*/  STL [R1+0x1710], R12 ;  /* 0x0017100c01007387 */ /* 0x0081e80000100800 */
[----:B------:R-:W3:Y:S04]  /*24880*/  LDL R24, [R1+0x44c] ;  /* 0x00044c0001187983 */ /* 0x000ee80000100800 */
[----:B------:R-:W3:Y:S04]  /*24890*/  LDL R22, [R1+0xbb8] ;  /* 0x000bb80001167983 */ /* 0x000ee80000100800 */
[----:B------:R-:W3:Y:S04]  /*248a0*/  LDL R20, [R1+0xb9c] ;  /* 0x000b9c0001147983 */ /* 0x000ee80000100800 */
[----:B------:R-:W3:Y:S04]  /*248b0*/  LDL R18, [R1+0xbd8] ;  /* 0x000bd80001127983 */ /* 0x000ee80000100800 */
[----:B----4-:R1:W-:Y:S01]  /*248c0*/  STL [R1+0x1714], R13 ;  /* 0x0017140d01007387 */ /* 0x0103e20000100800 */
[----:B------:R-:W-:-:S02]  /*248d0*/  PRMT R17, RZ, 0x7610, R17 ;  /* 0x00007610ff117816 */ /* 0x000fc40000000011 */
[----:B------:R-:W-:Y:S02]  /*248e0*/  PRMT R19, RZ, 0x7610, R19 ;  /* 0x00007610ff137816 */ /* 0x000fe40000000013 */
[----:B------:R-:W-:Y:S02]  /*248f0*/  PRMT R21, RZ, 0x7610, R21 ;  /* 0x00007610ff157816 */ /* 0x000fe40000000015 */
[----:B------:R-:W-:Y:S02]  /*24900*/  PRMT R23, RZ, 0x7610, R23 ;  /* 0x00007610ff177816 */ /* 0x000fe40000000017 */
[----:B------:R-:W-:Y:S01]  /*24910*/  PRMT R25, RZ, 0x7610, R25 ;  /* 0x00007610ff197816 */ /* 0x000fe20000000019 */
[----:B0-----:R-:W4:Y:S04]  /*24920*/  LDL R12, [R1+0xbdc] ;  /* 0x000bdc00010c7983 */ /* 0x001f280000100800 */
[----:B-1----:R-:W4:Y:S01]  /*24930*/  LDL R13, [R1+0xbf8] ;  /* 0x000bf800010d7983 */ /* 0x002f220000100800 */
[----:B--2---:R-:W-:-:S03]  /*24940*/  @!P3 IMAD.MOV.U32 R14, RZ, RZ, R16 ;  /* 0x000000ffff0eb224 */ /* 0x004fc600078e0010 */
[----:B------:R-:W2:Y:S01]  /*24950*/  LDL R16, [R1+0xbbc] ;  /* 0x000bbc0001107983 */ /* 0x000ea20000100800 */
[----:B------:R-:W-:-:S03]  /*24960*/  @!P3 IMAD.MOV.U32 R15, RZ, RZ, R11 ;  /* 0x000000ffff0fb224 */ /* 0x000fc600078e000b */
[----:B------:R-:W2:Y:S04]  /*24970*/  LDL R11, [R1+0xc14] ;  /* 0x000c1400010b7983 */ /* 0x000ea80000100800 */
[----:B------:R0:W2:Y:S02]  /*24980*/  @!P3 LDG.E.U16 R17, desc[UR10][R14.64] ;  /* 0x0000000a0e11b981 */ /* 0x0000a4000c1e1500 */
[----:B0-----:R-:W-:Y:S02]  /*24990*/  @!P3 IMAD.MOV.U32 R14, RZ, RZ, R26 ;  /* 0x000000ffff0eb224 */ /* 0x001fe400078e001a */
[----:B------:R-:W-:-:S05]  /*249a0*/  @!P3 IMAD.MOV.U32 R15, RZ, RZ, R28 ;  /* 0x000000ffff0fb224 */ /* 0x000fca00078e001c */
[----:B------:R3:W2:Y:S02]  /*249b0*/  @!P3 LDG.E.U16 R19, desc[UR10][R14.64] ;  /* 0x0000000a0e13b981 */ /* 0x0006a4000c1e1500 */
[----:B---3--:R-:W-:Y:S02]  /*249c0*/  @!P3 IMAD.MOV.U32 R15, RZ, RZ, R24 ;  /* 0x000000ffff0fb224 */ /* 0x008fe400078e0018 */
[----:B------:R-:W-:-:S05]  /*249d0*/  @!P3 IMAD.MOV.U32 R14, RZ, RZ, R22 ;  /* 0x000000ffff0eb224 */ /* 0x000fca00078e0016 */
[----:B------:R0:W3:Y:S02]  /*249e0*/  @!P3 LDG.E.U16 R21, desc[UR10][R14.64] ;  /* 0x0000000a0e15b981 */ /* 0x0000e4000c1e1500 */
[----:B0-----:R-:W-:Y:S02]  /*249f0*/  @!P3 IMAD.MOV.U32 R14, RZ, RZ, R18 ;  /* 0x000000ffff0eb224 */ /* 0x001fe400078e0012 */
[----:B------:R-:W-:-:S05]  /*24a00*/  @!P3 IMAD.MOV.U32 R15, RZ, RZ, R20 ;  /* 0x000000ffff0fb224 */ /* 0x000fca00078e0014 */
[----:B------:R4:W3:Y:S02]  /*24a10*/  @!P3 LDG.E.U16 R23, desc[UR10][R14.64] ;  /* 0x0000000a0e17b981 */ /* 0x0008e4000c1e1500 */
[----:B----4-:R-:W-:Y:S02]  /*24a20*/  @!P3 IMAD.MOV.U32 R14, RZ, RZ, R13 ;  /* 0x000000ffff0eb224 */ /* 0x010fe400078e000d */
[----:B--2---:R-:W-:-:S05]  /*24a30*/  @!P3 IMAD.MOV.U32 R15, RZ, RZ, R16 ;  /* 0x000000ffff0fb224 */ /* 0x004fca00078e0010 */
[----:B------:R0:W2:Y:S04]  /*24a40*/  @!P3 LDG.E.U16 R25, desc[UR10][R14.64] ;  /* 0x0000000a0e19b981 */ /* 0x0000a8000c1e1500 */
[----:B------:R-:W-:Y:S01]  /*24a50*/  STL [R1+0x1718], R17 ;  /* 0x0017181101007387 */ /* 0x000fe20000100800 */
[----:B0-----:R-:W-:Y:S02]  /*24a60*/  @!P3 IMAD.MOV.U32 R15, RZ, RZ, R12 ;  /* 0x000000ffff0fb224 */ /* 0x001fe400078e000c */
[----:B------:R-:W-:Y:S01]  /*24a70*/  @!P3 IMAD.MOV.U32 R14, RZ, RZ, R11 ;  /* 0x000000ffff0eb224 */ /* 0x000fe200078e000b */
[----:B------:R-:W-:-:S06]  /*24a80*/  PRMT R27, RZ, 0x7610, R27 ;  /* 0x00007610ff1b7816 */ /* 0x000fcc000000001b */
[----:B------:R-:W4:Y:S04]  /*24a90*/  @!P3 LDG.E.U16 R27, desc[UR10][R14.64] ;  /* 0x0000000a0e1bb981 */ /* 0x000f28000c1e1500 */
[----:B------:R-:W-:Y:S04]  /*24aa0*/  STL [R1+0x171c], R19 ;  /* 0x00171c1301007387 */ /* 0x000fe80000100800 */
[----:B---3--:R-:W-:Y:S04]  /*24ab0*/  STL [R1+0x1720], R21 ;  /* 0x0017201501007387 */ /* 0x008fe80000100800 */
[----:B------:R-:W-:Y:S04]  /*24ac0*/  STL [R1+0x1724], R23 ;  /* 0x0017241701007387 */ /* 0x000fe80000100800 */
[----:B--2---:R0:W-:Y:S04]  /*24ad0*/  STL [R1+0x1728], R25 ;  /* 0x0017281901007387 */ /* 0x0041e80000100800 */
[----:B0-----:R-:W2:Y:S04]  /*24ae0*/  LDL.LU R25, [R1+0xb4] ;  /* 0x0000b40001197983 */ /* 0x001ea80000300800 */
        /* <DEDUP_REMOVED lines=14> */
[----:B------:R-:W2:Y:S01]  /*24bd0*/  LDL R15, [R1+0xc04] ;  /* 0x000c0400010f7983 */ /* 0x000ea20000100800 */
[----:B------:R-:W-:-:S03]  /*24be0*/  PRMT R29, RZ, 0x7610, R29 ;  /* 0x00007610ff1d7816 */ /* 0x000fc6000000001d */
[----:B----4-:R0:W-:Y:S04]  /*24bf0*/  STL [R1+0x172c], R27 ;  /* 0x00172c1b01007387 */ /* 0x0101e80000100800 */
[----:B0-----:R-:W4:Y:S04]  /*24c00*/  LDL.LU R27, [R1+0xb8] ;  /* 0x0000b800011b7983 */ /* 0x001f280000300800 */
[----:B------:R0:W-:Y:S01]  /*24c10*/  STL [R1+0xc7c], R0 ;  /* 0x000c7c0001007387 */ /* 0x0001e20000100800 */
[----:B--2---:R-:W-:Y:S02]  /*24c20*/  @!P3 IMAD.MOV.U32 R14, RZ, RZ, R15 ;  /* 0x000000ffff0eb224 */ /* 0x004fe400078e000f */
[----:B------:R-:W-:-:S02]  /*24c30*/  @!P3 IMAD.MOV.U32 R15, RZ, RZ, R0 ;  /* 0x000000ffff0fb224 */ /* 0x000fc400078e0000 */
[----:B0-----:R-:W2:Y:S04]  /*24c40*/  LDL R0, [R1+0xc28] ;  /* 0x000c280001007983 */ /* 0x001ea80000100800 */
[----:B------:R-:W3:Y:S04]  /*24c50*/  @!P3 LDG.E.U16 R29, desc[UR10][R14.64] ;  /* 0x0000000a0e1db981 */ /* 0x000ee8000c1e1500 */
[----:B--2---:R0:W-:Y:S04]  /*24c60*/  STS.U16 [R0+UR5+0xde00], R2 ;  /* 0x00de000200007988 */ /* 0x0041e80008000405 */
[----:B---3--:R1:W-:Y:S04]  /*24c70*/  STL [R1+0x1730], R29 ;  /* 0x0017301d01007387 */ /* 0x0083e80000100800 */
[----:B0-----:R-:W4:Y:S04]  /*24c80*/  LDL R2, [R1+0xc24] ;  /* 0x000c240001027983 */ /* 0x001f280000100800 */
[----:B------:R-:W2:Y:S04]  /*24c90*/  LDL.LU R15, [R1+0x78] ;  /* 0x00007800010f7983 */ /* 0x000ea80000300800 */
[----:B-1----:R-:W3:Y:S04]  /*24ca0*/  LDL.LU R29, [R1+0x6c] ;  /* 0x00006c00011d7983 */ /* 0x002ee80000300800 */
[----:B---3--:R0:W-:Y:S04]  /*24cb0*/  STL [R1+0x1734], R29 ;  /* 0x0017341d01007387 */ /* 0x0081e80000100800 */
[----:B0-----:R-:W3:Y:S04]  /*24cc0*/  LDL.LU R29, [R1+0x70] ;  /* 0x00007000011d7983 */ /* 0x001ee80000300800 */
        /* <DEDUP_REMOVED lines=8> */
[----:B----4-:R-:W-:Y:S04]  /*24d50*/  STS.U16 [R2+UR5+0x300], R27 ;  /* 0x0003001b02007988 */ /* 0x010fe80008000405 */
        /* <DEDUP_REMOVED lines=18> */
[----:B------:R0:W-:Y:S04]  /*24e80*/  STS.U16 [R2+UR5+0x2700], R16 ;  /* 0x0027001002007988 */ /* 0x0001e80008000405 */
[----:B------:R-:W4:Y:S04]  /*24e90*/  LDL.LU R11, [R1+0x48] ;  /* 0x00004800010b7983 */ /* 0x000f280000300800 */
[----:B------:R1:W-:Y:S04]  /*24ea0*/  STS.U16 [R2+UR5+0x2b00], R18 ;  /* 0x002b001202007988 */ /* 0x0003e80008000405 */
[----:B------:R2:W-:Y:S04]  /*24eb0*/  STS.U16 [R2+UR5+0x2f00], R20 ;  /* 0x002f001402007988 */ /* 0x0005e80008000405 */
[----:B------:R2:W-:Y:S04]  /*24ec0*/  STS.U16 [R2+UR5+0x3300], R22 ;  /* 0x0033001602007988 */ /* 0x0005e80008000405 */
[----:B------:R2:W-:Y:S04]  /*24ed0*/  STS.U16 [R2+UR5+0x3700], R24 ;  /* 0x0037001802007988 */ /* 0x0005e80008000405 */
[----:B------:R2:W-:Y:S04]  /*24ee0*/  STS.U16 [R2+UR5+0x3b00], R26 ;  /* 0x003b001a02007988 */ /* 0x0005e80008000405 */
[----:B0-----:R-:W4:Y:S04]  /*24ef0*/  LDL.LU R16, [R1+0x44] ;  /* 0x0000440001107983 */ /* 0x001f280000300800 */
[----:B-1----:R-:W4:Y:S04]  /*24f00*/  LDL.LU R18, [R1+0x40] ;  /* 0x0000400001127983 */ /* 0x002f280000300800 */
[----:B--2---:R-:W2:Y:S04]  /*24f10*/  LDL.LU R20, [R1+0x3c] ;  /* 0x00003c0001147983 */ /* 0x004ea80000300800 */
[----:B------:R-:W2:Y:S04]  /*24f20*/  LDL.LU R22, [R1+0x38] ;  /* 0x0000380001167983 */ /* 0x000ea80000300800 */
[----:B------:R-:W2:Y:S04]  /*24f30*/  LDL.LU R24, [R1+0x34] ;  /* 0x0000340001187983 */ /* 0x000ea80000300800 */
[----:B------:R0:W-:Y:S04]  /*24f40*/  STS.U16 [R2+UR5+0x3f00], R28 ;  /* 0x003f001c02007988 */ /* 0x0001e80008000405 */
[----:B------:R-:W2:Y:S04]  /*24f50*/  LDL.LU R26, [R1+0x30] ;  /* 0x00003000011a7983 */ /* 0x000ea80000300800 */
        /* <DEDUP_REMOVED lines=12> */
[----:B0-----:R-:W2:Y:S04]  /*25020*/  LDL.LU R15, [R1] ;  /* 0x00000000010f7983 */ /* 0x001ea80000300800 */
[----:B---3--:R0:W-:Y:S04]  /*25030*/  STS.U16 [R2+UR5+0x4700], R29 ;  /* 0x0047001d02007988 */ /* 0x0081e80008000405 */
[----:B0-----:R-:W3:Y:S04]  /*25040*/  LDL.LU R29, [R1+0x1738] ;  /* 0x00173800011d7983 */ /* 0x001ee80000300800 */
[----:B---3--:R0:W-:Y:S04]  /*25050*/  STS.U16 [R2+UR5+0x4b00], R29 ;  /* 0x004b001d02007988 */ /* 0x0081e80008000405 */
[----:B0-----:R-:W3:Y:S04]  /*25060*/  LDL.LU R29, [R1+0x1734] ;  /* 0x00173400011d7983 */ /* 0x001ee80000300800 */
[----:B---3--:R0:W-:Y:S04]  /*25070*/  STS.U16 [R2+UR5+0x4f00], R29 ;  /* 0x004f001d02007988 */ /* 0x0081e80008000405 */
[----:B----4-:R1:W-:Y:S04]  /*25080*/  STS.U16 [R2+UR5+0x5300], R27 ;  /* 0x0053001b02007988 */ /* 0x0103e80008000405 */
[----:B------:R3:W-:Y:S04]  /*25090*/  STS.U16 [R2+UR5+0x5700], R25 ;  /* 0x0057001902007988 */ /* 0x0007e80008000405 */
[----:B------:R4:W-:Y:S04]  /*250a0*/  STS.U16 [R2+UR5+0x5b00], R23 ;  /* 0x005b001702007988 */ /* 0x0009e80008000405 */
[----:B------:R2:W-:Y:S04]  /*250b0*/  STS.U16 [R2+UR5+0x5f00], R21 ;  /* 0x005f001502007988 */ /* 0x0005e80008000405 */
[----:B------:R2:W-:Y:S04]  /*250c0*/  STS.U16 [R2+UR5+0x6300], R19 ;  /* 0x0063001302007988 */ /* 0x0005e80008000405 */
[----:B0-----:R-:W2:Y:S04]  /*250d0*/  LDL.LU R29, [R1+0x1730] ;  /* 0x00173000011d7983 */ /* 0x001ea80000300800 */
[----:B-1----:R-:W2:Y:S04]  /*250e0*/  LDL.LU R27, [R1+0x172c] ;  /* 0x00172c00011b7983 */ /* 0x002ea80000300800 */
[----:B---3--:R-:W3:Y:S04]  /*250f0*/  LDL.LU R25, [R1+0x1728] ;  /* 0x0017280001197983 */ /* 0x008ee80000300800 */
[----:B----4-:R-:W4:Y:S04]  /*25100*/  LDL.LU R23, [R1+0x1724] ;  /* 0x0017240001177983 */ /* 0x010f280000300800 */
[----:B--2---:R-:W2:Y:S04]  /*25110*/  LDL.LU R21, [R1+0x1720] ;  /* 0x0017200001157983 */ /* 0x004ea80000300800 */
[----:B------:R-:W3:Y:S04]  /*25120*/  LDL.LU R19, [R1+0x171c] ;  /* 0x00171c0001137983 */ /* 0x000ee80000300800 */
[----:B------:R0:W-:Y:S04]  /*25130*/  STS.U16 [R2+UR5+0x6700], R17 ;  /* 0x0067001102007988 */ /* 0x0001e80008000405 */
[----:B------:R1:W-:Y:S04]  /*25140*/  STS.U16 [R2+UR5+0x6b00], R13 ;  /* 0x006b000d02007988 */ /* 0x0003e80008000405 */
[----:B------:R1:W-:Y:S04]  /*25150*/  STS.U16 [R2+UR5+0x6f00], R12 ;  /* 0x006f000c02007988 */ /* 0x0003e80008000405 */
[----:B------:R1:W-:Y:S04]  /*25160*/  STS.U16 [R2+UR5+0x7300], R11 ;  /* 0x0073000b02007988 */ /* 0x0003e80008000405 */
[----:B------:R1:W-:Y:S04]  /*25170*/  STS.U16 [R2+UR5+0x7700], R16 ;  /* 0x0077001002007988 */ /* 0x0003e80008000405 */
[----:B------:R1:W-:Y:S04]  /*25180*/  STS.U16 [R2+UR5+0x7b00], R18 ;  /* 0x007b001202007988 */ /* 0x0003e80008000405 */
[----:B0-----:R-:W4:Y:S04]  /*25190*/  LDL.LU R17, [R1+0x1718] ;  /* 0x0017180001117983 */ /* 0x001f280000300800 */
[----:B-1----:R-:W2:Y:S04]  /*251a0*/  LDL.LU R13, [R1+0x1714] ;  /* 0x00171400010d7983 */ /* 0x002ea80000300800 */
[----:B------:R-:W3:Y:S04]  /*251b0*/  LDL.LU R12, [R1+0x1710] ;  /* 0x00171000010c7983 */ /* 0x000ee80000300800 */
[----:B------:R-:W4:Y:S04]  /*251c0*/  LDL.LU R11, [R1+0x170c] ;  /* 0x00170c00010b7983 */ /* 0x000f280000300800 */
[----:B------:R-:W2:Y:S04]  /*251d0*/  LDL.LU R16, [R1+0x1708] ;  /* 0x0017080001107983 */ /* 0x000ea80000300800 */
[----:B------:R-:W3:Y:S04]  /*251e0*/  LDL.LU R18, [R1+0x1704] ;  /* 0x0017040001127983 */ /* 0x000ee80000300800 */
        /* <DEDUP_REMOVED lines=10> */
[----:B------:R-:W-:Y:S04]  /*25290*/  STS.U16 [R2+UR5+0x9300], R10 ;  /* 0x0093000a02007988 */ /* 0x000fe80008000405 */
[----:B------:R-:W-:Y:S04]  /*252a0*/  STS.U16 [R2+UR5+0x9700], R9 ;  /* 0x0097000902007988 */ /* 0x000fe80008000405 */
[----:B------:R-:W-:Y:S04]  /*252b0*/  STS.U16 [R2+UR5+0x9b00], R8 ;  /* 0x009b000802007988 */ /* 0x000fe80008000405 */
[----:B------:R-:W-:Y:S04]  /*252c0*/  STS.U16 [R2+UR5+0x9f00], R7 ;  /* 0x009f000702007988 */ /* 0x000fe80008000405 */
[----:B------:R-:W-:Y:S04]  /*252d0*/  STS.U16 [R2+UR5+0xa300], R6 ;  /* 0x00a3000602007988 */ /* 0x000fe80008000405 */
[----:B------:R-:W-:Y:S04]  /*252e0*/  STS.U16 [R2+UR5+0xa700], R5 ;  /* 0x00a7000502007988 */ /* 0x000fe80008000405 */
[----:B------:R0:W-:Y:S04]  /*252f0*/  STS.U16 [R2+UR5+0xab00], R0 ;  /* 0x00ab000002007988 */ /* 0x0001e80008000405 */
[----:B0-----:R-:W3:Y:S04]  /*25300*/  LDL R0, [R1+0x2c8] ;  /* 0x0002c80001007983 */ /* 0x001ee80000100800 */
[----:B------:R-:W-:Y:S04]  /*25310*/  STS.U16 [R2+UR5+0xaf00], R4 ;  /* 0x00af000402007988 */ /* 0x000fe80008000405 */
[----:B------:R-:W-:Y:S04]  /*25320*/  STS.U16 [R2+UR5+0xb300], R3 ;  /* 0x00b3000302007988 */ /* 0x000fe80008000405 */
[----:B------:R0:W-:Y:S04]  /*25330*/  STS.U16 [R2+UR5+0xb700], R14 ;  /* 0x00b7000e02007988 */ /* 0x0001e80008000405 */
[----:B------:R1:W-:Y:S01]  /*25340*/  STS.U16 [R2+UR5+0xbb00], R15 ;  /* 0x00bb000f02007988 */ /* 0x0003e20008000405 */
[----:B0-----:R-:W0:Y:S01]  /*25350*/  S2R R14, SR_TID.X ;  /* 0x00000000000e7919 */ /* 0x001e220000002100 */
[----:B-1----:R-:W1:Y:S02]  /*25360*/  S2R R15, SR_TID.X ;  /* 0x00000000000f7919 */ /* 0x002e640000002100 */
[----:B-1----:R-:W-:Y:S01]  /*25370*/  IMAD.SHL.U32 R3, R15, 0x2, RZ ;  /* 0x000000020f037824 */ /* 0x002fe200078e00ff */
[----:B0-----:R-:W-:-:S05]  /*25380*/  LOP3.LUT R15, R14, 0x7, RZ, 0xc0, !PT ;  /* 0x000000070e0f7812 */ /* 0x001fca00078ec0ff */
[----:B------:R-:W-:-:S05]  /*25390*/  IMAD.SHL.U32 R15, R15, 0x10, RZ ;  /* 0x000000100f0f7824 */ /* 0x000fca00078e00ff */
[----:B------:R-:W-:Y:S01]  /*253a0*/  LOP3.LUT R15, R15, 0x30, R3, 0x78, !PT ;  /* 0x000000300f0f7812 */ /* 0x000fe200078e7803 */
[----:B--2---:R-:W-:Y:S04]  /*253b0*/  STS.U16 [R2+UR5+0xbf00], R28 ;  /* 0x00bf001c02007988 */ /* 0x004fe80008000405 */
[----:B----4-:R-:W-:Y:S04]  /*253c0*/  STS.U16 [R2+UR5+0xc300], R26 ;  /* 0x00c3001a02007988 */ /* 0x010fe80008000405 */
[----:B---3--:R-:W-:Y:S04]  /*253d0*/  STS.U16 [R2+UR5+0xc700], R24 ;  /* 0x00c7001802007988 */ /* 0x008fe80008000405 */
        /* <DEDUP_REMOVED lines=13> */
[----:B------:R0:W-:Y:S01]  /*254b0*/  STS.U16 [R2+UR5+0xff00], R29 ;  /* 0x00ff001d02007988 */ /* 0x0001e20008000405 */
[----:B------:R-:W-:Y:S01]  /*254c0*/  BAR.SYNC.DEFER_BLOCKING 0x0 ;  /* 0x0000000000007b1d */ /* 0x000fe20000010000 */
[----:B0-----:R-:W-:-:S02]  /*254d0*/  LOP3.LUT R2, R14, 0x60, RZ, 0xc0, !PT ;  /* 0x000000600e027812 */ /* 0x001fc400078ec0ff */
[----:B------:R-:W-:-:S05]  /*254e0*/  LOP3.LUT R14, R14, 0x7, RZ, 0xc0, !PT ;  /* 0x000000070e0e7812 */ /* 0x000fca00078ec0ff */
[----:B------:R-:W-:Y:S02]  /*254f0*/  IMAD R14, R14, 0x4, R2 ;  /* 0x000000040e0e7824 */ /* 0x000fe400078e0202 */
[----:B------:R-:W2:Y:S02]  /*25500*/  LDL R2, [R1+0x2cc] ;  /* 0x0002cc0001027983 */ /* 0x000ea40000100800 */
[----:B------:R-:W-:-:S05]  /*25510*/  IMAD.U32 R14, R14, 0x20, R15 ;  /* 0x000000200e0e7824 */ /* 0x000fca00078e000f */
[----:B------:R-:W0:Y:S04]  /*25520*/  LDSM.16.M88.4 R8, [R14+UR5] ;  /* 0x000000050e08783b */ /* 0x000e280008000200 */
[----:B------:R-:W1:Y:S04]  /*25530*/  LDSM.16.M88.4 R24, [R14+UR5+0x1000] ;  /* 0x001000050e18783b */ /* 0x000e680008000200 */
[----:B------:R-:W-:Y:S04]  /*25540*/  LDSM.16.M88.4 R20, [R14+UR5+0x2000] ;  /* 0x002000050e14783b */ /* 0x000fe80008000200 */
[----:B------:R-:W-:Y:S04]  /*25550*/  LDSM.16.MT88.4 R16, [R0+UR5+0x10000] ;  /* 0x010000050010783b */ /* 0x000fe80008004200 */
[----:B0-----:R-:W-:Y:S01]  /*25560*/  STL.64 [R1+0xb0], R8 ;  /* 0x0000b00801007387 */ /* 0x001fe20000100a00 */
[----:B------:R-:W-:-:S03]  /*25570*/  IMAD.MOV.U32 R5, RZ, RZ, R8 ;  /* 0x000000ffff057224 */ /* 0x000fc600078e0008 */
[----:B------:R-:W-:Y:S01]  /*25580*/  STL.64 [R1+0xb8], R10 ;  /* 0x0000b80a01007387 */ /* 0x000fe20000100a00 */
[----:B------:R-:W-:-:S03]  /*25590*/  IMAD.MOV.U32 R4, RZ, RZ, R9 ;  /* 0x000000ffff047224 */ /* 0x000fc600078e0009 */
[----:B------:R-:W0:Y:S04]  /*255a0*/  LDSM.16.M88.4 R8, [R14+UR5+0x3000] ;  /* 0x003000050e08783b */ /* 0x000e280008000200 */
[----:B-1----:R-:W-:Y:S04]  /*255b0*/  STL.64 [R1+0xa0], R24 ;  /* 0x0000a01801007387 */ /* 0x002fe80000100a00 */
[----:B------:R-:W-:Y:S04]  /*255c0*/  STL.64 [R1+0xa8], R26 ;  /* 0x0000a81a01007387 */ /* 0x000fe80000100a00 */
[----:B------:R-:W-:Y:S04]  /*255d0*/  LDSM.16.M88.4 R24, [R14+UR5+0x6000] ;  /* 0x006000050e18783b */ /* 0x000fe80008000200 */
[----:B0-----:R-:W-:Y:S04]  /*255e0*/  STL.64 [R1+0x80], R8 ;  /* 0x0000800801007387 */ /* 0x001fe80000100a00 */
[----:B------:R-:W-:Y:S04]  /*255f0*/  STL.64 [R1+0x90], R20 ;  /* 0x0000901401007387 */ /* 0x000fe80000100a00 */
[----:B------:R-:W-:Y:S04]  /*25600*/  STL.64 [R1+0x98], R22 ;  /* 0x0000981601007387 */ /* 0x000fe80000100a00 */
[----:B------:R-:W-:Y:S01]  /*25610*/  STL.64 [R1+0x88], R10 ;  /* 0x0000880a01007387 */ /* 0x000fe20000100a00 */
[----:B------:R-:W-:-:S03]  /*25620*/  IMAD.MOV.U32 R0, RZ, RZ, R9 ;  /* 0x000000ffff007224 */ /* 0x000fc600078e0009 */
[----:B------:R-:W0:Y:S04]  /*25630*/  LDSM.16.M88.4 R8, [R14+UR5+0x4000] ;  /* 0x004000050e08783b */ /* 0x000e280008000200 */
[----:B0-----:R-:W-:Y:S01]  /*25640*/  STL.64 [R1+0x70], R8 ;  /* 0x0000700801007387 */ /* 0x001fe20000100a00 */
[----:B------:R-:W-:-:S03]  /*25650*/  IMAD.MOV.U32 R20, RZ, RZ, R8 ;  /* 0x000000ffff147224 */ /* 0x000fc600078e0008 */
[----:B------:R-:W-:Y:S01]  /*25660*/  STL.64 [R1+0x78], R10 ;  /* 0x0000780a01007387 */ /* 0x000fe20000100a00 */
[----:B------:R-:W-:-:S03]  /*25670*/  IMAD.MOV.U32 R3, RZ, RZ, R9 ;  /* 0x000000ffff037224 */ /* 0x000fc600078e0009 */
[----:B------:R-:W0:Y:S04]  /*25680*/  LDSM.16.M88.4 R8, [R14+UR5+0x5000] ;  /* 0x005000050e08783b */ /* 0x000e280008000200 */
[----:B0-----:R-:W-:Y:S04]  /*25690*/  STL.64 [R1+0x60], R8 ;  /* 0x0000600801007387 */ /* 0x001fe80000100a00 */
[----:B------:R-:W-:Y:S04]  /*256a0*/  STL.64 [R1+0x68], R10 ;  /* 0x0000680a01007387 */ /* 0x000fe80000100a00 */
[----:B------:R-:W0:Y:S04]  /*256b0*/  LDSM.16.M88.4 R8, [R14+UR5+0x7000] ;  /* 0x007000050e08783b */ /* 0x000e280008000200 */
[----:B------:R-:W-:Y:S04]  /*256c0*/  STL.64 [R1+0x50], R24 ;  /* 0x0000501801007387 */ /* 0x000fe80000100a00 */
[----:B------:R-:W-:Y:S04]  /*256d0*/  STL.64 [R1+0x58], R26 ;  /* 0x0000581a01007387 */ /* 0x000fe80000100a00 */
[----:B------:R-:W1:Y:S04]  /*256e0*/  LDSM.16.M88.4 R24, [R14+UR5+0x8000] ;  /* 0x008000050e18783b */ /* 0x000e680008000200 */
[----:B0-----:R-:W-:Y:S01]  /*256f0*/  STL.64 [R1+0x40], R8 ;  /* 0x0000400801007387 */ /* 0x001fe20000100a00 */
[----:B------:R-:W-:-:S03]  /*25700*/  IMAD.MOV.U32 R29, RZ, RZ, R8 ;  /* 0x000000ffff1d7224 */ /* 0x000fc600078e0008 */
[----:B------:R-:W-:Y:S01]  /*25710*/  STL.64 [R1+0x48], R10 ;  /* 0x0000480a01007387 */ /* 0x000fe20000100a00 */
[----:B------:R-:W-:-:S03]  /*25720*/  IMAD.MOV.U32 R28, RZ, RZ, R9 ;  /* 0x000000ffff1c7224 */ /* 0x000fc600078e0009 */
[----:B-1----:R-:W-:Y:S04]  /*25730*/  STL.64 [R1+0x30], R24 ;  /* 0x0000301801007387 */ /* 0x002fe80000100a00 */
[----:B------:R-:W0:Y:S04]  /*25740*/  LDSM.16.M88.4 R8, [R14+UR5+0x9000] ;  /* 0x009000050e08783b */ /* 0x000e280008000200 */
[----:B------:R-:W-:Y:S04]  /*25750*/  STL.64 [R1+0x38], R26 ;  /* 0x0000381a01007387 */ /* 0x000fe80000100a00 */
[----:B------:R-:W1:Y:S04]  /*25760*/  LDSM.16.M88.4 R24, [R14+UR5+0xa000] ;  /* 0x00a000050e18783b */ /* 0x000e680008000200 */
[----:B0-----:R-:W-:Y:S04]  /*25770*/  STL.64 [R1+0x20], R8 ;  /* 0x0000200801007387 */ /* 0x001fe80000100a00 */
[----:B------:R-:W-:Y:S04]  /*25780*/  STL.64 [R1+0x28], R10 ;  /* 0x0000280a01007387 */ /* 0x000fe80000100a00 */
[----:B-1----:R-:W-:Y:S04]  /*25790*/  STL.64 [R1+0x10], R24 ;  /* 0x0000101801007387 */ /* 0x002fe80000100a00 */
[----:B------:R-:W-:Y:S04]  /*257a0*/  STL.64 [R1+0x18], R26 ;  /* 0x0000181a01007387 */ /* 0x000fe80000100a00 */
[----:B------:R-:W0:Y:S04]  /*257b0*/  LDSM.16.M88.4 R24, [R14+UR5+0xc000] ;  /* 0x00c000050e18783b */ /* 0x000e280008000200 */
[----:B------:R-:W1:Y:S04]  /*257c0*/  LDSM.16.M88.4 R8, [R14+UR5+0xb000] ;  /* 0x00b000050e08783b */ /* 0x000e680008000200 */
[----:B0-----:R-:W-:Y:S04]  /*257d0*/  STL [R1+0x14ec], R26 ;  /* 0x0014ec1a01007387 */ /* 0x001fe80000100800 */
[----:B-1----:R-:W-:Y:S04]  /*257e0*/  STL.64 [R1], R8 ;  /* 0x0000000801007387 */ /* 0x002fe80000100a00 */
[----:B------:R-:W-:Y:S04]  /*257f0*/  STL.64 [R1+0x8], R10 ;  /* 0x0000080a01007387 */ /* 0x000fe80000100a00 */
[----:B------:R-:W-:Y:S04]  /*25800*/  STL [R1+0x14e8], R27 ;  /* 0x0014e81b01007387 */ /* 0x000fe80000100800 */
[----:B------:R0:W-:Y:S04]  /*25810*/  STL.64 [R1+0x16e0], R24 ;  /* 0x0016e01801007387 */ /* 0x0001e80000100a00 */
[----:B------:R-:W-:Y:S01]  /*25820*/  LDSM.16.M88.4 R8, [R14+UR5+0xe000] ;  /* 0x00e000050e08783b */ /* 0x000fe20008000200 */
[----:B0-----:R-:W-:-:S02]  /*25830*/  IMAD.MOV.U32 R24, RZ, RZ, R5 ;  /* 0x000000ffff187224 */ /* 0x001fc400078e0005 */
[----:B------:R-:W-:Y:S02]  /*25840*/  IMAD.MOV.U32 R25, RZ, RZ, R4 ;  /* 0x000000ffff197224 */ /* 0x000fe400078e0004 */
[----:B------:R-:W0:Y:S04]  /*25850*/  LDSM.16.M88.4 R4, [R14+UR5+0xd000] ;  /* 0x00d000050e04783b */ /* 0x000e280008000200 */
[----:B------:R-:W1:Y:S04]  /*25860*/  LDSM.16.M88.4 R12, [R14+UR5+0xf000] ;  /* 0x00f000050e0c783b */ /* 0x000e680008000200 */
[----:B0-----:R-:W-:Y:S04]  /*25870*/  STL [R1+0x1634], R6 ;  /* 0x0016340601007387 */ /* 0x001fe80000100800 */
[----:B------:R-:W-:Y:S04]  /*25880*/  STL [R1+0x1630], R7 ;  /* 0x0016300701007387 */ /* 0x000fe80000100800 */
[----:B------:R0:W-:Y:S04]  /*25890*/  STL.64 [R1+0x16e8], R4 ;  /* 0x0016e80401007387 */ /* 0x0001e80000100a00 */
[----:B0-----:R-:W3:Y:S04]  /*258a0*/  LDL.LU.64 R4, [R1+0x2b0] ;  /* 0x0002b00001047983 */ /* 0x001ee80000300a00 */
[----:B------:R-:W3:Y:S04]  /*258b0*/  LDL.LU.64 R6, [R1+0x2b8] ;  /* 0x0002b80001067983 */ /* 0x000ee80000300a00 */
[----:B------:R-:W-:Y:S04]  /*258c0*/  STL [R1+0x139c], R10 ;  /* 0x00139c0a01007387 */ /* 0x000fe80000100800 */
[----:B------:R-:W-:Y:S04]  /*258d0*/  STL [R1+0x1398], R11 ;  /* 0x0013980b01007387 */ /* 0x000fe80000100800 */
[----:B------:R0:W-:Y:S02]  /*258e0*/  STL.64 [R1+0x16b0], R8 ;  /* 0x0016b00801007387 */ /* 0x0001e40000100a00 */
[----:B0-----:R-:W-:-:S02]  /*258f0*/  IMAD.MOV.U32 R8, RZ, RZ, R20 ;  /* 0x000000ffff087224 */ /* 0x001fc400078e0014 */
[----:B--2---:R-:W0:Y:S01]  /*25900*/  LDSM.16.MT88.4 R20, [R2+UR5+0x10000] ;  /* 0x010000050214783b */ /* 0x004e220008004200 */
[----:B------:R-:W-:-:S05]  /*25910*/  IMAD.MOV.U32 R9, RZ, RZ, R3 ;  /* 0x000000ffff097224 */ /* 0x000fca00078e0003 */
[----:B------:R2:W-:Y:S04]  /*25920*/  STL.64 [R1+0x16b8], R8 ;  /* 0x0016b80801007387 */ /* 0x0005e80000100a00 */
[----:B--2---:R-:W2:Y:S04]  /*25930*/  LDL.LU.64 R8, [R1+0x2a0] ;  /* 0x0002a00001087983 */ /* 0x004ea80000300a00 */
[----:B------:R-:W2:Y:S04]  /*25940*/  LDL.LU.64 R10, [R1+0x2a8] ;  /* 0x0002a800010a7983 */ /* 0x000ea80000300a00 */
[----:B-1----:R-:W-:Y:S04]  /*25950*/  STL [R1+0x14f4], R14 ;  /* 0x0014f40e01007387 */ /* 0x002fe80000100800 */
[----:B------:R-:W-:Y:S04]  /*25960*/  STL [R1+0x14f0], R15 ;  /* 0x0014f00f01007387 */ /* 0x000fe80000100800 */
[----:B0-----:R-:W-:Y:S04]  /*25970*/  STL.64 [R1+0x1618], R22 ;  /* 0x0016181601007387 */ /* 0x001fe80000100a00 */
[----:B------:R0:W-:Y:S04]  /*25980*/  STL.64 [R1+0x1610], R20 ;  /* 0x0016101401007387 */ /* 0x0001e80000100a00 */
[----:B0-----:R-:W2:Y:S04]  /*25990*/  LDL.LU.64 R20, [R1+0xa0] ;  /* 0x0000a00001147983 */ /* 0x001ea80000300a00 */
[----:B------:R-:W-:Y:S01]  /*259a0*/  STL [R1+0x14f8], R2 ;  /* 0x0014f80201007387 */ /* 0x000fe20000100800 */
[----:B---3--:R-:W-:Y:S03]  /*259b0*/  HMMA.16816.F32.BF16 R24, R16, R24, R4 ;  /* 0x000000181018723c */ /* 0x008fe60000041804 */
[----:B------:R-:W3:-:S15]  /*259c0*/  LDL.LU.64 R4, [R1+0x16e8] ;  /* 0x0016e80001047983 */ /* 0x000ede0000300a00 */
[----:B------:R-:W-:-:S05]  /*259d0*/  NOP ;  /* 0x0000000000007918 */ /* 0x000fca0000000000 */
[----:B------:R0:W-:Y:S04]  /*259e0*/  STL.64 [R1+0x2b0], R24 ;  /* 0x0002b01801007387 */ /* 0x0001e80000100a00 */
[----:B------:R1:W-:Y:S04]  /*259f0*/  STL.64 [R1+0x2b8], R26 ;  /* 0x0002b81a01007387 */ /* 0x0003e80000100a00 */
[----:B0-----:R-:W4:Y:S01]  /*25a00*/  LDL.LU.64 R24, [R1+0x16e0] ;  /* 0x0016e00001187983 */ /* 0x001f220000300a00 */
[----:B--2---:R-:W-:Y:S06]  /*25a10*/  HMMA.16816.F32.BF16 R8, R16, R20, R8 ;  /* 0x000000141008723c */ /* 0x004fec0000041808 */
[----:B------:R-:W-:-:S02]  /*25a20*/  IMAD.MOV.U32 R6, RZ, RZ, R20 ;  /* 0x000000ffff067224 */ /* 0x000fc400078e0014 */
[----:B------:R-:W-:Y:S02]  /*25a30*/  IMAD.MOV.U32 R7, RZ, RZ, R21 ;  /* 0x000000ffff077224 */ /* 0x000fe400078e0015 */
[----:B------:R-:W2:Y:S04]  /*25a40*/  LDL.LU.64 R20, [R1+0x290] ;  /* 0x0002900001147983 */ /* 0x000ea80000300a00 */
[----:B------:R-:W2:Y:S10]  /*25a50*/  LDL.LU.64 R22, [R1+0x298] ;  /* 0x0002980001167983 */ /* 0x000eb40000300a00 */
[----:B------:R-:W-:-:S02]  /*25a60*/  IMAD.MOV.U32 R14, RZ, RZ, R8 ;  /* 0x000000ffff0e7224 */ /* 0x000fc400078e0008 */
[----:B------:R-:W-:Y:S02]  /*25a70*/  IMAD.MOV.U32 R15, RZ, RZ, R9 ;  /* 0x000000ffff0f7224 */ /* 0x000fe400078e0009 */
[----:B-1----:R-:W-:Y:S02]  /*25a80*/  IMAD.MOV.U32 R26, RZ, RZ, R10 ;  /* 0x000000ffff1a7224 */ /* 0x002fe400078e000a */
[----:B------:R-:W-:Y:S01]  /*25a90*/  IMAD.MOV.U32 R27, RZ, RZ, R11 ;  /* 0x000000ffff1b7224 */ /* 0x000fe200078e000b */
[----:B------:R-:W3:Y:S04]  /*25aa0*/  LDL.LU.64 R8, [R1+0x280] ;  /* 0x0002800001087983 */ /* 0x000ee80000300a00 */
[----:B------:R-:W4:Y:S04]  /*25ab0*/  LDL.LU.64 R10, [R1+0x288] ;  /* 0x00028800010a7983 */ /* 0x000f280000300a00 */
[----:B----4-:R-:W-:Y:S04]  /*25ac0*/  STL.64 [R1+0x16c8], R10 ;  /* 0x0016c80a01007387 */ /* 0x010fe80000100a00 */
[----:B---3--:R-:W-:Y:S04]  /*25ad0*/  STL.64 [R1+0x16c0], R8 ;  /* 0x0016c00801007387 */ /* 0x008fe80000100a00 */
[----:B------:R-:W-:Y:S04]  /*25ae0*/  STL.64 [R1+0x1640], R6 ;  /* 0x0016400601007387 */ /* 0x000fe80000100a00 */
[----:B------:R0:W-:Y:S04]  /*25af0*/  STL.64 [R1+0x1638], R4 ;  /* 0x0016380401007387 */ /* 0x0001e80000100a00 */
[----:B0-----:R-:W3:Y:S04]  /*25b00*/  LDL.LU.64 R4, [R1+0x270] ;  /* 0x0002700001047983 */ /* 0x001ee80000300a00 */
[----:B------:R-:W4:Y:S04]  /*25b10*/  LDL.LU.64 R6, [R1+0x278] ;  /* 0x0002780001067983 */ /* 0x000f280000300a00 */
[----:B----4-:R-:W-:Y:S04]  /*25b20*/  STL.64 [R1+0x16d8], R6 ;  /* 0x0016d80601007387 */ /* 0x010fe80000100a00 */
[----:B---3--:R0:W-:Y:S04]  /*25b30*/  STL.64 [R1+0x16d0], R4 ;  /* 0x0016d00401007387 */ /* 0x0081e80000100a00 */
[----:B0-----:R-:W2:Y:S04]  /*25b40*/  LDL.LU.64 R4, [R1+0x90] ;  /* 0x0000900001047983 */ /* 0x001ea80000300a00 */
[----:B------:R-:W-:Y:S04]  /*25b50*/  STL [R1+0x1504], R15 ;  /* 0x0015040f01007387 */ /* 0x000fe80000100800 */
[----:B------:R-:W-:Y:S04]  /*25b60*/  STL [R1+0x1500], R26 ;  /* 0x0015001a01007387 */ /* 0x000fe80000100800 */
[----:B------:R-:W-:Y:S04]  /*25b70*/  STL [R1+0x14fc], R27 ;  /* 0x0014fc1b01007387 */ /* 0x000fe80000100800 */
[----:B------:R-:W3:Y:S01]  /*25b80*/  LDL.LU.64 R6, [R1+0x16d8] ;  /* 0x0016d80001067983 */ /* 0x000ee20000300a00 */
[----:B--2---:R-:W-:Y:S07]  /*25b90*/  HMMA.16816.F32.BF16 R8, R16, R4, R20 ;  /* 0x000000041008723c */ /* 0x004fee0000041814 */
[----:B------:R-:W-:-:S02]  /*25ba0*/  IMAD.MOV.U32 R21, RZ, RZ, R4 ;  /* 0x000000ffff157224 */ /* 0x000fc400078e0004 */
[----:B------:R-:W-:Y:S02]  /*25bb0*/  IMAD.MOV.U32 R20, RZ, RZ, R5 ;  /* 0x000000ffff147224 */ /* 0x000fe400078e0005 */
[----:B------:R-:W3:-:S12]  /*25bc0*/  LDL.LU.64 R4, [R1+0x16d0] ;  /* 0x0016d00001047983 */ /* 0x000ed80000300a00 */
[----:B------:R-:W-:Y:S04]  /*25bd0*/  STL.64 [R1+0x290], R8 ;  /* 0x0002900801007387 */ /* 0x000fe80000100a00 */
[----:B------:R0:W-:Y:S01]  /*25be0*/  STL [R1+0x298], R10 ;  /* 0x0002980a01007387 */ /* 0x0001e20000100800 */
[----:B------:R-:W-:-:S03]  /*25bf0*/  IMAD.MOV.U32 R3, RZ, RZ, R11 ;  /* 0x000000ffff037224 */ /* 0x000fc600078e000b */
[----:B0-----:R-:W2:Y:S04]  /*25c00*/  LDL.LU.64 R10, [R1+0x16c8] ;  /* 0x0016c800010a7983 */ /* 0x001ea80000300a00 */
[----:B------:R-:W2:Y:S04]  /*25c10*/  LDL.LU.64 R8, [R1+0x16c0] ;  /* 0x0016c00001087983 */ /* 0x000ea80000300a00 */
[----:B------:R0:W-:Y:S04]  /*25c20*/  STL.64 [R1+0x1648], R20 ;  /* 0x0016481401007387 */ /* 0x0001e80000100a00 */
[----:B0-----:R-:W2:Y:S01]  /*25c30*/  LDL R20, [R1+0x80] ;  /* 0x0000800001147983 */ /* 0x001ea20000100800 */
[----:B------:R-:W-:-:S03]  /*25c40*/  IMAD.MOV.U32 R21, RZ, RZ, R0 ;  /* 0x000000ffff157224 */ /* 0x000fc600078e0000 */
[----:B------:R-:W-:Y:S04]  /*25c50*/  STL [R1+0x15c0], R3 ;  /* 0x0015c00301007387 */ /* 0x000fe80000100800 */
[----:B--2---:R-:W-:Y:S01]  /*25c60*/  HMMA.16816.F32.BF16 R20, R16, R20, R8 ;  /* 0x000000141014723c */ /* 0x004fe20000041808 */
[----:B------:R-:W3:-:S15]  /*25c70*/  LDL.LU.64 R8, [R1+0x16b8] ;  /* 0x0016b80001087983 */ /* 0x000ede0000300a00 */
[----:B------:R-:W-:-:S07]  /*25c80*/  NOP ;  /* 0x0000000000007918 */ /* 0x000fce0000000000 */
[----:B------:R0:W-:Y:S04]  /*25c90*/  STL.64 [R1+0x280], R20 ;  /* 0x0002801401007387 */ /* 0x0001e80000100a00 */
[----:B------:R-:W-:Y:S04]  /*25ca0*/  STL [R1+0x288], R22 ;  /* 0x0002881601007387 */ /* 0x000fe80000100800 */
[----:B0-----:R-:W2:Y:S04]  /*25cb0*/  LDL.64 R20, [R1] ;  /* 0x0000000001147983 */ /* 0x001ea80000100a00 */
[----:B--2---:R0:W-:Y:S04]  /*25cc0*/  STL.64 [R1+0x1650], R20 ;  /* 0x0016501401007387 */ /* 0x0041e80000100a00 */
[----:B0-----:R-:W2:Y:S01]  /*25cd0*/  LDL.LU.64 R20, [R1+0x10] ;  /* 0x0000100001147983 */ /* 0x001ea20000300a00 */
[----:B------:R-:W-:-:S03]  /*25ce0*/  IMAD.MOV.U32 R0, RZ, RZ, R23 ;  /* 0x000000ffff007224 */ /* 0x000fc600078e0017 */
[----:B--2---:R0:W-:Y:S04]  /*25cf0*/  STL.64 [R1+0x1668], R20 ;  /* 0x0016681401007387 */ /* 0x0041e80000100a00 */
[----:B0-----:R-:W2:Y:S01]  /*25d00*/  LDL.64 R20, [R1+0x20] ;  /* 0x0000200001147983 */ /* 0x001ea20000100a00 */
[----:B---3--:R-:W-:Y:S03]  /*25d10*/  HMMA.16816.F32.BF16 R4, R16, R8, R4 ;  /* 0x000000081004723c */ /* 0x008fe60000041804 */
[----:B--2---:R0:W-:Y:S04]  /*25d20*/  STL.64 [R1+0x1670], R20 ;  /* 0x0016701401007387 */ /* 0x0041e80000100a00 */
[----:B------:R-:W-:Y:S04]  /*25d30*/  STL [R1+0x15c4], R0 ;  /* 0x0015c40001007387 */ /* 0x000fe80000100800 */
[----:B------:R-:W2:Y:S04]  /*25d40*/  LDL.LU.64 R8, [R1+0x260] ;  /* 0x0002600001087983 */ /* 0x000ea80000300a00 */
[----:B------:R-:W2:Y:S04]  /*25d50*/  LDL.LU.64 R10, [R1+0x268] ;  /* 0x00026800010a7983 */ /* 0x000ea80000300a00 */
[----:B0-----:R-:W3:Y:S04]  /*25d60*/  LDL.LU.64 R20, [R1+0x230] ;  /* 0x0002300001147983 */ /* 0x001ee80000300a00 */
[----:B------:R-:W4:Y:S04]  /*25d70*/  LDL.LU.64 R22, [R1+0x238] ;  /* 0x0002380001167983 */ /* 0x000f280000300a00 */
[----:B----4-:R-:W-:Y:S04]  /*25d80*/  STL.64 [R1+0x1680], R22 ;  /* 0x0016801601007387 */ /* 0x010fe80000100a00 */
[----:B---3--:R0:W-:Y:S04]  /*25d90*/  STL.64 [R1+0x1678], R20 ;  /* 0x0016781401007387 */ /* 0x0081e80000100a00 */
[----:B0-----:R-:W3:Y:S04]  /*25da0*/  LDL.LU.64 R20, [R1+0x240] ;  /* 0x0002400001147983 */ /* 0x001ee80000300a00 */
[----:B------:R-:W4:Y:S04]  /*25db0*/  LDL.LU.64 R22, [R1+0x248] ;  /* 0x0002480001167983 */ /* 0x000f280000300a00 */
[----:B----4-:R-:W-:Y:S04]  /*25dc0*/  STL.64 [R1+0x1690], R22 ;  /* 0x0016901601007387 */ /* 0x010fe80000100a00 */
[----:B---3--:R0:W-:Y:S04]  /*25dd0*/  STL.64 [R1+0x1688], R20 ;  /* 0x0016881401007387 */ /* 0x0081e80000100a00 */
[----:B0-----:R-:W3:Y:S01]  /*25de0*/  LDL.64 R20, [R1+0x50] ;  /* 0x0000500001147983 */ /* 0x001ee20000100a00 */
[----:B------:R-:W-:-:S02]  /*25df0*/  IMAD.MOV.U32 R15, RZ, RZ, R4 ;  /* 0x000000ffff0f7224 */ /* 0x000fc400078e0004 */
[----:B------:R-:W-:Y:S02]  /*25e00*/  IMAD.MOV.U32 R26, RZ, RZ, R5 ;  /* 0x000000ffff1a7224 */ /* 0x000fe400078e0005 */
[----:B------:R-:W-:Y:S02]  /*25e10*/  IMAD.MOV.U32 R27, RZ, RZ, R6 ;  /* 0x000000ffff1b7224 */ /* 0x000fe400078e0006 */
[----:B------:R-:W-:Y:S01]  /*25e20*/  IMAD.MOV.U32 R2, RZ, RZ, R7 ;  /* 0x000000ffff027224 */ /* 0x000fe200078e0007 */
[----:B---3--:R0:W-:Y:S04]  /*25e30*/  STL.64 [R1+0x16a8], R20 ;  /* 0x0016a81401007387 */ /* 0x0081e80000100a00 */
[----:B0-----:R-:W2:Y:S04]  /*25e40*/  LDL.LU.64 R20, [R1+0x60] ;  /* 0x0000600001147983 */ /* 0x001ea80000300a00 */
[----:B------:R-:W3:Y:S04]  /*25e50*/  LDL.LU.64 R4, [R1+0x220] ;  /* 0x0002200001047983 */ /* 0x000ee80000300a00 */
[----:B------:R-:W4:Y:S01]  /*25e60*/  LDL.LU.64 R6, [R1+0x228] ;  /* 0x0002280001067983 */ /* 0x000f220000300a00 */
[----:B--2---:R-:W-:Y:S03]  /*25e70*/  HMMA.16816.F32.BF16 R8, R16, R20, R8 ;  /* 0x000000141008723c */ /* 0x004fe60000041808 */
[----:B----4-:R-:W-:Y:S04]  /*25e80*/  STL.64 [R1+0x16a0], R6 ;  /* 0x0016a00601007387 */ /* 0x010fe80000100a00 */
[----:B---3--:R0:W-:Y:S04]  /*25e90*/  STL.64 [R1+0x1698], R4 ;  /* 0x0016980401007387 */ /* 0x0081e80000100a00 */
[----:B0-----:R-:W2:Y:S04]  /*25ea0*/  LDL.LU.64 R4, [R1+0x250] ;  /* 0x0002500001047983 */ /* 0x001ea80000300a00 */
[----:B------:R-:W2:Y:S04]  /*25eb0*/  LDL.LU.64 R6, [R1+0x258] ;  /* 0x0002580001067983 */ /* 0x000ea80000300a00 */
[----:B------:R-:W-:Y:S04]  /*25ec0*/  STL.64 [R1+0x1660], R26 ;  /* 0x0016601a01007387 */ /* 0x000fe80000100a00 */
[----:B------:R-:W-:Y:S04]  /*25ed0*/  STL.64 [R1+0x1658], R24 ;  /* 0x0016581801007387 */ /* 0x000fe80000100a00 */
[----:B------:R-:W-:Y:S04]  /*25ee0*/  STL.64 [R1+0x1628], R14 ;  /* 0x0016280e01007387 */ /* 0x000fe80000100a00 */
[----:B------:R0:W-:Y:S04]  /*25ef0*/  STL.64 [R1+0x1620], R12 ;  /* 0x0016200c01007387 */ /* 0x0001e80000100a00 */
[----:B0-----:R-:W3:Y:S04]  /*25f00*/  LDL.LU.64 R12, [R1+0x30] ;  /* 0x00003000010c7983 */ /* 0x001ee80000300a00 */
[----:B------:R-:W-:Y:S04]  /*25f10*/  STL [R1+0x15c8], R2 ;  /* 0x0015c80201007387 */ /* 0x000fe80000100800 */
[----:B------:R0:W-:Y:S04]  /*25f20*/  STL.64 [R1+0x260], R8 ;  /* 0x0002600801007387 */ /* 0x0001e80000100a00 */
[----:B------:R1:W-:Y:S04]  /*25f30*/  STL.64 [R1+0x268], R10 ;  /* 0x0002680a01007387 */ /* 0x0003e80000100a00 */
[----:B0-----:R-:W4:Y:S01]  /*25f40*/  LDL.LU.64 R8, [R1+0x16b0] ;  /* 0x0016b00001087983 */ /* 0x001f220000300a00 */
[----:B-1----:R-:W-:-:S02]  /*25f50*/  IMAD.MOV.U32 R11, RZ, RZ, R20 ;  /* 0x000000ffff0b7224 */ /* 0x002fc400078e0014 */
[----:B------:R-:W-:Y:S02]  /*25f60*/  IMAD.MOV.U32 R10, RZ, RZ, R21 ;  /* 0x000000ffff0a7224 */ /* 0x000fe400078e0015 */
[----:B------:R-:W2:Y:S02]  /*25f70*/  LDL.LU.64 R20, [R1+0x16a8] ;  /* 0x0016a80001147983 */ /* 0x000ea40000300a00 */
[----:B--2---:R-:W-:Y:S06]  /*25f80*/  HMMA.16816.F32.BF16 R4, R16, R20, R4 ;  /* 0x000000141004723c */ /* 0x004fec0000041804 */
[----:B------:R-:W-:-:S15]  /*25f90*/  IMAD.MOV.U32 R2, RZ, RZ, R21 ;  /* 0x000000ffff027224 */ /* 0x000fde00078e0015 */
[----:B------:R-:W-:-:S02]  /*25fa0*/  NOP ;  /* 0x0000000000007918 */ /* 0x000fc40000000000 */
[----:B------:R-:W-:Y:S04]  /*25fb0*/  STL.64 [R1+0x250], R4 ;  /* 0x0002500401007387 */ /* 0x000fe80000100a00 */
[----:B------:R0:W-:Y:S04]  /*25fc0*/  STL.64 [R1+0x258], R6 ;  /* 0x0002580601007387 */ /* 0x0001e80000100a00 */
[----:B0-----:R-:W2:Y:S04]  /*25fd0*/  LDL.LU.64 R6, [R1+0x16a0] ;  /* 0x0016a00001067983 */ /* 0x001ea80000300a00 */
[----:B------:R-:W2:Y:S04]  /*25fe0*/  LDL.LU.64 R4, [R1+0x1698] ;  /* 0x0016980001047983 */ /* 0x000ea80000300a00 */
[----:B------:R-:W3:Y:S04]  /*25ff0*/  LDL.LU.64 R22, [R1+0x1690] ;  /* 0x0016900001167983 */ /* 0x000ee80000300a00 */
[----:B------:R-:W3:Y:S01]  /*26000*/  LDL.LU.64 R20, [R1+0x1688] ;  /* 0x0016880001147983 */ /* 0x000ee20000300a00 */
[----:B------:R-:W-:-:S02]  /*26010*/  IMAD.MOV.U32 R24, RZ, RZ, R29 ;  /* 0x000000ffff187224 */ /* 0x000fc400078e001d */
[----:B------:R-:W-:Y:S01]  /*26020*/  IMAD.MOV.U32 R25, RZ, RZ, R28 ;  /* 0x000000ffff197224 */ /* 0x000fe200078e001c */
[----:B------:R-:W-:Y:S06]  /*26030*/  STL [R1+0x15cc], R2 ;  /* 0x0015cc0201007387 */ /* 0x000fec0000100800 */
[----:B---3--:R-:W-:Y:S01]  /*26040*/  HMMA.16816.F32.BF16 R24, R16, R24, R20 ;  /* 0x000000181018723c */ /* 0x008fe20000041814 */
[----:B------:R-:W3:Y:S04]  /*26050*/  LDL.LU.64 R22, [R1+0x1680] ;  /* 0x0016800001167983 */ /* 0x000ee80000300a00 */
[----:B------:R-:W3:-:S15]  /*26060*/  LDL.LU.64 R20, [R1+0x1678] ;  /* 0x0016780001147983 */ /* 0x000ede0000300a00 */
[----:B------:R-:W-:-:S03]  /*26070*/  NOP ;  /* 0x0000000000007918 */ /* 0x000fc60000000000 */
[----:B------:R0:W-:Y:S04]  /*26080*/  STL.64 [R1+0x240], R24 ;  /* 0x0002401801007387 */ /* 0x0001e80000100a00 */
[----:B------:R1:W-:Y:S04]  /*26090*/  STL.64 [R1+0x248], R26 ;  /* 0x0002481a01007387 */ /* 0x0003e80000100a00 */
[----:B0-----:R-:W4:Y:S04]  /*260a0*/  LDL.LU.64 R24, [R1+0x210] ;  /* 0x0002100001187983 */ /* 0x001f280000300a00 */
[----:B-1----:R-:W4:Y:S01]  /*260b0*/  LDL.LU.64 R26, [R1+0x218] ;  /* 0x00021800011a7983 */ /* 0x002f220000300a00 */
[----:B---3--:R-:W-:-:S15]  /*260c0*/  HMMA.16816.F32.BF16 R20, R16, R12, R20 ;  /* 0x0000000c1014723c */ /* 0x008fde0000041814 */
[----:B------:R-:W-:-:S08]  /*260d0*/  NOP ;  /* 0x0000000000007918 */ /* 0x000fd00000000000 */
[----:B------:R0:W-:Y:S04]  /*260e0*/  STL.64 [R1+0x230], R20 ;  /* 0x0002301401007387 */ /* 0x0001e80000100a00 */
[----:B------:R-:W-:Y:S04]  /*260f0*/  STL.64 [R1+0x238], R22 ;  /* 0x0002381601007387 */ /* 0x000fe80000100a00 */
[----:B0-----:R-:W2:Y:S01]  /*26100*/  LDL.LU.64 R20, [R1+0x1670] ;  /* 0x0016700001147983 */ /* 0x001ea20000300a00 */
[----:B------:R-:W-:Y:S02]  /*26110*/  IMAD.MOV.U32 R3, RZ, RZ, R13 ;  /* 0x000000ffff037224 */ /* 0x000fe400078e000d */
[----:B------:R-:W-:-:S02]  /*26120*/  IMAD.MOV.U32 R0, RZ, RZ, R12 ;  /* 0x000000ffff007224 */ /* 0x000fc400078e000c */
[----:B------:R-:W3:Y:S04]  /*26130*/  LDL.LU.64 R12, [R1+0x200] ;  /* 0x00020000010c7983 */ /* 0x000ee80000300a00 */
[----:B------:R-:W3:Y:S04]  /*26140*/  LDL.LU.64 R14, [R1+0x208] ;  /* 0x00020800010e7983 */ /* 0x000ee80000300a00 */
[----:B------:R-:W-:Y:S04]  /*26150*/  STL [R1+0x15d4], R3 ;  /* 0x0015d40301007387 */ /* 0x000fe80000100800 */
[----:B------:R-:W-:Y:S01]  /*26160*/  STL [R1+0x15d0], R0 ;  /* 0x0015d00001007387 */ /* 0x000fe20000100800 */
[----:B--2---:R-:W-:Y:S06]  /*26170*/  HMMA.16816.F32.BF16 R4, R16, R20, R4 ;  /* 0x000000141004723c */ /* 0x004fec0000041804 */
[----:B------:R-:W-:-:S02]  /*26180*/  IMAD.MOV.U32 R2, RZ, RZ, R21 ;  /* 0x000000ffff027224 */ /* 0x000fc400078e0015 */
[----:B------:R-:W4:-:S15]  /*26190*/  LDL.LU.64 R20, [R1+0x1668] ;  /* 0x0016680001147983 */ /* 0x000f1e0000300a00 */
[----:B------:R0:W-:Y:S01]  /*261a0*/  STL.64 [R1+0x220], R4 ;  /* 0x0002200401007387 */ /* 0x0001e20000100a00 */
[----:B------:R-:W-:Y:S02]  /*261b0*/  IMAD.MOV.U32 R28, RZ, RZ, R7 ;  /* 0x000000ffff1c7224 */ /* 0x000fe400078e0007 */
[----:B------:R-:W-:Y:S01]  /*261c0*/  IMAD.MOV.U32 R29, RZ, RZ, R6 ;  /* 0x000000ffff1d7224 */ /* 0x000fe200078e0006 */
[----:B0-----:R-:W2:Y:S04]  /*261d0*/  LDL.LU.64 R4, [R1+0x1f0] ;  /* 0x0001f00001047983 */ /* 0x001ea80000300a00 */
[----:B------:R-:W2:Y:S04]  /*261e0*/  LDL.LU.64 R6, [R1+0x1f8] ;  /* 0x0001f80001067983 */ /* 0x000ea80000300a00 */
[----:B------:R-:W-:Y:S04]  /*261f0*/  STL [R1+0x15e0], R2 ;  /* 0x0015e00201007387 */ /* 0x000fe80000100800 */
[----:B------:R-:W-:Y:S04]  /*26200*/  STL [R1+0x149c], R28 ;  /* 0x00149c1c01007387 */ /* 0x000fe80000100800 */
[----:B------:R-:W-:Y:S01]  /*26210*/  STL [R1+0x1498], R29 ;  /* 0x0014981d01007387 */ /* 0x000fe20000100800 */
[----:B----4-:R-:W-:Y:S06]  /*26220*/  HMMA.16816.F32.BF16 R24, R16, R20, R24 ;  /* 0x000000141018723c */ /* 0x010fec0000041818 */
[----:B------:R-:W-:-:S02]  /*26230*/  IMAD.MOV.U32 R3, RZ, RZ, R20 ;  /* 0x000000ffff037224 */ /* 0x000fc400078e0014 */
[----:B------:R-:W-:-:S15]  /*26240*/  IMAD.MOV.U32 R0, RZ, RZ, R21 ;  /* 0x000000ffff007224 */ /* 0x000fde00078e0015 */
[----:B------:R-:W-:Y:S04]  /*26250*/  STL.64 [R1+0x210], R24 ;  /* 0x0002101801007387 */ /* 0x000fe80000100a00 */
[----:B------:R0:W-:Y:S04]  /*26260*/  STL.64 [R1+0x218], R26 ;  /* 0x0002181a01007387 */ /* 0x0001e80000100a00 */
[----:B0-----:R-:W4:Y:S04]  /*26270*/  LDL.LU.64 R26, [R1+0x1660] ;  /* 0x00166000011a7983 */ /* 0x001f280000300a00 */
[----:B------:R-:W2:Y:S04]  /*26280*/  LDL.LU.64 R24, [R1+0x1658] ;  /* 0x0016580001187983 */ /* 0x000ea80000300a00 */
[----:B------:R-:W3:Y:S02]  /*26290*/  LDL.LU.64 R20, [R1+0x1650] ;  /* 0x0016500001147983 */ /* 0x000ee40000300a00 */
[C---:B---3--:R-:W-:Y:S06]  /*262a0*/  HMMA.16816.F32.BF16 R12, R16.reuse, R20, R12 ;  /* 0x00000014100c723c */ /* 0x048fec000004180c */
[----:B--2---:R-:W-:Y:S01]  /*262b0*/  HMMA.16816.F32.BF16 R4, R16, R24, R4 ;  /* 0x000000181004723c */ /* 0x004fe20000041804 */
[----:B------:R-:W-:-:S02]  /*262c0*/  IMAD.MOV.U32 R2, RZ, RZ, R21 ;  /* 0x000000ffff027224 */ /* 0x000fc400078e0015 */
[----:B------:R-:W2:-:S14]  /*262d0*/  LDL.LU.64 R20, [R1+0x1648] ;  /* 0x0016480001147983 */ /* 0x000e9c0000300a00 */
[----:B------:R0:W-:Y:S01]  /*262e0*/  STL [R1+0x200], R12 ;  /* 0x0002000c01007387 */ /* 0x0001e20000100800 */
[----:B------:R-:W-:Y:S02]  /*262f0*/  IMAD.MOV.U32 R28, RZ, RZ, R13 ;  /* 0x000000ffff1c7224 */ /* 0x000fe400078e000d */
[----:B------:R-:W-:Y:S01]  /*26300*/  IMAD.MOV.U32 R29, RZ, RZ, R14 ;  /* 0x000000ffff1d7224 */ /* 0x000fe200078e000e */
[----:B------:R1:W-:Y:S04]  /*26310*/  STL [R1+0x20c], R15 ;  /* 0x00020c0f01007387 */ /* 0x0003e80000100800 */
[----:B0-----:R-:W3:Y:S04]  /*26320*/  LDL.LU.64 R12, [R1+0x1e0] ;  /* 0x0001e000010c7983 */ /* 0x001ee80000300a00 */
[----:B-1----:R-:W3:Y:S04]  /*26330*/  LDL.LU.64 R14, [R1+0x1e8] ;  /* 0x0001e800010e7983 */ /* 0x002ee80000300a00 */
[----:B------:R-:W-:Y:S04]  /*26340*/  STL [R1+0x14a4], R28 ;  /* 0x0014a41c01007387 */ /* 0x000fe80000100800 */
[----:B------:R-:W-:Y:S04]  /*26350*/  STL [R1+0x14a0], R29 ;  /* 0x0014a01d01007387 */ /* 0x000fe80000100800 */
[----:B------:R-:W-:Y:S04]  /*26360*/  STL.64 [R1+0x1f0], R4 ;  /* 0x0001f00401007387 */ /* 0x000fe80000100a00 */
[----:B------:R0:W-:Y:S04]  /*26370*/  STL.64 [R1+0x1f8], R6 ;  /* 0x0001f80601007387 */ /* 0x0001e80000100a00 */
[----:B0-----:R-:W3:Y:S04]  /*26380*/  LDL.LU.64 R6, [R1+0x1640] ;  /* 0x0016400001067983 */ /* 0x001ee80000300a00 */
[----:B------:R-:W3:Y:S04]  /*26390*/  LDL.LU.64 R4, [R1+0x1638] ;  /* 0x0016380001047983 */ /* 0x000ee80000300a00 */
[----:B----4-:R-:W-:Y:S04]  /*263a0*/  STL.64 [R1+0x1540], R26 ;  /* 0x0015401a01007387 */ /* 0x010fe80000100a00 */
[----:B------:R2:W-:Y:S02]  /*263b0*/  STL.64 [R1+0x1538], R24 ;  /* 0x0015381801007387 */ /* 0x0005e40000100a00 */
[----:B--2---:R-:W-:-:S02]  /*263c0*/  IMAD.MOV.U32 R24, RZ, RZ, R21 ;  /* 0x000000ffff187224 */ /* 0x004fc400078e0015 */
[----:B------:R-:W-:Y:S02]  /*263d0*/  IMAD.MOV.U32 R25, RZ, RZ, R20 ;  /* 0x000000ffff197224 */ /* 0x000fe400078e0014 */
[----:B------:R-:W2:Y:S04]  /*263e0*/  LDL.LU.64 R20, [R1+0x1d0] ;  /* 0x0001d00001147983 */ /* 0x000ea80000300a00 */
[----:B------:R-:W2:Y:S04]  /*263f0*/  LDL.LU.64 R22, [R1+0x1d8] ;  /* 0x0001d80001167983 */ /* 0x000ea80000300a00 */
[----:B------:R3:W-:Y:S02]  /*26400*/  STL.64 [R1+0x15e8], R24 ;  /* 0x0015e81801007387 */ /* 0x0007e40000100a00 */
[----:B---3--:R-:W-:-:S02]  /*26410*/  IMAD.MOV.U32 R24, RZ, RZ, R6 ;  /* 0x000000ffff187224 */ /* 0x008fc400078e0006 */
[----:B------:R-:W-:Y:S01]  /*26420*/  IMAD.MOV.U32 R25, RZ, RZ, R7 ;  /* 0x000000ffff197224 */ /* 0x000fe200078e0007 */
[----:B------:R-:W3:Y:S04]  /*26430*/  LDL.LU R6, [R1+0x1634] ;  /* 0x0016340001067983 */ /* 0x000ee80000300800 */
[----:B------:R-:W3:Y:S01]  /*26440*/  LDL.LU R7, [R1+0x1630] ;  /* 0x0016300001077983 */ /* 0x000ee20000300800 */
[----:B------:R-:W-:Y:S03]  /*26450*/  HMMA.16816.F32.BF16 R12, R16, R4, R12 ;  /* 0x00000004100c723c */ /* 0x000fe6000004180c */
[----:B------:R0:W-:Y:S04]  /*26460*/  STL.64 [R1+0x15f8], R24 ;  /* 0x0015f81801007387 */ /* 0x0001e80000100a00 */
[----:B0-----:R-:W4:Y:S04]  /*26470*/  LDL.LU R24, [R1+0xb0] ;  /* 0x0000b00001187983 */ /* 0x001f280000300800 */
[----:B------:R-:W4:-:S12]  /*26480*/  LDL.LU R25, [R1+0xb4] ;  /* 0x0000b40001197983 */ /* 0x000f180000300800 */
[----:B------:R0:W-:Y:S01]  /*26490*/  STL.64 [R1+0x1e8], R14 ;  /* 0x0001e80e01007387 */ /* 0x0001e20000100a00 */
[----:B------:R-:W-:Y:S02]  /*264a0*/  IMAD.MOV.U32 R28, RZ, RZ, R12 ;  /* 0x000000ffff1c7224 */ /* 0x000fe400078e000c */
[----:B------:R-:W-:Y:S01]  /*264b0*/  IMAD.MOV.U32 R29, RZ, RZ, R13 ;  /* 0x000000ffff1d7224 */ /* 0x000fe200078e000d */
[----:B0-----:R-:W4:Y:S04]  /*264c0*/  LDL.LU.64 R14, [R1+0x1628] ;  /* 0x00162800010e7983 */ /* 0x001f280000300a00 */
[----:B------:R-:W4:Y:S01]  /*264d0*/  LDL.LU.64 R12, [R1+0x1620] ;  /* 0x00162000010c7983 */ /* 0x000f220000300a00 */
[----:B--2---:R-:W-:Y:S03]  /*264e0*/  HMMA.16816.F32.BF16 R20, R16, R8, R20 ;  /* 0x000000081014723c */ /* 0x004fe60000041814 */
[----:B---3--:R-:W-:Y:S04]  /*264f0*/  STL.64 [R1+0x1530], R6 ;  /* 0x0015300601007387 */ /* 0x008fe80000100a00 */
[----:B------:R0:W-:Y:S02]  /*26500*/  STL.64 [R1+0x1528], R4 ;  /* 0x0015280401007387 */ /* 0x0001e40000100a00 */
[----:B0-----:R-:W-:-:S02]  /*26510*/  IMAD.MOV.U32 R4, RZ, RZ, R11 ;  /* 0x000000ffff047224 */ /* 0x001fc400078e000b */
[----:B------:R-:W-:-:S05]  /*26520*/  IMAD.MOV.U32 R5, RZ, RZ, R10 ;  /* 0x000000ffff057224 */ /* 0x000fca00078e000a */
[----:B------:R0:W-:Y:S04]  /*26530*/  STL.64 [R1+0x15d8], R4 ;  /* 0x0015d80401007387 */ /* 0x0001e80000100a00 */
[----:B0-----:R-:W4:Y:S04]  /*26540*/  LDL.LU.64 R4, [R1+0x1c0] ;  /* 0x0001c00001047983 */ /* 0x001f280000300a00 */
[----:B------:R-:W4:Y:S04]  /*26550*/  LDL.LU.64 R6, [R1+0x1c8] ;  /* 0x0001c80001067983 */ /* 0x000f280000300a00 */
[----:B------:R-:W-:Y:S04]  /*26560*/  STL.64 [R1+0x1d0], R20 ;  /* 0x0001d01401007387 */ /* 0x000fe80000100a00 */
[----:B------:R0:W-:Y:S04]  /*26570*/  STL.64 [R1+0x1d8], R22 ;  /* 0x0001d81601007387 */ /* 0x0001e80000100a00 */
[----:B0-----:R-:W2:Y:S04]  /*26580*/  LDL.LU.64 R22, [R1+0x1618] ;  /* 0x0016180001167983 */ /* 0x001ea80000300a00 */
[----:B------:R-:W2:Y:S04]  /*26590*/  LDL.LU.64 R20, [R1+0x1610] ;  /* 0x0016100001147983 */ /* 0x000ea80000300a00 */
[----:B------:R0:W-:Y:S04]  /*265a0*/  STL.64 [R1+0x15f0], R8 ;  /* 0x0015f00801007387 */ /* 0x0001e80000100a00 */
[----:B0-----:R-:W3:Y:S04]  /*265b0*/  LDL.LU.64 R8, [R1+0x1a0] ;  /* 0x0001a00001087983 */ /* 0x001ee80000300a00 */
[----:B------:R-:W4:Y:S04]  /*265c0*/  LDL.LU.64 R10, [R1+0x1a8] ;  /* 0x0001a800010a7983 */ /* 0x000f280000300a00 */
[----:B----4-:R-:W-:Y:S04]  /*265d0*/  STL.64 [R1+0x1608], R10 ;  /* 0x0016080a01007387 */ /* 0x010fe80000100a00 */
[----:B---3--:R0:W-:Y:S04]  /*265e0*/  STL.64 [R1+0x1600], R8 ;  /* 0x0016000801007387 */ /* 0x0081e80000100a00 */
[----:B0-----:R-:W2:Y:S04]  /*265f0*/  LDL.LU.64 R8, [R1+0x1b0] ;  /* 0x0001b00001087983 */ /* 0x001ea80000300a00 */
[----:B------:R-:W2:Y:S01]  /*26600*/  LDL.LU.64 R10, [R1+0x1b8] ;  /* 0x0001b800010a7983 */ /* 0x000ea20000300a00 */
[----:B------:R-:W-:Y:S03]  /*26610*/  HMMA.16816.F32.BF16 R4, R16, R12, R4 ;  /* 0x0000000c1004723c */ /* 0x000fe60000041804 */
[----:B------:R-:W3:-:S15]  /*26620*/  LDL.LU R16, [R1+0x70] ;  /* 0x0000700001107983 */ /* 0x000ede0000300800 */
[----:B------:R-:W-:-:S05]  /*26630*/  NOP ;  /* 0x0000000000007918 */ /* 0x000fca0000000000 */
[----:B------:R0:W-:Y:S04]  /*26640*/  STL.64 [R1+0x1c0], R4 ;  /* 0x0001c00401007387 */ /* 0x0001e80000100a00 */
[----:B------:R1:W-:Y:S04]  /*26650*/  STL.64 [R1+0x1c8], R6 ;  /* 0x0001c80601007387 */ /* 0x0003e80000100a00 */
[----:B------:R-:W3:Y:S04]  /*26660*/  LDL.LU R17, [R1+0x74] ;  /* 0x0000740001117983 */ /* 0x000ee80000300800 */
[----:B0-----:R-:W4:Y:S04]  /*26670*/  LDL.LU.64 R4, [R1+0x390] ;  /* 0x0003900001047983 */ /* 0x001f280000300a00 */
[----:B-1----:R-:W4:Y:S04]  /*26680*/  LDL.LU.64 R6, [R1+0x398] ;  /* 0x0003980001067983 */ /* 0x002f280000300a00 */
[----:B------:R-:W-:Y:S04]  /*26690*/  STL.64 [R1+0x1510], R14 ;  /* 0x0015100e01007387 */ /* 0x000fe80000100a00 */
[----:B------:R0:W-:Y:S04]  /*266a0*/  STL.64 [R1+0x1508], R12 ;  /* 0x0015080c01007387 */ /* 0x0001e80000100a00 */
[----:B0-----:R-:W3:Y:S04]  /*266b0*/  LDL.LU.64 R12, [R1+0x190] ;  /* 0x00019000010c7983 */ /* 0x001ee80000300a00 */
[----:B------:R-:W3:Y:S01]  /*266c0*/  LDL.LU.64 R14, [R1+0x198] ;  /* 0x00019800010e7983 */ /* 0x000ee20000300a00 */
[----:B--2---:R-:W-:Y:S03]  /*266d0*/  HMMA.16816.F32.BF16 R24, R20, R24, R8 ;  /* 0x000000181418723c */ /* 0x004fe60000041808 */
[----:B------:R-:W2:Y:S04]  /*266e0*/  LDL.LU.64 R10, [R1+0x1608] ;  /* 0x00160800010a7983 */ /* 0x000ea80000300a00 */
[----:B------:R-:W2:-:S15]  /*266f0*/  LDL.LU.64 R8, [R1+0x1600] ;  /* 0x0016000001087983 */ /* 0x000e9e0000300a00 */
[----:B------:R-:W-:-:S01]  /*26700*/  NOP ;  /* 0x0000000000007918 */ /* 0x000fc20000000000 */
[----:B------:R0:W-:Y:S04]  /*26710*/  STL.64 [R1+0x1b0], R24 ;  /* 0x0001b01801007387 */ /* 0x0001e80000100a00 */
[----:B------:R2:W-:Y:S04]  /*26720*/  STL.64 [R1+0x1b8], R26 ;  /* 0x0001b81a01007387 */ /* 0x0005e80000100a00 */
[----:B0-----:R-:W2:Y:S02]  /*26730*/  LDL.LU.64 R24, [R1+0x15f8] ;  /* 0x0015f80001187983 */ /* 0x001ea40000300a00 */
[----:B--2---:R-:W-:Y:S02]  /*26740*/  HMMA.16816.F32.BF16 R24, R20, R24, R8 ;  /* 0x000000181418723c */ /* 0x004fe40000041808 */
[----:B------:R-:W2:-:S15]  /*26750*/  LDL.LU.64 R8, [R1+0x15f0] ;  /* 0x0015f00001087983 */ /* 0x000e9e0000300a00 */
[----:B------:R-:W-:-:S06]  /*26760*/  NOP ;  /* 0x0000000000007918 */ /* 0x000fcc0000000000 */
[----:B------:R0:W-:Y:S04]  /*26770*/  STL.64 [R1+0x1a0], R24 ;  /* 0x0001a01801007387 */ /* 0x0001e80000100a00 */
[----:B0-----:R-:W3:Y:S01]  /*26780*/  LDL.LU.64 R24, [R1+0x15e8] ;  /* 0x0015e80001187983 */ /* 0x001ee20000300a00 */
[----:B------:R-:W-:Y:S02]  /*26790*/  IMAD.MOV.U32 R11, RZ, RZ, R27 ;  /* 0x000000ffff0b7224 */ /* 0x000fe400078e001b */
[----:B------:R-:W-:-:S03]  /*267a0*/  IMAD.MOV.U32 R10, RZ, RZ, R26 ;  /* 0x000000ffff0a7224 */ /* 0x000fc600078e001a */
[----:B------:R-:W-:Y:S04]  /*267b0*/  STL [R1+0x13a4], R11 ;  /* 0x0013a40b01007387 */ /* 0x000fe80000100800 */
[----:B------:R-:W-:Y:S01]  /*267c0*/  STL [R1+0x13a0], R10 ;  /* 0x0013a00a01007387 */ /* 0x000fe20000100800 */
[----:B---3--:R-:W-:Y:S03]  /*267d0*/  HMMA.16816.F32.BF16 R12, R20, R24, R12 ;  /* 0x00000018140c723c */ /* 0x008fe6000004180c */
[----:B------:R-:W3:Y:S04]  /*267e0*/  LDL.LU R24, [R1] ;  /* 0x0000000001187983 */ /* 0x000ee80000300800 */
[----:B------:R-:W-:-:S15]  /*267f0*/  IMAD.MOV.U32 R25, RZ, RZ, R2 ;  /* 0x000000ffff197224 */ /* 0x000fde00078e0002 */
[----:B------:R-:W-:-:S01]  /*26800*/  NOP ;  /* 0x0000000000007918 */ /* 0x000fc20000000000 */
[----:B------:R0:W-:Y:S04]  /*26810*/  STL.64 [R1+0x190], R12 ;  /* 0x0001900c01007387 */ /* 0x0001e80000100a00 */
[----:B------:R1:W-:Y:S04]  /*26820*/  STL.64 [R1+0x198], R14 ;  /* 0x0001980e01007387 */ /* 0x0003e80000100a00 */
[----:B------:R-:W2:Y:S04]  /*26830*/  LDL.LU R2, [R1+0x15e0] ;  /* 0x0015e00001027983 */ /* 0x000ea80000300800 */
[----:B0-----:R-:W2:Y:S04]  /*26840*/  LDL.LU.64 R12, [R1+0x370] ;  /* 0x00037000010c7983 */ /* 0x001ea80000300a00 */
[----:B-1----:R-:W2:Y:S04]  /*26850*/  LDL.LU.64 R14, [R1+0x378] ;  /* 0x00037800010e7983 */ /* 0x002ea80000300a00 */
[----:B---3--:R0:W-:Y:S04]  /*26860*/  STL.64 [R1+0x1558], R24 ;  /* 0x0015581801007387 */ /* 0x0081e80000100a00 */
[----:B0-----:R-:W4:Y:S04]  /*26870*/  LDL.LU R24, [R1+0x80] ;  /* 0x0000800001187983 */ /* 0x001f280000300800 */
[----:B------:R-:W4:Y:S02]  /*26880*/  LDL.LU R25, [R1+0x84] ;  /* 0x0000840001197983 */ /* 0x000f240000300800 */
[----:B----4-:R-:W-:Y:S02]  /*26890*/  HMMA.16816.F32.BF16 R24, R20, R24, R4 ;  /* 0x000000181418723c */ /* 0x010fe40000041804 */
[----:B------:R-:W3:-:S15]  /*268a0*/  LDL.LU.64 R4, [R1+0x15d8] ;  /* 0x0015d80001047983 */ /* 0x000ede0000300a00 */
[----:B------:R-:W-:-:S06]  /*268b0*/  NOP ;  /* 0x0000000000007918 */ /* 0x000fcc0000000000 */
[----:B------:R0:W-:Y:S01]  /*268c0*/  STL.64 [R1+0x180], R24 ;  /* 0x0001801801007387 */ /* 0x0001e20000100a00 */
[----:B------:R-:W-:Y:S02]  /*268d0*/  IMAD.MOV.U32 R11, RZ, RZ, R26 ;  /* 0x000000ffff0b7224 */ /* 0x000fe400078e001a */
[----:B------:R-:W-:Y:S02]  /*268e0*/  IMAD.MOV.U32 R10, RZ, RZ, R27 ;  /* 0x000000ffff0a7224 */ /* 0x000fe400078e001b */
[----:B0-----:R-:W-:Y:S02]  /*268f0*/  IMAD.MOV.U32 R24, RZ, RZ, R3 ;  /* 0x000000ffff187224 */ /* 0x001fe400078e0003 */
[----:B------:R-:W-:Y:S01]  /*26900*/  IMAD.MOV.U32 R25, RZ, RZ, R0 ;  /* 0x000000ffff197224 */ /* 0x000fe200078e0000 */
[----:B------:R-:W4:Y:S04]  /*26910*/  LDL.LU R3, [R1+0x15d4] ;  /* 0x0015d40001037983 */ /* 0x000f280000300800 */
[----:B------:R-:W4:Y:S04]  /*26920*/  LDL.LU R0, [R1+0x15d0] ;  /* 0x0015d00001007983 */ /* 0x000f280000300800 */
[----:B------:R0:W-:Y:S04]  /*26930*/  STL.64 [R1+0x1570], R24 ;  /* 0x0015701801007387 */ /* 0x0001e80000100a00 */
[----:B0-----:R-:W2:Y:S04]  /*26940*/  LDL.LU.64 R24, [R1+0x380] ;  /* 0x0003800001187983 */ /* 0x001ea80000300a00 */
[----:B------:R-:W2:Y:S04]  /*26950*/  LDL.LU.64 R26, [R1+0x388] ;  /* 0x00038800011a7983 */ /* 0x000ea80000300a00 */
[----:B------:R-:W-:Y:S04]  /*26960*/  STL [R1+0x13ac], R10 ;  /* 0x0013ac0a01007387 */ /* 0x000fe80000100800 */
[----:B------:R-:W-:Y:S01]  /*26970*/  STL [R1+0x13a8], R11 ;  /* 0x0013a80b01007387 */ /* 0x000fe20000100800 */
[----:B--2---:R-:W-:Y:S03]  /*26980*/  HMMA.16816.F32.BF16 R16, R20, R16, R24 ;  /* 0x000000101410723c */ /* 0x004fe60000041818 */
[----:B------:R-:W2:Y:S04]  /*26990*/  LDL.LU R24, [R1+0x20] ;  /* 0x0000200001187983 */ /* 0x000ea80000300800 */
[----:B------:R-:W-:-:S15]  /*269a0*/  IMAD.MOV.U32 R25, RZ, RZ, R2 ;  /* 0x000000ffff197224 */ /* 0x000fde00078e0002 */
[----:B------:R-:W-:-:S01]  /*269b0*/  NOP ;  /* 0x0000000000007918 */ /* 0x000fc20000000000 */
[----:B------:R0:W-:Y:S04]  /*269c0*/  STL.64 [R1+0x170], R16 ;  /* 0x0001701001007387 */ /* 0x0001e80000100a00 */
[----:B------:R-:W-:Y:S04]  /*269d0*/  STL.64 [R1+0x178], R18 ;  /* 0x0001781201007387 */ /* 0x000fe80000100a00 */
[----:B------:R-:W4:Y:S04]  /*269e0*/  LDL.LU R2, [R1+0x15cc] ;  /* 0x0015cc0001027983 */ /* 0x000f280000300800 */
[----:B0-----:R-:W2:Y:S04]  /*269f0*/  LDL.LU R16, [R1+0x40] ;  /* 0x0000400001107983 */ /* 0x001ea80000300800 */
[----:B------:R-:W2:Y:S01]  /*26a00*/  LDL.LU R17, [R1+0x44] ;  /* 0x0000440001117983 */ /* 0x000ea20000300800 */
[----:B---3--:R-:W-:Y:S03]  /*26a10*/  HMMA.16816.F32.BF16 R4, R20, R4, R12 ;  /* 0x000000041404723c */ /* 0x008fe6000004180c */
[----:B--2---:R0:W-:Y:S04]  /*26a20*/  STL.64 [R1+0x15a8], R16 ;  /* 0x0015a81001007387 */ /* 0x0041e80000100a00 */
[----:B------:R4:W-:-:S15]  /*26a30*/  STL.64 [R1+0x1588], R24 ;  /* 0x0015881801007387 */ /* 0x0009de0000100a00 */
[----:B------:R-:W-:-:S01]  /*26a40*/  NOP ;  /* 0x0000000000007918 */ /* 0x000fc20000000000 */
[----:B------:R-:W-:Y:S04]  /*26a50*/  STL.64 [R1+0x160], R4 ;  /* 0x0001600401007387 */ /* 0x000fe80000100a00 */
[----:B0-----:R-:W2:Y:S01]  /*26a60*/  LDL.LU R16, [R1+0x50] ;  /* 0x0000500001107983 */ /* 0x001ea20000300800 */
[----:B----4-:R-:W-:Y:S02]  /*26a70*/  IMAD.MOV.U32 R24, RZ, RZ, R0 ;  /* 0x000000ffff187224 */ /* 0x010fe400078e0000 */
[----:B------:R-:W-:Y:S02]  /*26a80*/  IMAD.MOV.U32 R25, RZ, RZ, R3 ;  /* 0x000000ffff197224 */ /* 0x000fe400078e0003 */
[----:B------:R-:W-:Y:S02]  /*26a90*/  IMAD.MOV.U32 R17, RZ, RZ, R2 ;  /* 0x000000ffff117224 */ /* 0x000fe400078e0002 */
[----:B------:R-:W3:Y:S04]  /*26aa0*/  LDL.LU R2, [R1+0x15c8] ;  /* 0x0015c80001027983 */ /* 0x000ee80000300800 */
[----:B------:R-:W4:Y:S04]  /*26ab0*/  LDL.LU R0, [R1+0x15c4] ;  /* 0x0015c40001007983 */ /* 0x000f280000300800 */
[----:B------:R-:W4:Y:S04]  /*26ac0*/  LDL.LU R3, [R1+0x15c0] ;  /* 0x0015c00001037983 */ /* 0x000f280000300800 */
[----:B------:R0:W-:Y:S04]  /*26ad0*/  STL.64 [R1+0x15a0], R24 ;  /* 0x0015a01801007387 */ /* 0x0001e80000100a00 */
[----:B0-----:R-:W2:Y:S04]  /*26ae0*/  LDL.LU.64 R24, [R1+0x350] ;  /* 0x0003500001187983 */ /* 0x001ea80000300a00 */
[----:B------:R-:W3:Y:S01]  /*26af0*/  LDL.LU.64 R26, [R1+0x358] ;  /* 0x00035800011a7983 */ /* 0x000ee20000300a00 */
[----:B------:R-:W-:-:S02]  /*26b00*/  IMAD.MOV.U32 R10, RZ, RZ, R6 ;  /* 0x000000ffff0a7224 */ /* 0x000fc400078e0006 */
[----:B------:R-:W-:Y:S01]  /*26b10*/  IMAD.MOV.U32 R11, RZ, RZ, R7 ;  /* 0x000000ffff0b7224 */ /* 0x000fe200078e0007 */
[----:B---3--:R-:W-:Y:S04]  /*26b20*/  STL.64 [R1+0x15b8], R26 ;  /* 0x0015b81a01007387 */ /* 0x008fe80000100a00 */
[----:B--2---:R0:W-:Y:S04]  /*26b30*/  STL.64 [R1+0x15b0], R24 ;  /* 0x0015b01801007387 */ /* 0x0041e80000100a00 */
[----:B0-----:R-:W2:Y:S04]  /*26b40*/  LDL.LU.64 R24, [R1+0x360] ;  /* 0x0003600001187983 */ /* 0x001ea80000300a00 */
[----:B------:R-:W2:Y:S04]  /*26b50*/  LDL.LU.64 R26, [R1+0x368] ;  /* 0x00036800011a7983 */ /* 0x000ea80000300a00 */
[----:B------:R-:W3:Y:S04]  /*26b60*/  LDL.LU.64 R4, [R1+0x300] ;  /* 0x0003000001047983 */ /* 0x000ee80000300a00 */
[----:B------:R-:W4:Y:S04]  /*26b70*/  LDL.LU.64 R6, [R1+0x308] ;  /* 0x0003080001067983 */ /* 0x000f280000300a00 */
[----:B----4-:R-:W-:Y:S04]  /*26b80*/  STL.64 [R1+0x1550], R6 ;  /* 0x0015500601007387 */ /* 0x010fe80000100a00 */
[----:B---3--:R0:W-:Y:S04]  /*26b90*/  STL.64 [R1+0x1548], R4 ;  /* 0x0015480401007387 */ /* 0x0081e80000100a00 */
        /* <DEDUP_REMOVED lines=9> */
[----:B------:R-:W4:Y:S01]  /*26c30*/  LDL.LU.64 R6, [R1+0x338] ;  /* 0x0003380001067983 */ /* 0x000f220000300a00 */
[C---:B--2---:R-:W-:Y:S03]  /*26c40*/  HMMA.16816.F32.BF16 R16, R20.reuse, R16, R24 ;  /* 0x000000101410723c */ /* 0x044fe60000041818 */
[----:B----4-:R-:W-:Y:S04]  /*26c50*/  STL.64 [R1+0x1598], R6 ;  /* 0x0015980601007387 */ /* 0x010fe80000100a00 */
[----:B---3--:R0:W-:Y:S04]  /*26c60*/  STL.64 [R1+0x1590], R4 ;  /* 0x0015900401007387 */ /* 0x0081e80000100a00 */
[----:B0-----:R-:W2:Y:S04]  /*26c70*/  LDL.LU.64 R4, [R1+0x340] ;  /* 0x0003400001047983 */ /* 0x001ea80000300a00 */
[----:B------:R-:W2:Y:S04]  /*26c80*/  LDL.LU.64 R6, [R1+0x348] ;  /* 0x0003480001067983 */ /* 0x000ea80000300a00 */
[----:B------:R-:W3:Y:S04]  /*26c90*/  LDL.LU.64 R12, [R1+0x2e0] ;  /* 0x0002e000010c7983 */ /* 0x000ee80000300a00 */
[----:B------:R-:W4:Y:S04]  /*26ca0*/  LDL.LU.64 R14, [R1+0x2e8] ;  /* 0x0002e800010e7983 */ /* 0x000f280000300a00 */
[----:B----4-:R-:W-:Y:S04]  /*26cb0*/  STL.64 [R1+0x1520], R14 ;  /* 0x0015200e01007387 */ /* 0x010fe80000100a00 */
[----:B---3--:R0:W-:Y:S04]  /*26cc0*/  STL.64 [R1+0x1518], R12 ;  /* 0x0015180c01007387 */ /* 0x0081e80000100a00 */
[----:B0-----:R-:W3:Y:S04]  /*26cd0*/  LDL.LU.64 R12, [R1+0x2f0] ;  /* 0x0002f000010c7983 */ /* 0x001ee80000300a00 */
[----:B------:R-:W3:Y:S04]  /*26ce0*/  LDL.LU.64 R14, [R1+0x2f8] ;  /* 0x0002f800010e7983 */ /* 0x000ee80000300a00 */
[----:B------:R-:W-:Y:S04]  /*26cf0*/  STL [R1+0x13b4], R11 ;  /* 0x0013b40b01007387 */ /* 0x000fe80000100800 */
[----:B------:R-:W-:Y:S04]  /*26d00*/  STL [R1+0x13b0], R10 ;  /* 0x0013b00a01007387 */ /* 0x000fe80000100800 */
[----:B------:R-:W4:Y:S04]  /*26d10*/  LDL.LU.64 R26, [R1+0x15b8] ;  /* 0x0015b800011a7983 */ /* 0x000f280000300a00 */
[----:B------:R-:W4:Y:S04]  /*26d20*/  LDL.LU.64 R24, [R1+0x15b0] ;  /* 0x0015b00001187983 */ /* 0x000f280000300a00 */
[----:B------:R0:W-:Y:S04]  /*26d30*/  STL.64 [R1+0x150], R16 ;  /* 0x0001501001007387 */ /* 0x0001e80000100a00 */
[----:B------:R4:W-:Y:S04]  /*26d40*/  STL.64 [R1+0x158], R18 ;  /* 0x0001581201007387 */ /* 0x0009e80000100a00 */
[----:B0-----:R-:W4:Y:S02]  /*26d50*/  LDL.LU.64 R16, [R1+0x15a8] ;  /* 0x0015a80001107983 */ /* 0x001f240000300a00 */
[----:B----4-:R-:W-:Y:S02]  /*26d60*/  HMMA.16816.F32.BF16 R16, R20, R16, R24 ;  /* 0x000000101410723c */ /* 0x010fe40000041818 */
[----:B------:R-:W2:-:S15]  /*26d70*/  LDL.LU.64 R24, [R1+0x15a0] ;  /* 0x0015a00001187983 */ /* 0x000e9e0000300a00 */
[----:B------:R-:W-:-:S07]  /*26d80*/  NOP ;  /* 0x0000000000007918 */ /* 0x000fce0000000000 */
[----:B------:R-:W-:Y:S02]  /*26d90*/  IMAD.MOV.U32 R11, RZ, RZ, R18 ;  /* 0x000000ffff0b7224 */ /* 0x000fe400078e0012 */
[----:B------:R-:W-:Y:S01]  /*26da0*/  IMAD.MOV.U32 R10, RZ, RZ, R19 ;  /* 0x000000ffff0a7224 */ /* 0x000fe200078e0013 */
[----:B------:R0:W-:Y:S04]  /*26db0*/  STL.64 [R1+0x140], R16 ;  /* 0x0001401001007387 */ /* 0x0001e80000100a00 */
[----:B0-----:R-:W4:Y:S04]  /*26dc0*/  LDL.LU.64 R16, [R1+0x2d0] ;  /* 0x0002d00001107983 */ /* 0x001f280000300a00 */
[----:B------:R-:W4:Y:S04]  /*26dd0*/  LDL.LU.64 R18, [R1+0x2d8] ;  /* 0x0002d80001127983 */ /* 0x000f280000300a00 */
[----:B------:R-:W-:Y:S04]  /*26de0*/  STL [R1+0x13c0], R11 ;  /* 0x0013c00b01007387 */ /* 0x000fe80000100800 */
[----:B------:R-:W-:Y:S01]  /*26df0*/  STL [R1+0x13bc], R10 ;  /* 0x0013bc0a01007387 */ /* 0x000fe20000100800 */
        /* <DEDUP_REMOVED lines=8> */
[----:B------:R-:W2:Y:S04]  /*26e80*/  LDL.LU.64 R6, [R1+0x1580] ;  /* 0x0015800001067983 */ /* 0x000ea80000300a00 */
[----:B------:R-:W2:-:S15]  /*26e90*/  LDL.LU.64 R4, [R1+0x1578] ;  /* 0x0015780001047983 */ /* 0x000e9e0000300a00 */
[----:B------:R-:W-:-:S02]  /*26ea0*/  NOP ;  /* 0x0000000000007918 */ /* 0x000fc40000000000 */
        /* <DEDUP_REMOVED lines=14> */
[----:B------:R-:W-:Y:S04]  /*26f90*/  STL.64 [R1+0x100], R24 ;  /* 0x0001001801007387 */ /* 0x000fe80000100a00 */
[----:B------:R0:W-:Y:S04]  /*26fa0*/  STL.64 [R1+0x108], R26 ;  /* 0x0001081a01007387 */ /* 0x0001e80000100a00 */
[----:B0-----:R-:W4:Y:S04]  /*26fb0*/  LDL.LU.64 R26, [R1+0x1540] ;  /* 0x00154000011a7983 */ /* 0x001f280000300a00 */
[----:B------:R-:W2:Y:S02]  /*26fc0*/  LDL.LU.64 R24, [R1+0x1538] ;  /* 0x0015380001187983 */ /* 0x000ea40000300a00 */
[----:B--2---:R-:W-:-:S15]  /*26fd0*/  HMMA.16816.F32.BF16 R4, R20, R24, R4 ;  /* 0x000000181404723c */ /* 0x004fde0000041804 */
[----:B------:R-:W-:-:S08]  /*26fe0*/  NOP ;  /* 0x0000000000007918 */ /* 0x000fd00000000000 */
[----:B------:R-:W-:Y:S04]  /*26ff0*/  STL.64 [R1+0xf0], R4 ;  /* 0x0000f00401007387 */ /* 0x000fe80000100a00 */
[----:B------:R0:W-:Y:S04]  /*27000*/  STL.64 [R1+0xf8], R6 ;  /* 0x0000f80601007387 */ /* 0x0001e80000100a00 */
[----:B0-----:R-:W2:Y:S04]  /*27010*/  LDL.LU.64 R6, [R1+0x1530] ;  /* 0x0015300001067983 */ /* 0x001ea80000300a00 */
[----:B------:R-:W3:Y:S04]  /*27020*/  LDL.LU.64 R4, [R1+0x1528] ;  /* 0x0015280001047983 */ /* 0x000ee80000300a00 */
[----:B------:R-:W4:Y:S01]  /*27030*/  LDL R25, [R1+0x2c8] ;  /* 0x0002c80001197983 */ /* 0x000f220000100800 */
[----:B---3--:R-:W-:-:S15]  /*27040*/  HMMA.16816.F32.BF16 R12, R20, R4, R12 ;  /* 0x00000004140c723c */ /* 0x008fde000004180c */
[----:B------:R-:W-:-:S08]  /*27050*/  NOP ;  /* 0x0000000000007918 */ /* 0x000fd00000000000 */
[----:B------:R-:W-:Y:S04]  /*27060*/  STL.64 [R1+0xe0], R12 ;  /* 0x0000e00c01007387 */ /* 0x000fe80000100a00 */
[----:B------:R0:W-:Y:S04]  /*27070*/  STL.64 [R1+0xe8], R14 ;  /* 0x0000e80e01007387 */ /* 0x0001e80000100a00 */
[----:B0-----:R-:W3:Y:S04]  /*27080*/  LDL.LU.64 R14, [R1+0x1520] ;  /* 0x00152000010e7983 */ /* 0x001ee80000300a00 */
[----:B------:R-:W3:Y:S02]  /*27090*/  LDL.LU.64 R12, [R1+0x1518] ;  /* 0x00151800010c7983 */ /* 0x000ee40000300a00 */
[----:B---3--:R-:W-:-:S15]  /*270a0*/  HMMA.16816.F32.BF16 R12, R20, R8, R12 ;  /* 0x00000008140c723c */ /* 0x008fde000004180c */
[----:B------:R-:W-:-:S09]  /*270b0*/  NOP ;  /* 0x0000000000007918 */ /* 0x000fd20000000000 */
[----:B------:R-:W-:Y:S02]  /*270c0*/  IMAD.MOV.U32 R9, RZ, RZ, R14 ;  /* 0x000000ffff097224 */ /* 0x000fe400078e000e */
[----:B------:R-:W-:Y:S02]  /*270d0*/  IMAD.MOV.U32 R8, RZ, RZ, R15 ;  /* 0x000000ffff087224 */ /* 0x000fe400078e000f */
[----:B------:R-:W-:Y:S02]  /*270e0*/  IMAD.MOV.U32 R4, RZ, RZ, R12 ;  /* 0x000000ffff047224 */ /* 0x000fe400078e000c */
[----:B------:R-:W-:Y:S01]  /*270f0*/  IMAD.MOV.U32 R5, RZ, RZ, R13 ;  /* 0x000000ffff057224 */ /* 0x000fe200078e000d */
[----:B------:R-:W3:Y:S04]  /*27100*/  LDL.LU.64 R14, [R1+0x1510] ;  /* 0x00151000010e7983 */ /* 0x000ee80000300a00 */
[----:B------:R-:W3:Y:S04]  /*27110*/  LDL.LU.64 R12, [R1+0x1508] ;  /* 0x00150800010c7983 */ /* 0x000ee80000300a00 */
[----:B--2---:R-:W-:Y:S04]  /*27120*/  STL.64 [R1+0x1410], R6 ;  /* 0x0014100601007387 */ /* 0x004fe80000100a00 */
[----:B------:R-:W-:Y:S04]  /*27130*/  STL.64 [R1+0x1408], R4 ;  /* 0x0014080401007387 */ /* 0x000fe80000100a00 */
[----:B------:R-:W-:Y:S04]  /*27140*/  STL [R1+0x13c4], R8 ;  /* 0x0013c40801007387 */ /* 0x000fe80000100800 */
[----:B------:R0:W-:Y:S01]  /*27150*/  STL [R1+0x13b8], R9 ;  /* 0x0013b80901007387 */ /* 0x0001e20000100800 */
[----:B----4-:R-:W-:-:S02]  /*27160*/  IMAD.MOV.U32 R10, RZ, RZ, R27 ;  /* 0x000000ffff0a7224 */ /* 0x010fc400078e001b */
[----:B0-----:R-:W-:Y:S01]  /*27170*/  IMAD.MOV.U32 R9, RZ, RZ, R26 ;  /* 0x000000ffff097224 */ /* 0x001fe200078e001a */
[----:B---3--:R-:W-:Y:S01]  /*27180*/  HMMA.16816.F32.BF16 R16, R20, R12, R16 ;  /* 0x0000000c1410723c */ /* 0x008fe20000041810 */
[----:B------:R-:W-:-:S15]  /*27190*/  IMAD.MOV.U32 R8, RZ, RZ, R15 ;  /* 0x000000ffff087224 */ /* 0x000fde00078e000f */
[----:B------:R-:W-:-:S07]  /*271a0*/  NOP ;  /* 0x0000000000007918 */ /* 0x000fce0000000000 */
[----:B------:R-:W-:Y:S04]  /*271b0*/  STL [R1+0xc0], R16 ;  /* 0x0000c01001007387 */ /* 0x000fe80000100800 */
[----:B------:R-:W2:Y:S04]  /*271c0*/  LDL.LU R15, [R1+0x1504] ;  /* 0x00150400010f7983 */ /* 0x000ea80000300800 */
[----:B------:R-:W3:Y:S04]  /*271d0*/  LDL.LU R26, [R1+0x1500] ;  /* 0x00150000011a7983 */ /* 0x000ee80000300800 */
[----:B------:R-:W4:Y:S01]  /*271e0*/  LDL.LU R27, [R1+0x14fc] ;  /* 0x0014fc00011b7983 */ /* 0x000f220000300800 */
[----:B------:R-:W-:-:S03]  /*271f0*/  IMAD.MOV.U32 R11, RZ, RZ, R2 ;  /* 0x000000ffff0b7224 */ /* 0x000fc600078e0002 */
[----:B------:R-:W4:Y:S04]  /*27200*/  LDL.LU R2, [R1+0x14f8] ;  /* 0x0014f80001027983 */ /* 0x000f280000300800 */
[----:B------:R-:W-:Y:S04]  /*27210*/  STL.64 [R1+0x14c8], R10 ;  /* 0x0014c80a01007387 */ /* 0x000fe80000100a00 */
[----:B------:R0:W-:Y:S02]  /*27220*/  STL.64 [R1+0x14c0], R8 ;  /* 0x0014c00801007387 */ /* 0x0001e40000100a00 */
[----:B0-----:R-:W-:-:S02]  /*27230*/  IMAD.MOV.U32 R8, RZ, RZ, R14 ;  /* 0x000000ffff087224 */ /* 0x001fc400078e000e */
[----:B------:R-:W4:Y:S01]  /*27240*/  LDL.LU R14, [R1+0x14f4] ;  /* 0x0014f400010e7983 */ /* 0x000f220000300800 */
[----:B--2---:R-:W-:Y:S02]  /*27250*/  IMAD.MOV.U32 R9, RZ, RZ, R15 ;  /* 0x000000ffff097224 */ /* 0x004fe400078e000f */
[----:B---3--:R-:W-:Y:S02]  /*27260*/  IMAD.MOV.U32 R10, RZ, RZ, R26 ;  /* 0x000000ffff0a7224 */ /* 0x008fe400078e001a */
[----:B----4-:R-:W-:Y:S01]  /*27270*/  IMAD.MOV.U32 R11, RZ, RZ, R27 ;  /* 0x000000ffff0b7224 */ /* 0x010fe200078e001b */
[----:B------:R-:W2:Y:S04]  /*27280*/  LDL.LU R15, [R1+0x14f0] ;  /* 0x0014f000010f7983 */ /* 0x000ea80000300800 */
[----:B------:R-:W3:Y:S04]  /*27290*/  LDL.LU R26, [R1+0x14ec] ;  /* 0x0014ec00011a7983 */ /* 0x000ee80000300800 */
[----:B------:R-:W3:Y:S01]  /*272a0*/  LDL.LU R27, [R1+0x14e8] ;  /* 0x0014e800011b7983 */ /* 0x000ee20000300800 */
[----:B------:R-:W-:-:S03]  /*272b0*/  IMAD.MOV.U32 R24, RZ, RZ, R17 ;  /* 0x000000ffff187224 */ /* 0x000fc600078e0011 */
[----:B------:R0:W-:Y:S04]  /*272c0*/  STL.64 [R1+0x14e0], R10 ;  /* 0x0014e00a01007387 */ /* 0x0001e80000100a00 */
[----:B------:R-:W-:Y:S01]  /*272d0*/  STL.64 [R1+0x14d8], R8 ;  /* 0x0014d80801007387 */ /* 0x000fe20000100a00 */
[----:B------:R-:W-:Y:S02]  /*272e0*/  IMAD.MOV.U32 R13, RZ, RZ, R18 ;  /* 0x000000ffff0d7224 */ /* 0x000fe400078e0012 */
[----:B------:R-:W-:Y:S01]  /*272f0*/  IMAD.MOV.U32 R12, RZ, RZ, R19 ;  /* 0x000000ffff0c7224 */ /* 0x000fe200078e0013 */
[----:B------:R-:W1:Y:S04]  /*27300*/  LDSM.16.MT88.4 R20, [R2+UR5+0x10400] ;  /* 0x010400050214783b */ /* 0x000e680008004200 */
[----:B------:R-:W4:Y:S04]  /*27310*/  LDSM.16.MT88.4 R16, [R25+UR5+0x10400] ;  /* 0x010400051910783b */ /* 0x000f280008004200 */
[----:B0-----:R-:W4:Y:S04]  /*27320*/  LDL.LU.64 R10, [R1+0xb8] ;  /* 0x0000b800010a7983 */ /* 0x001f280000300a00 */
[----:B------:R-:W2:Y:S04]  /*27330*/  LDL.LU.64 R6, [R1+0x78] ;  /* 0x0000780001067983 */ /* 0x000ea80000300a00 */
[----:B--2---:R0:W-:Y:S04]  /*27340*/  STL.64 [R1+0x14d0], R6 ;  /* 0x0014d00601007387 */ /* 0x0041e80000100a00 */
[----:B0-----:R-:W2:Y:S04]  /*27350*/  LDL.LU.64 R6, [R1+0xa8] ;  /* 0x0000a80001067983 */ /* 0x001ea80000300a00 */
[----:B------:R-:W-:Y:S04]  /*27360*/  STL [R1+0x13c8], R24 ;  /* 0x0013c81801007387 */ /* 0x000fe80000100800 */
[----:B------:R-:W-:Y:S04]  /*27370*/  STL.64 [R1+0x1390], R14 ;  /* 0x0013900e01007387 */ /* 0x000fe80000100a00 */
[----:B------:R0:W-:Y:S04]  /*27380*/  STL.64 [R1+0x1388], R12 ;  /* 0x0013880c01007387 */ /* 0x0001e80000100a00 */
[----:B0-----:R-:W2:Y:S04]  /*27390*/  LDL.LU R12, [R1+0x2b0] ;  /* 0x0002b000010c7983 */ /* 0x001ea80000300800 */
[----:B------:R-:W2:Y:S04]  /*273a0*/  LDL.LU R13, [R1+0x2b4] ;  /* 0x0002b400010d7983 */ /* 0x000ea80000300800 */
[----:B------:R-:W2:Y:S04]  /*273b0*/  LDL.LU R14, [R1+0x2b8] ;  /* 0x0002b800010e7983 */ /* 0x000ea80000300800 */
[----:B------:R-:W2:Y:S04]  /*273c0*/  LDL.LU R15, [R1+0x2bc] ;  /* 0x0002bc00010f7983 */ /* 0x000ea80000300800 */
[----:B---3--:R-:W-:Y:S04]  /*273d0*/  STL.64 [R1+0x1490], R26 ;  /* 0x0014901a01007387 */ /* 0x008fe80000100a00 */
[----:B------:R0:W-:Y:S04]  /*273e0*/  STL [R1+0x1488], R25 ;  /* 0x0014881901007387 */ /* 0x0001e80000100800 */
[----:B------:R-:W3:Y:S04]  /*273f0*/  LDL.LU R24, [R1+0x280] ;  /* 0x0002800001187983 */ /* 0x000ee80000300800 */
[----:B0-----:R-:W3:Y:S04]  /*27400*/  LDL.LU R25, [R1+0x284] ;  /* 0x0002840001197983 */ /* 0x001ee80000300800 */
[----:B------:R-:W3:Y:S04]  /*27410*/  LDL.LU R26, [R1+0x288] ;  /* 0x00028800011a7983 */ /* 0x000ee80000300800 */
[----:B-1----:R-:W-:Y:S04]  /*27420*/  STL.64 [R1+0x1380], R22 ;  /* 0x0013801601007387 */ /* 0x002fe80000100a00 */
[----:B------:R4:W-:Y:S04]  /*27430*/  STL.64 [R1+0x1378], R20 ;  /* 0x0013781401007387 */ /* 0x0009e80000100a00 */
[----:B------:R-:W-:Y:S01]  /*27440*/  STL [R1+0x1228], R2 ;  /* 0x0012280201007387 */ /* 0x000fe20000100800 */
[----:B----4-:R-:W-:-:S02]  /*27450*/  IMAD.MOV.U32 R21, RZ, RZ, R10 ;  /* 0x000000ffff157224 */ /* 0x010fc400078e000a */
[----:B------:R-:W-:Y:S01]  /*27460*/  IMAD.MOV.U32 R20, RZ, RZ, R11 ;  /* 0x000000ffff147224 */ /* 0x000fe200078e000b */
[----:B--2---:R-:W-:Y:S01]  /*27470*/  HMMA.16816.F32.BF16 R12, R16, R10, R12 ;  /* 0x0000000a100c723c */ /* 0x004fe2000004180c */
[----:B------:R-:W2:Y:S04]  /*27480*/  LDL.LU.64 R10, [R1+0x14e0] ;  /* 0x0014e000010a7983 */ /* 0x000ea80000300a00 */
[----:B------:R-:W2:Y:S01]  /*27490*/  LDL.LU.64 R8, [R1+0x14d8] ;  /* 0x0014d80001087983 */ /* 0x000ea20000300a00 */
[----:B------:R-:W-:-:S15]  /*274a0*/  IMAD.MOV.U32 R27, RZ, RZ, R0 ;  /* 0x000000ffff1b7224 */ /* 0x000fde00078e0000 */
[----:B------:R-:W-:-:S03]  /*274b0*/  NOP ;  /* 0x0000000000007918 */ /* 0x000fc60000000000 */
[----:B------:R-:W-:Y:S01]  /*274c0*/  IMAD.MOV.U32 R0, RZ, RZ, R15 ;  /* 0x000000ffff007224 */ /* 0x000fe200078e000f */
[----:B------:R0:W-:Y:S04]  /*274d0*/  STL.64 [R1+0x2b0], R12 ;  /* 0x0002b00c01007387 */ /* 0x0001e80000100a00 */
[----:B------:R-:W-:Y:S04]  /*274e0*/  STL [R1+0x2b8], R14 ;  /* 0x0002b80e01007387 */ /* 0x000fe80000100800 */
[----:B------:R-:W-:Y:S04]  /*274f0*/  STL [R1+0x13d4], R0 ;  /* 0x0013d40001007387 */ /* 0x000fe80000100800 */
[----:B------:R-:W-:Y:S04]  /*27500*/  STL [R1+0x13d0], R20 ;  /* 0x0013d01401007387 */ /* 0x000fe80000100800 */
[----:B------:R-:W-:Y:S04]  /*27510*/  STL [R1+0x13cc], R21 ;  /* 0x0013cc1501007387 */ /* 0x000fe80000100800 */
[----:B------:R-:W4:Y:S01]  /*27520*/  LDL.LU.64 R22, [R1+0x98] ;  /* 0x0000980001167983 */ /* 0x000f220000300a00 */
[----:B0-----:R-:W-:-:S02]  /*27530*/  IMAD.MOV.U32 R13, RZ, RZ, R6 ;  /* 0x000000ffff0d7224 */ /* 0x001fc400078e0006 */
[----:B------:R-:W-:Y:S01]  /*27540*/  IMAD.MOV.U32 R12, RZ, RZ, R7 ;  /* 0x000000ffff0c7224 */ /* 0x000fe200078e0007 */
[----:B--2---:R-:W-:Y:S01]  /*27550*/  HMMA.16816.F32.BF16 R8, R16, R6, R8 ;  /* 0x000000061008723c */ /* 0x004fe20000041808 */
[----:B------:R-:W2:-:S15]  /*27560*/  LDL.LU.64 R6, [R1+0x14d0] ;  /* 0x0014d00001067983 */ /* 0x000e9e0000300a00 */
[----:B------:R-:W-:-:S07]  /*27570*/  NOP ;  /* 0x0000000000007918 */ /* 0x000fce0000000000 */
[----:B------:R-:W-:Y:S01]  /*27580*/  STL.64 [R1+0x2a0], R8 ;  /* 0x0002a00801007387 */ /* 0x000fe20000100a00 */
[----:B------:R-:W-:-:S03]  /*27590*/  IMAD.MOV.U32 R2, RZ, RZ, R11 ;  /* 0x000000ffff027224 */ /* 0x000fc600078e000b */
[----:B------:R0:W-:Y:S04]  /*275a0*/  STL [R1+0x2a8], R10 ;  /* 0x0002a80a01007387 */ /* 0x0001e80000100800 */
[----:B0-----:R-:W2:Y:S04]  /*275b0*/  LDL.LU.64 R10, [R1+0x14c8] ;  /* 0x0014c800010a7983 */ /* 0x001ea80000300a00 */
[----:B------:R-:W2:Y:S04]  /*275c0*/  LDL.LU.64 R8, [R1+0x14c0] ;  /* 0x0014c00001087983 */ /* 0x000ea80000300a00 */
[----:B------:R-:W-:Y:S04]  /*275d0*/  STL [R1+0x13e0], R2 ;  /* 0x0013e00201007387 */ /* 0x000fe80000100800 */
[----:B------:R0:W-:Y:S04]  /*275e0*/  STL [R1+0x13dc], R12 ;  /* 0x0013dc0c01007387 */ /* 0x0001e80000100800 */
[----:B------:R1:W-:Y:S04]  /*275f0*/  STL [R1+0x13d8], R13 ;  /* 0x0013d80d01007387 */ /* 0x0003e80000100800 */
[----:B0-----:R-:W4:Y:S04]  /*27600*/  LDL.LU R12, [R1+0x290] ;  /* 0x00029000010c7983 */ /* 0x001f280000300800 */
[----:B-1----:R-:W4:Y:S04]  /*27610*/  LDL.LU R13, [R1+0x294] ;  /* 0x00029400010d7983 */ /* 0x002f280000300800 */
[----:B------:R-:W4:Y:S01]  /*27620*/  LDL.LU R14, [R1+0x298] ;  /* 0x00029800010e7983 */ /* 0x000f220000300800 */
[----:B------:R-:W-:-:S07]  /*27630*/  IMAD.MOV.U32 R15, RZ, RZ, R3 ;  /* 0x000000ffff0f7224 */ /* 0x000fce00078e0003 */
[----:B----4-:R-:W-:-:S15]  /*27640*/  HMMA.16816.F32.BF16 R12, R16, R22, R12 ;  /* 0x00000016100c723c */ /* 0x010fde000004180c */
[----:B------:R-:W-:-:S08]  /*27650*/  NOP ;  /* 0x0000000000007918 */ /* 0x000fd00000000000 */
[----:B------:R-:W-:Y:S04]  /*27660*/  STL.64 [R1+0x290], R12 ;  /* 0x0002900c01007387 */ /* 0x000fe80000100a00 */
[----:B------:R0:W-:Y:S02]  /*27670*/  STL.64 [R1+0x298], R14 ;  /* 0x0002980e01007387 */ /* 0x0001e40000100a00 */
[----:B0-----:R-:W-:Y:S02]  /*27680*/  IMAD.MOV.U32 R14, RZ, RZ, R23 ;  /* 0x000000ffff0e7224 */ /* 0x001fe400078e0017 */
[----:B------:R-:W-:-:S03]  /*27690*/  IMAD.MOV.U32 R15, RZ, RZ, R22 ;  /* 0x000000ffff0f7224 */ /* 0x000fc600078e0016 */
[----:B------:R-:W-:Y:S04]  /*276a0*/  STL [R1+0x13e8], R14 ;  /* 0x0013e80e01007387 */ /* 0x000fe80000100800 */
[----:B------:R0:W-:Y:S04]  /*276b0*/  STL [R1+0x13e4], R15 ;  /* 0x0013e40f01007387 */ /* 0x0001e80000100800 */
[----:B0-----:R-:W3:Y:S02]  /*276c0*/  LDL.LU.64 R14, [R1+0x88] ;  /* 0x00008800010e7983 */ /* 0x001ee40000300a00 */
[----:B---3--:R-:W-:Y:S06]  /*276d0*/  HMMA.16816.F32.BF16 R24, R16, R14, R24 ;  /* 0x0000000e1018723c */ /* 0x008fec0000041818 */
[----:B------:R-:W-:-:S02]  /*276e0*/  IMAD.MOV.U32 R23, RZ, RZ, R14 ;  /* 0x000000ffff177224 */ /* 0x000fc400078e000e */
[----:B------:R-:W-:Y:S02]  /*276f0*/  IMAD.MOV.U32 R22, RZ, RZ, R15 ;  /* 0x000000ffff167224 */ /* 0x000fe400078e000f */
[----:B--2---:R-:W-:Y:S07]  /*27700*/  HMMA.16816.F32.BF16 R12, R16, R6, R8 ;  /* 0x00000006100c723c */ /* 0x004fee0000041808 */
[----:B------:R-:W-:Y:S02]  /*27710*/  IMAD.MOV.U32 R10, RZ, RZ, R6 ;  /* 0x000000ffff0a7224 */ /* 0x000fe400078e0006 */
[----:B------:R-:W-:-:S05]  /*27720*/  IMAD.MOV.U32 R9, RZ, RZ, R7 ;  /* 0x000000ffff097224 */ /* 0x000fca00078e0007 */
[----:B------:R-:W-:Y:S01]  /*27730*/  IMAD.MOV.U32 R3, RZ, RZ, R27 ;  /* 0x000000ffff037224 */ /* 0x000fe200078e001b */
[----:B------:R-:W-:Y:S04]  /*27740*/  STL.64 [R1+0x280], R24 ;  /* 0x0002801801007387 */ /* 0x000fe80000100a00 */
[----:B------:R-:W-:Y:S04]  /*27750*/  STL [R1+0x288], R26 ;  /* 0x0002881a01007387 */ /* 0x000fe80000100800 */
[----:B------:R-:W-:Y:S04]  /*27760*/  STL [R1+0x13f4], R3 ;  /* 0x0013f40301007387 */ /* 0x000fe80000100800 */
[----:B------:R-:W-:Y:S04]  /*27770*/  STL [R1+0x13f0], R22 ;  /* 0x0013f01601007387 */ /* 0x000fe80000100800 */
[----:B------:R-:W-:Y:S04]  /*27780*/  STL [R1+0x13ec], R23 ;  /* 0x0013ec1701007387 */ /* 0x000fe80000100800 */
[----:B------:R-:W-:Y:S04]  /*27790*/  STL.64 [R1+0x270], R12 ;  /* 0x0002700c01007387 */ /* 0x000fe80000100a00 */
[----:B------:R-:W-:Y:S04]  /*277a0*/  STL.64 [R1+0x278], R14 ;  /* 0x0002780e01007387 */ /* 0x000fe80000100a00 */
[----:B------:R-:W-:Y:S04]  /*277b0*/  STL [R1+0x14bc], R10 ;  /* 0x0014bc0a01007387 */ /* 0x000fe80000100800 */
[----:B------:R0:W-:Y:S04]  /*277c0*/  STL [R1+0x14b8], R9 ;  /* 0x0014b80901007387 */ /* 0x0001e80000100800 */
[----:B------:R-:W2:Y:S04]  /*277d0*/  LDL.LU R4, [R1+0x1f0] ;  /* 0x0001f00001047983 */ /* 0x000ea80000300800 */
[----:B------:R-:W2:Y:S04]  /*277e0*/  LDL.LU R5, [R1+0x1f4] ;  /* 0x0001f40001057983 */ /* 0x000ea80000300800 */
[----:B------:R-:W3:Y:S04]  /*277f0*/  LDL.LU R6, [R1+0x1f8] ;  /* 0x0001f80001067983 */ /* 0x000ee80000300800 */
[----:B------:R-:W3:Y:S04]  /*27800*/  LDL.LU R7, [R1+0x1fc] ;  /* 0x0001fc0001077983 */ /* 0x000ee80000300800 */
[----:B------:R-:W4:Y:S04]  /*27810*/  LDL.LU R8, [R1+0x260] ;  /* 0x0002600001087983 */ /* 0x000f280000300800 */
[----:B0-----:R-:W4:Y:S04]  /*27820*/  LDL.LU R9, [R1+0x264] ;  /* 0x0002640001097983 */ /* 0x001f280000300800 */
[----:B------:R-:W4:Y:S04]  /*27830*/  LDL.LU R10, [R1+0x268] ;  /* 0x00026800010a7983 */ /* 0x000f280000300800 */
[----:B------:R-:W4:Y:S04]  /*27840*/  LDL.LU R11, [R1+0x26c] ;  /* 0x00026c00010b7983 */ /* 0x000f280000300800 */
[----:B---3--:R0:W-:Y:S04]  /*27850*/  STL.64 [R1+0x1420], R6 ;  /* 0x0014200601007387 */ /* 0x0081e80000100a00 */
[----:B--2---:R1:W-:Y:S04]  /*27860*/  STL.64 [R1+0x1418], R4 ;  /* 0x0014180401007387 */ /* 0x0043e80000100a00 */
[----:B0-----:R-:W2:Y:S04]  /*27870*/  LDL.LU.64 R6, [R1+0x8] ;  /* 0x0000080001067983 */ /* 0x001ea80000300a00 */
[----:B--2---:R0:W-:Y:S04]  /*27880*/  STL.64 [R1+0x1438], R6 ;  /* 0x0014380601007387 */ /* 0x0041e80000100a00 */
[----:B-1----:R-:W2:Y:S04]  /*27890*/  LDL.LU R4, [R1+0x210] ;  /* 0x0002100001047983 */ /* 0x002ea80000300800 */
[----:B------:R-:W2:Y:S04]  /*278a0*/  LDL.LU R5, [R1+0x214] ;  /* 0x0002140001057983 */ /* 0x000ea80000300800 */
[----:B0-----:R-:W3:Y:S04]  /*278b0*/  LDL.LU R6, [R1+0x218] ;  /* 0x0002180001067983 */ /* 0x001ee80000300800 */
[----:B------:R-:W3:Y:S04]  /*278c0*/  LDL.LU R7, [R1+0x21c] ;  /* 0x00021c0001077983 */ /* 0x000ee80000300800 */
[----:B------:R-:W4:Y:S04]  /*278d0*/  LDL.LU R12, [R1+0x230] ;  /* 0x00023000010c7983 */ /* 0x000f280000300800 */
[----:B------:R-:W4:Y:S04]  /*278e0*/  LDL.LU R13, [R1+0x234] ;  /* 0x00023400010d7983 */ /* 0x000f280000300800 */
[----:B------:R-:W2:Y:S04]  /*278f0*/  LDL.LU R14, [R1+0x238] ;  /* 0x00023800010e7983 */ /* 0x000ea80000300800 */
[----:B------:R-:W2:Y:S04]  /*27900*/  LDL.LU R15, [R1+0x23c] ;  /* 0x00023c00010f7983 */ /* 0x000ea80000300800 */
[----:B------:R-:W3:Y:S04]  /*27910*/  LDL.LU R20, [R1+0x250] ;  /* 0x0002500001147983 */ /* 0x000ee80000300800 */
[----:B------:R-:W3:Y:S04]  /*27920*/  LDL.LU R21, [R1+0x254] ;  /* 0x0002540001157983 */ /* 0x000ee80000300800 */
[----:B------:R-:W4:Y:S04]  /*27930*/  LDL.LU R22, [R1+0x258] ;  /* 0x0002580001167983 */ /* 0x000f280000300800 */
[----:B------:R-:W4:Y:S04]  /*27940*/  LDL.LU R23, [R1+0x25c] ;  /* 0x00025c0001177983 */ /* 0x000f280000300800 */
[----:B----4-:R0:W-:Y:S04]  /*27950*/  STL.64 [R1+0x14b0], R22 ;  /* 0x0014b01601007387 */ /* 0x0101e80000100a00 */
[----:B---3--:R-:W-:Y:S04]  /*27960*/  STL.64 [R1+0x14a8], R20 ;  /* 0x0014a81401007387 */ /* 0x008fe80000100a00 */
[----:B0-----:R-:W3:Y:S04]  /*27970*/  LDL.LU.64 R22, [R1+0x68] ;  /* 0x0000680001167983 */ /* 0x001ee80000300a00 */
[----:B------:R-:W4:Y:S04]  /*27980*/  LDL.LU.64 R26, [R1+0x58] ;  /* 0x00005800011a7983 */ /* 0x000f280000300a00 */
[----:B--2---:R0:W-:Y:S04]  /*27990*/  STL.64 [R1+0x1478], R14 ;  /* 0x0014780e01007387 */ /* 0x0041e80000100a00 */
[----:B------:R-:W-:Y:S04]  /*279a0*/  STL.64 [R1+0x1470], R12 ;  /* 0x0014700c01007387 */ /* 0x000fe80000100a00 */
[----:B0-----:R-:W2:Y:S04]  /*279b0*/  LDL.LU.64 R14, [R1+0x48] ;  /* 0x00004800010e7983 */ /* 0x001ea80000300a00 */
[----:B------:R0:W-:Y:S04]  /*279c0*/  STL.64 [R1+0x1458], R6 ;  /* 0x0014580601007387 */ /* 0x0001e80000100a00 */
[----:B------:R-:W-:Y:S04]  /*279d0*/  STL.64 [R1+0x1450], R4 ;  /* 0x0014500401007387 */ /* 0x000fe80000100a00 */
[----:B0-----:R-:W3:Y:S04]  /*279e0*/  LDL.LU.64 R6, [R1+0x28] ;  /* 0x0000280001067983 */ /* 0x001ee80000300a00 */
[----:B---3--:R0:W-:Y:S04]  /*279f0*/  STL.64 [R1+0x1468], R6 ;  /* 0x0014680601007387 */ /* 0x0081e80000100a00 */
[----:B0-----:R-:W3:Y:S01]  /*27a00*/  LDL.LU.64 R6, [R1+0x38] ;  /* 0x0000380001067983 */ /* 0x001ee20000300a00 */
[----:B------:R-:W-:Y:S03]  /*27a10*/  HMMA.16816.F32.BF16 R8, R16, R22, R8 ;  /* 0x000000161008723c */ /* 0x000fe60000041808 */
[----:B---3--:R0:W-:Y:S04]  /*27a20*/  STL.64 [R1+0x1480], R6 ;  /* 0x0014800601007387 */ /* 0x0081e80000100a00 */
[----:B------:R-:W2:Y:S04]  /*27a30*/  LDL.LU R4, [R1+0x240] ;  /* 0x0002400001047983 */ /* 0x000ea80000300800 */
[----:B------:R-:W2:Y:S04]  /*27a40*/  LDL.LU R5, [R1+0x244] ;  /* 0x0002440001057983 */ /* 0x000ea80000300800 */
[----:B0-----:R-:W2:Y:S04]  /*27a50*/  LDL.LU R6, [R1+0x248] ;  /* 0x0002480001067983 */ /* 0x001ea80000300800 */
[----:B------:R-:W2:Y:S04]  /*27a60*/  LDL.LU R7, [R1+0x24c] ;  /* 0x00024c0001077983 */ /* 0x000ea80000300800 */
[----:B------:R-:W-:Y:S04]  /*27a70*/  STL.64 [R1+0x260], R8 ;  /* 0x0002600801007387 */ /* 0x000fe80000100a00 */
[----:B------:R0:W-:Y:S04]  /*27a80*/  STL.64 [R1+0x268], R10 ;  /* 0x0002680a01007387 */ /* 0x0001e80000100a00 */
[----:B0-----:R-:W3:Y:S04]  /*27a90*/  LDL.LU R10, [R1+0x14bc] ;  /* 0x0014bc00010a7983 */ /* 0x001ee80000300800 */
[----:B------:R-:W4:Y:S01]  /*27aa0*/  LDL.LU R9, [R1+0x14b8] ;  /* 0x0014b80001097983 */ /* 0x000f220000300800 */
[----:B------:R-:W-:-:S02]  /*27ab0*/  IMAD.MOV.U32 R11, RZ, RZ, R23 ;  /* 0x000000ffff0b7224 */ /* 0x000fc400078e0017 */
[----:B------:R-:W-:Y:S02]  /*27ac0*/  IMAD.MOV.U32 R8, RZ, RZ, R22 ;  /* 0x000000ffff087224 */ /* 0x000fe400078e0016 */
[----:B------:R-:W2:Y:S04]  /*27ad0*/  LDL.LU.64 R22, [R1+0x14b0] ;  /* 0x0014b00001167983 */ /* 0x000ea80000300a00 */
[----:B------:R-:W2:Y:S04]  /*27ae0*/  LDL.LU.64 R20, [R1+0x14a8] ;  /* 0x0014a80001147983 */ /* 0x000ea80000300a00 */
[----:B---3--:R-:W-:Y:S04]  /*27af0*/  STL.64 [R1+0x1400], R10 ;  /* 0x0014000a01007387 */ /* 0x008fe80000100a00 */
[----:B----4-:R0:W-:Y:S02]  /*27b00*/  STL.64 [R1+0x13f8], R8 ;  /* 0x0013f80801007387 */ /* 0x0101e40000100a00 */
[----:B0-----:R-:W-:-:S02]  /*27b10*/  IMAD.MOV.U32 R8, RZ, RZ, R28 ;  /* 0x000000ffff087224 */ /* 0x001fc400078e001c */
[----:B------:R-:W-:Y:S01]  /*27b20*/  IMAD.MOV.U32 R9, RZ, RZ, R29 ;  /* 0x000000ffff097224 */ /* 0x000fe200078e001d */
[----:B------:R-:W3:Y:S04]  /*27b30*/  LDL.LU R28, [R1+0x14a4] ;  /* 0x0014a400011c7983 */ /* 0x000ee80000300800 */
[----:B------:R-:W4:Y:S04]  /*27b40*/  LDL.LU R29, [R1+0x14a0] ;  /* 0x0014a000011d7983 */ /* 0x000f280000300800 */
[----:B------:R-:W2:Y:S04]  /*27b50*/  LDL.LU R10, [R1+0x1e8] ;  /* 0x0001e800010a7983 */ /* 0x000ea80000300800 */
[----:B------:R-:W2:Y:S04]  /*27b60*/  LDL.LU R11, [R1+0x1ec] ;  /* 0x0001ec00010b7983 */ /* 0x000ea80000300800 */
[----:B--2---:R4:W-:Y:S04]  /*27b70*/  STL.64 [R1+0x1430], R10 ;  /* 0x0014300a01007387 */ /* 0x0049e80000100a00 */
[----:B------:R0:W-:Y:S01]  /*27b80*/  STL.64 [R1+0x1428], R8 ;  /* 0x0014280801007387 */ /* 0x0001e20000100a00 */
[----:B----4-:R-:W-:-:S03]  /*27b90*/  IMAD.MOV.U32 R10, RZ, RZ, R29 ;  /* 0x000000ffff0a7224 */ /* 0x010fc600078e001d */
[----:B0-----:R-:W2:Y:S01]  /*27ba0*/  LDL.LU R8, [R1+0x200] ;  /* 0x0002000001087983 */ /* 0x001ea20000300800 */
[----:B---3--:R-:W-:-:S03]  /*27bb0*/  IMAD.MOV.U32 R9, RZ, RZ, R28 ;  /* 0x000000ffff097224 */ /* 0x008fc600078e001c */
[----:B------:R-:W3:Y:S04]  /*27bc0*/  LDL.LU R28, [R1+0x149c] ;  /* 0x00149c00011c7983 */ /* 0x000ee80000300800 */
[----:B------:R-:W4:Y:S04]  /*27bd0*/  LDL.LU R29, [R1+0x1498] ;  /* 0x00149800011d7983 */ /* 0x000f280000300800 */
[----:B------:R-:W2:Y:S01]  /*27be0*/  LDL.LU R11, [R1+0x20c] ;  /* 0x00020c00010b7983 */ /* 0x000ea20000300800 */
[C---:B------:R-:W-:Y:S06]  /*27bf0*/  HMMA.16816.F32.BF16 R20, R16.reuse, R26, R20 ;  /* 0x0000001a1014723c */ /* 0x040fec0000041814 */
[----:B------:R-:W-:Y:S01]  /*27c00*/  HMMA.16816.F32.BF16 R4, R16, R14, R4 ;  /* 0x0000000e1004723c */ /* 0x000fe20000041804 */
[----:B--2---:R0:W-:Y:S04]  /*27c10*/  STL.64 [R1+0x1448], R10 ;  /* 0x0014480a01007387 */ /* 0x0041e80000100a00 */
[----:B------:R1:W-:Y:S04]  /*27c20*/  STL.64 [R1+0x1440], R8 ;  /* 0x0014400801007387 */ /* 0x0003e80000100a00 */
[----:B0-----:R-:W2:Y:S01]  /*27c30*/  LDL.LU.64 R10, [R1+0x18] ;  /* 0x00001800010a7983 */ /* 0x001ea20000300a00 */
[----:B------:R-:W-:-:S02]  /*27c40*/  IMAD.MOV.U32 R24, RZ, RZ, R27 ;  /* 0x000000ffff187224 */ /* 0x000fc400078e001b */
[----:B------:R-:W-:Y:S01]  /*27c50*/  IMAD.MOV.U32 R0, RZ, RZ, R14 ;  /* 0x000000ffff007224 */ /* 0x000fe200078e000e */
[----:B--2---:R-:W-:Y:S04]  /*27c60*/  STL.64 [R1+0x1460], R10 ;  /* 0x0014600a01007387 */ /* 0x004fe80000100a00 */
[----:B-1----:R-:W2:Y:S04]  /*27c70*/  LDL.LU R8, [R1+0x220] ;  /* 0x0002200001087983 */ /* 0x002ea80000300800 */
[----:B------:R-:W2:Y:S04]  /*27c80*/  LDL.LU R9, [R1+0x224] ;  /* 0x0002240001097983 */ /* 0x000ea80000300800 */
[----:B------:R0:W-:Y:S04]  /*27c90*/  STL.64 [R1+0x250], R20 ;  /* 0x0002501401007387 */ /* 0x0001e80000100a00 */
[----:B------:R-:W-:Y:S01]  /*27ca0*/  STL.64 [R1+0x258], R22 ;  /* 0x0002581601007387 */ /* 0x000fe20000100a00 */
[----:B0-----:R-:W-:-:S03]  /*27cb0*/  IMAD.MOV.U32 R21, RZ, RZ, R26 ;  /* 0x000000ffff157224 */ /* 0x001fc600078e001a */
[----:B------:R-:W2:Y:S04]  /*27cc0*/  LDL.LU.64 R26, [R1+0x1490] ;  /* 0x00149000011a7983 */ /* 0x000ea80000300a00 */
[----:B------:R-:W2:Y:S04]  /*27cd0*/  LDL.LU R25, [R1+0x1488] ;  /* 0x0014880001197983 */ /* 0x000ea80000300800 */
[----:B------:R-:W-:Y:S04]  /*27ce0*/  STL.64 [R1+0x240], R4 ;  /* 0x0002400401007387 */ /* 0x000fe80000100a00 */
[----:B------:R0:W-:Y:S01]  /*27cf0*/  STL.64 [R1+0x248], R6 ;  /* 0x0002480601007387 */ /* 0x0001e20000100a00 */
[----:B------:R-:W-:-:S03]  /*27d00*/  IMAD.MOV.U32 R20, RZ, RZ, R15 ;  /* 0x000000ffff147224 */ /* 0x000fc600078e000f */
[----:B0-----:R-:W3:Y:S04]  /*27d10*/  LDL.LU.64 R6, [R1+0x1480] ;  /* 0x0014800001067983 */ /* 0x001ee80000300a00 */
[----:B------:R-:W3:Y:S04]  /*27d20*/  LDL.LU.64 R14, [R1+0x1478] ;  /* 0x00147800010e7983 */ /* 0x000ee80000300a00 */
[----:B------:R-:W3:Y:S02]  /*27d30*/  LDL.LU.64 R12, [R1+0x1470] ;  /* 0x00147000010c7983 */ /* 0x000ee40000300a00 */
[----:B---3--:R-:W-:-:S15]  /*27d40*/  HMMA.16816.F32.BF16 R12, R16, R6, R12 ;  /* 0x00000006100c723c */ /* 0x008fde000004180c */
[----:B------:R-:W-:-:S08]  /*27d50*/  NOP ;  /* 0x0000000000007918 */ /* 0x000fd00000000000 */
[----:B------:R0:W-:Y:S04]  /*27d60*/  STL.64 [R1+0x230], R12 ;  /* 0x0002300c01007387 */ /* 0x0001e80000100a00 */
[----:B------:R1:W-:Y:S01]  /*27d70*/  STL.64 [R1+0x238], R14 ;  /* 0x0002380e01007387 */ /* 0x0003e20000100a00 */
[----:B0-----:R-:W-:Y:S02]  /*27d80*/  IMAD.MOV.U32 R12, RZ, RZ, R6 ;  /* 0x000000ffff0c7224 */ /* 0x001fe400078e0006 */
[----:B------:R-:W-:Y:S02]  /*27d90*/  IMAD.MOV.U32 R13, RZ, RZ, R7 ;  /* 0x000000ffff0d7224 */ /* 0x000fe400078e0007 */
[----:B------:R-:W2:Y:S01]  /*27da0*/  LDL.LU.64 R6, [R1+0x1468] ;  /* 0x0014680001067983 */ /* 0x000ea20000300a00 */
[----:B----4-:R-:W-:-:S02]  /*27db0*/  IMAD.MOV.U32 R10, RZ, RZ, R29 ;  /* 0x000000ffff0a7224 */ /* 0x010fc400078e001d */
[----:B------:R-:W-:-:S07]  /*27dc0*/  IMAD.MOV.U32 R11, RZ, RZ, R28 ;  /* 0x000000ffff0b7224 */ /* 0x000fce00078e001c */
[----:B--2---:R-:W-:Y:S06]  /*27dd0*/  HMMA.16816.F32.BF16 R8, R16, R6, R8 ;  /* 0x000000061008723c */ /* 0x004fec0000041808 */
[----:B-1----:R-:W-:Y:S02]  /*27de0*/  IMAD.MOV.U32 R15, RZ, RZ, R6 ;  /* 0x000000ffff0f7224 */ /* 0x002fe400078e0006 */
[----:B------:R-:W-:-:S15]  /*27df0*/  IMAD.MOV.U32 R2, RZ, RZ, R7 ;  /* 0x000000ffff027224 */ /* 0x000fde00078e0007 */
[----:B------:R-:W-:Y:S04]  /*27e00*/  STL.64 [R1+0x220], R8 ;  /* 0x0002200801007387 */ /* 0x000fe80000100a00 */
[----:B------:R0:W-:Y:S04]  /*27e10*/  STL.64 [R1+0x228], R10 ;  /* 0x0002280a01007387 */ /* 0x0001e80000100a00 */
[----:B0-----:R-:W2:Y:S04]  /*27e20*/  LDL.LU.64 R10, [R1+0x1460] ;  /* 0x00146000010a7983 */ /* 0x001ea80000300a00 */
[----:B------:R-:W2:Y:S04]  /*27e30*/  LDL.LU.64 R6, [R1+0x1458] ;  /* 0x0014580001067983 */ /* 0x000ea80000300a00 */
[----:B------:R-:W2:Y:S02]  /*27e40*/  LDL.LU.64 R4, [R1+0x1450] ;  /* 0x0014500001047983 */ /* 0x000ea40000300a00 */
[----:B--2---:R-:W-:Y:S06]  /*27e50*/  HMMA.16816.F32.BF16 R4, R16, R10, R4 ;  /* 0x0000000a1004723c */ /* 0x004fec0000041804 */
[----:B------:R-:W-:-:S02]  /*27e60*/  IMAD.MOV.U32 R23, RZ, RZ, R10 ;  /* 0x000000ffff177224 */ /* 0x000fc400078e000a */
[----:B------:R-:W-:Y:S02]  /*27e70*/  IMAD.MOV.U32 R14, RZ, RZ, R11 ;  /* 0x000000ffff0e7224 */ /* 0x000fe400078e000b */
[----:B------:R-:W2:Y:S04]  /*27e80*/  LDL.LU.64 R10, [R1+0x1448] ;  /* 0x00144800010a7983 */ /* 0x000ea80000300a00 */
[----:B------:R-:W2:Y:S09]  /*27e90*/  LDL.LU.64 R8, [R1+0x1440] ;  /* 0x0014400001087983 */ /* 0x000eb20000300a00 */
[----:B------:R-:W-:Y:S01]  /*27ea0*/  STL.64 [R1+0x210], R4 ;  /* 0x0002100401007387 */ /* 0x000fe20000100a00 */
[----:B------:R-:W-:-:S02]  /*27eb0*/  IMAD.MOV.U32 R29, RZ, RZ, R6 ;  /* 0x000000ffff1d7224 */ /* 0x000fc400078e0006 */
[----:B------:R-:W-:Y:S02]  /*27ec0*/  IMAD.MOV.U32 R28, RZ, RZ, R7 ;  /* 0x000000ffff1c7224 */ /* 0x000fe400078e0007 */
[----:B------:R-:W2:Y:S04]  /*27ed0*/  LDL.LU.64 R6, [R1+0x1438] ;  /* 0x0014380001067983 */ /* 0x000ea80000300a00 */
[----:B------:R-:W-:Y:S04]  /*27ee0*/  STL [R1+0x11fc], R28 ;  /* 0x0011fc1c01007387 */ /* 0x000fe80000100800 */
[----:B------:R-:W-:Y:S01]  /*27ef0*/  STL [R1+0x11f8], R29 ;  /* 0x0011f81d01007387 */ /* 0x000fe20000100800 */
[----:B--2---:R-:W-:Y:S06]  /*27f00*/  HMMA.16816.F32.BF16 R8, R16, R6, R8 ;  /* 0x000000061008723c */ /* 0x004fec0000041808 */
[----:B------:R-:W-:-:S02]  /*27f10*/  IMAD.MOV.U32 R3, RZ, RZ, R6 ;  /* 0x000000ffff037224 */ /* 0x000fc400078e0006 */
[----:B------:R-:W-:-:S15]  /*27f20*/  IMAD.MOV.U32 R22, RZ, RZ, R7 ;  /* 0x000000ffff167224 */ /* 0x000fde00078e0007 */
[----:B------:R-:W-:Y:S04]  /*27f30*/  STL.64 [R1+0x200], R8 ;  /* 0x0002000801007387 */ /* 0x000fe80000100a00 */
[----:B------:R0:W-:Y:S04]  /*27f40*/  STL.64 [R1+0x208], R10 ;  /* 0x0002080a01007387 */ /* 0x0001e80000100a00 */
[----:B0-----:R-:W2:Y:S04]  /*27f50*/  LDL.LU.64 R10, [R1+0x1430] ;  /* 0x00143000010a7983 */ /* 0x001ea80000300a00 */
[----:B------:R-:W2:Y:S04]  /*27f60*/  LDL.LU.64 R8, [R1+0x1428] ;  /* 0x0014280001087983 */ /* 0x000ea80000300a00 */
[----:B------:R-:W3:Y:S04]  /*27f70*/  LDL.LU.64 R6, [R1+0x1420] ;  /* 0x0014200001067983 */ /* 0x000ee80000300a00 */
[----:B------:R-:W3:Y:S02]  /*27f80*/  LDL.LU.64 R4, [R1+0x1418] ;  /* 0x0014180001047983 */ /* 0x000ee40000300a00 */
[----:B---3--:R-:W-:-:S15]  /*27f90*/  HMMA.16816.F32.BF16 R4, R16, R26, R4 ;  /* 0x0000001a1004723c */ /* 0x008fde0000041804 */
[----:B------:R-:W-:-:S08]  /*27fa0*/  NOP ;  /* 0x0000000000007918 */ /* 0x000fd00000000000 */
[----:B------:R0:W-:Y:S01]  /*27fb0*/  STL.64 [R1+0x1f0], R4 ;  /* 0x0001f00401007387 */ /* 0x0001e20000100a00 */
[----:B------:R-:W-:Y:S02]  /*27fc0*/  IMAD.MOV.U32 R28, RZ, RZ, R6 ;  /* 0x000000ffff1c7224 */ /* 0x000fe400078e0006 */
[----:B------:R-:W-:Y:S02]  /*27fd0*/  IMAD.MOV.U32 R29, RZ, RZ, R7 ;  /* 0x000000ffff1d7224 */ /* 0x000fe400078e0007 */
[----:B------:R-:W2:Y:S04]  /*27fe0*/  LDL.LU.64 R6, [R1+0x1410] ;  /* 0x0014100001067983 */ /* 0x000ea80000300a00 */
[----:B0-----:R-:W3:Y:S04]  /*27ff0*/  LDL.LU.64 R4, [R1+0x1408] ;  /* 0x0014080001047983 */ /* 0x001ee80000300a00 */
[----:B------:R0:W-:Y:S04]  /*28000*/  STL.64 [R1+0x1258], R26 ;  /* 0x0012581a01007387 */ /* 0x0001e80000100a00 */
[----:B------:R-:W-:Y:S01]  /*28010*/  STL [R1+0x1250], R25 ;  /* 0x0012501901007387 */ /* 0x000fe20000100800 */
[----:B0-----:R-:W-:-:S02]  /*28020*/  IMAD.MOV.U32 R26, RZ, RZ, R3 ;  /* 0x000000ffff1a7224 */ /* 0x001fc400078e0003 */
[----:B------:R-:W-:Y:S01]  /*28030*/  IMAD.MOV.U32 R27, RZ, RZ, R22 ;  /* 0x000000ffff1b7224 */ /* 0x000fe200078e0016 */
[----:B--2---:R-:W-:-:S15]  /*28040*/  HMMA.16816.F32.BF16 R8, R16, R6, R8 ;  /* 0x000000061008723c */ /* 0x004fde0000041808 */
[----:B------:R-:W-:-:S08]  /*28050*/  NOP ;  /* 0x0000000000007918 */ /* 0x000fd00000000000 */
[----:B------:R-:W-:Y:S04]  /*28060*/  STL.64 [R1+0x1e0], R8 ;  /* 0x0001e00801007387 */ /* 0x000fe80000100a00 */
[----:B------:R0:W-:Y:S04]  /*28070*/  STL.64 [R1+0x1e8], R10 ;  /* 0x0001e80a01007387 */ /* 0x0001e80000100a00 */
[----:B0-----:R-:W2:Y:S04]  /*28080*/  LDL.LU.64 R10, [R1+0x1400] ;  /* 0x00140000010a7983 */ /* 0x001ea80000300a00 */
[----:B------:R-:W4:Y:S04]  /*28090*/  LDL.LU.64 R8, [R1+0x13f8] ;  /* 0x0013f80001087983 */ /* 0x000f280000300a00 */
[----:B------:R-:W2:Y:S04]  /*280a0*/  LDL.LU R3, [R1+0x13f4] ;  /* 0x0013f40001037983 */ /* 0x000ea80000300800 */
[----:B------:R-:W2:Y:S04]  /*280b0*/  LDL.LU R22, [R1+0x13f0] ;  /* 0x0013f00001167983 */ /* 0x000ea80000300800 */
[----:B------:R0:W-:Y:S02]  /*280c0*/  STL.64 [R1+0x1270], R26 ;  /* 0x0012701a01007387 */ /* 0x0001e40000100a00 */
[----:B0-----:R-:W-:-:S02]  /*280d0*/  IMAD.MOV.U32 R26, RZ, RZ, R23 ;  /* 0x000000ffff1a7224 */ /* 0x001fc400078e0017 */
[----:B------:R-:W-:Y:S01]  /*280e0*/  IMAD.MOV.U32 R27, RZ, RZ, R14 ;  /* 0x000000ffff1b7224 */ /* 0x000fe200078e000e */
[----:B------:R-:W2:Y:S04]  /*280f0*/  LDL.LU R23, [R1+0x13ec] ;  /* 0x0013ec0001177983 */ /* 0x000ea80000300800 */
[----:B------:R-:W2:Y:S04]  /*28100*/  LDL.LU R14, [R1+0x13e8] ;  /* 0x0013e800010e7983 */ /* 0x000ea80000300800 */
[----:B------:R-:W-:Y:S04]  /*28110*/  STL.64 [R1+0x1288], R26 ;  /* 0x0012881a01007387 */ /* 0x000fe80000100a00 */
[----:B------:R-:W-:Y:S04]  /*28120*/  STL.64 [R1+0x1248], R6 ;  /* 0x0012480601007387 */ /* 0x000fe80000100a00 */
[----:B---3--:R0:W-:Y:S04]  /*28130*/  STL.64 [R1+0x1240], R4 ;  /* 0x0012400401007387 */ /* 0x0081e80000100a00 */
[----:B0-----:R-:W3:Y:S04]  /*28140*/  LDL.LU R4, [R1+0xf0] ;  /* 0x0000f00001047983 */ /* 0x001ee80000300800 */
[----:B------:R-:W3:Y:S04]  /*28150*/  LDL.LU R5, [R1+0xf4] ;  /* 0x0000f40001057983 */ /* 0x000ee80000300800 */
[----:B------:R-:W4:Y:S04]  /*28160*/  LDL.LU R6, [R1+0xf8] ;  /* 0x0000f80001067983 */ /* 0x000f280000300800 */
[----:B------:R-:W4:Y:S01]  /*28170*/  LDL.LU R7, [R1+0xfc] ;  /* 0x0000fc0001077983 */ /* 0x000f220000300800 */
[----:B------:R-:W-:-:S02]  /*28180*/  IMAD.MOV.U32 R26, RZ, RZ, R15 ;  /* 0x000000ffff1a7224 */ /* 0x000fc400078e000f */
[----:B------:R-:W-:Y:S01]  /*28190*/  IMAD.MOV.U32 R27, RZ, RZ, R2 ;  /* 0x000000ffff1b7224 */ /* 0x000fe200078e0002 */
[----:B------:R-:W2:Y:S04]  /*281a0*/  LDL.LU R15, [R1+0x13e4] ;  /* 0x0013e400010f7983 */ /* 0x000ea80000300800 */
[----:B------:R-:W2:Y:S04]  /*281b0*/  LDL.LU R2, [R1+0x13e0] ;  /* 0x0013e00001027983 */ /* 0x000ea80000300800 */
[----:B------:R-:W-:Y:S04]  /*281c0*/  STL.64 [R1+0x12a0], R26 ;  /* 0x0012a01a01007387 */ /* 0x000fe80000100a00 */
[----:B----4-:R-:W-:Y:S04]  /*281d0*/  STL.64 [R1+0x1268], R6 ;  /* 0x0012680601007387 */ /* 0x010fe80000100a00 */
        /* <DEDUP_REMOVED lines=39> */
[----:B--2---:R-:W-:Y:S01]  /*28450*/  IMAD.MOV.U32 R27, RZ, RZ, R11 ;  /* 0x000000ffff1b7224 */ /* 0x004fe200078e000b */
        /* <DEDUP_REMOVED lines=8> */
[----:B----4-:R-:W-:Y:S04]  /*284e0*/  STL.64 [R1+0x12c8], R6 ;  /* 0x0012c80601007387 */ /* 0x010fe80000100a00 */
[----:B---3--:R0:W-:Y:S04]  /*284f0*/  STL.64 [R1+0x12c0], R4 ;  /* 0x0012c00401007387 */ /* 0x0081e80000100a00 */
[----:B0-----:R-:W3:Y:S04]  /*28500*/  LDL.LU R4, [R1+0x140] ;  /* 0x0001400001047983 */ /* 0x001ee80000300800 */
[----:B------:R-:W3:Y:S01]  /*28510*/  LDL.LU R5, [R1+0x144] ;  /* 0x0001440001057983 */ /* 0x000ee20000300800 */
[----:B------:R-:W-:-:S02]  /*28520*/  IMAD.MOV.U32 R26, RZ, RZ, R23 ;  /* 0x000000ffff1a7224 */ /* 0x000fc400078e0017 */
[----:B------:R-:W-:Y:S02]  /*28530*/  IMAD.MOV.U32 R27, RZ, RZ, R22 ;  /* 0x000000ffff1b7224 */ /* 0x000fe400078e0016 */
[----:B--2---:R-:W-:Y:S02]  /*28540*/  IMAD.MOV.U32 R6, RZ, RZ, R11 ;  /* 0x000000ffff067224 */ /* 0x004fe400078e000b */
[----:B------:R-:W2:Y:S01]  /*28550*/  LDL.LU R11, [R1+0x13b4] ;  /* 0x0013b400010b7983 */ /* 0x000ea20000300800 */
[----:B------:R-:W-:-:S03]  /*28560*/  IMAD.MOV.U32 R7, RZ, RZ, R10 ;  /* 0x000000ffff077224 */ /* 0x000fc600078e000a */
[----:B------:R-:W4:Y:S04]  /*28570*/  LDL.LU R10, [R1+0x13b0] ;  /* 0x0013b000010a7983 */ /* 0x000f280000300800 */
[----:B------:R-:W-:Y:S04]  /*28580*/  STL.64 [R1+0x1330], R26 ;  /* 0x0013301a01007387 */ /* 0x000fe80000100a00 */
[----:B------:R-:W-:Y:S04]  /*28590*/  STL.64 [R1+0x12e0], R6 ;  /* 0x0012e00601007387 */ /* 0x000fe80000100a00 */
[----:B---3--:R0:W-:Y:S04]  /*285a0*/  STL.64 [R1+0x12d8], R4 ;  /* 0x0012d80401007387 */ /* 0x0081e80000100a00 */
[----:B0-----:R-:W3:Y:S04]  /*285b0*/  LDL.LU R4, [R1+0x150] ;  /* 0x0001500001047983 */ /* 0x001ee80000300800 */
[----:B------:R-:W3:Y:S04]  /*285c0*/  LDL.LU R5, [R1+0x154] ;  /* 0x0001540001057983 */ /* 0x000ee80000300800 */
[----:B------:R-:W2:Y:S04]  /*285d0*/  LDL.LU R6, [R1+0x158] ;  /* 0x0001580001067983 */ /* 0x000ea80000300800 */
[----:B------:R-:W2:Y:S01]  /*285e0*/  LDL.LU R7, [R1+0x15c] ;  /* 0x00015c0001077983 */ /* 0x000ea20000300800 */
[----:B------:R-:W-:-:S02]  /*285f0*/  IMAD.MOV.U32 R26, RZ, RZ, R15 ;  /* 0x000000ffff1a7224 */ /* 0x000fc400078e000f */
[----:B------:R-:W-:-:S05]  /*28600*/  IMAD.MOV.U32 R27, RZ, RZ, R14 ;  /* 0x000000ffff1b7224 */ /* 0x000fca00078e000e */
[----:B------:R-:W-:Y:S04]  /*28610*/  STL.64 [R1+0x1348], R26 ;  /* 0x0013481a01007387 */ /* 0x000fe80000100a00 */
[----:B--2---:R-:W-:Y:S04]  /*28620*/  STL.64 [R1+0x12f8], R6 ;  /* 0x0012f80601007387 */ /* 0x004fe80000100a00 */
[----:B---3--:R0:W-:Y:S04]  /*28630*/  STL.64 [R1+0x12f0], R4 ;  /* 0x0012f00401007387 */ /* 0x0081e80000100a00 */
[----:B0-----:R-:W2:Y:S04]  /*28640*/  LDL.LU R4, [R1+0x160] ;  /* 0x0001600001047983 */ /* 0x001ea80000300800 */
[----:B------:R-:W2:Y:S01]  /*28650*/  LDL.LU R5, [R1+0x164] ;  /* 0x0001640001057983 */ /* 0x000ea20000300800 */
[----:B------:R-:W-:-:S02]  /*28660*/  IMAD.MOV.U32 R26, RZ, RZ, R13 ;  /* 0x000000ffff1a7224 */ /* 0x000fc400078e000d */
[----:B------:R-:W-:Y:S02]  /*28670*/  IMAD.MOV.U32 R27, RZ, RZ, R12 ;  /* 0x000000ffff1b7224 */ /* 0x000fe400078e000c */
[----:B----4-:R-:W-:Y:S02]  /*28680*/  IMAD.MOV.U32 R6, RZ, RZ, R10 ;  /* 0x000000ffff067224 */ /* 0x010fe400078e000a */
[----:B------:R-:W-:Y:S01]  /*28690*/  IMAD.MOV.U32 R7, RZ, RZ, R11 ;  /* 0x000000ffff077224 */ /* 0x000fe200078e000b */
[----:B------:R-:W3:Y:S04]  /*286a0*/  LDL.LU R10, [R1+0x13ac] ;  /* 0x0013ac00010a7983 */ /* 0x000ee80000300800 */
[----:B------:R-:W4:Y:S04]  /*286b0*/  LDL.LU R11, [R1+0x13a8] ;  /* 0x0013a800010b7983 */ /* 0x000f280000300800 */
[----:B------:R-:W-:Y:S04]  /*286c0*/  STL.64 [R1+0x1360], R26 ;  /* 0x0013601a01007387 */ /* 0x000fe80000100a00 */
[----:B------:R-:W-:Y:S04]  /*286d0*/  STL.64 [R1+0x1310], R6 ;  /* 0x0013100601007387 */ /* 0x000fe80000100a00 */
[----:B--2---:R0:W-:Y:S04]  /*286e0*/  STL.64 [R1+0x1308], R4 ;  /* 0x0013080401007387 */ /* 0x0041e80000100a00 */
[----:B0-----:R-:W2:Y:S04]  /*286f0*/  LDL.LU R4, [R1+0x170] ;  /* 0x0001700001047983 */ /* 0x001ea80000300800 */
[----:B------:R-:W2:Y:S04]  /*28700*/  LDL.LU R5, [R1+0x174] ;  /* 0x0001740001057983 */ /* 0x000ea80000300800 */
[----:B------:R-:W3:Y:S04]  /*28710*/  LDL.LU R6, [R1+0x178] ;  /* 0x0001780001067983 */ /* 0x000ee80000300800 */
[----:B------:R-:W3:Y:S04]  /*28720*/  LDL.LU R7, [R1+0x17c] ;  /* 0x00017c0001077983 */ /* 0x000ee80000300800 */
[----:B------:R-:W4:Y:S04]  /*28730*/  LDL.LU R12, [R1+0x1d0] ;  /* 0x0001d000010c7983 */ /* 0x000f280000300800 */
[----:B------:R-:W4:Y:S04]  /*28740*/  LDL.LU R13, [R1+0x1d4] ;  /* 0x0001d400010d7983 */ /* 0x000f280000300800 */
[----:B------:R-:W4:Y:S04]  /*28750*/  LDL.LU R14, [R1+0x1d8] ;  /* 0x0001d800010e7983 */ /* 0x000f280000300800 */
[----:B------:R-:W4:Y:S01]  /*28760*/  LDL.LU R15, [R1+0x1dc] ;  /* 0x0001dc00010f7983 */ /* 0x000f220000300800 */
[----:B------:R-:W-:-:S02]  /*28770*/  IMAD.MOV.U32 R27, RZ, RZ, R20 ;  /* 0x000000ffff1b7224 */ /* 0x000fc400078e0014 */
[----:B------:R-:W-:Y:S01]  /*28780*/  IMAD.MOV.U32 R26, RZ, RZ, R21 ;  /* 0x000000ffff1a7224 */ /* 0x000fe200078e0015 */
[----:B------:R-:W4:Y:S04]  /*28790*/  LDL.LU R20, [R1+0x1c0] ;  /* 0x0001c00001147983 */ /* 0x000f280000300800 */
[----:B------:R-:W4:Y:S04]  /*287a0*/  LDL.LU R21, [R1+0x1c4] ;  /* 0x0001c40001157983 */ /* 0x000f280000300800 */
[----:B------:R-:W4:Y:S04]  /*287b0*/  LDL.LU R22, [R1+0x1c8] ;  /* 0x0001c80001167983 */ /* 0x000f280000300800 */
[----:B------:R-:W4:Y:S04]  /*287c0*/  LDL.LU R23, [R1+0x1cc] ;  /* 0x0001cc0001177983 */ /* 0x000f280000300800 */
[----:B---3--:R-:W-:Y:S04]  /*287d0*/  STL.64 [R1+0x1328], R6 ;  /* 0x0013280601007387 */ /* 0x008fe80000100a00 */
[----:B--2---:R0:W-:Y:S04]  /*287e0*/  STL.64 [R1+0x1320], R4 ;  /* 0x0013200401007387 */ /* 0x0041e80000100a00 */
[----:B0-----:R-:W2:Y:S04]  /*287f0*/  LDL.LU R4, [R1+0x180] ;  /* 0x0001800001047983 */ /* 0x001ea80000300800 */
[----:B------:R-:W2:Y:S01]  /*28800*/  LDL.LU R5, [R1+0x184] ;  /* 0x0001840001057983 */ /* 0x000ea20000300800 */
[----:B----4-:R-:W-:-:S02]  /*28810*/  IMAD.MOV.U32 R6, RZ, RZ, R11 ;  /* 0x000000ffff067224 */ /* 0x010fc400078e000b */
[----:B------:R-:W-:Y:S01]  /*28820*/  IMAD.MOV.U32 R7, RZ, RZ, R10 ;  /* 0x000000ffff077224 */ /* 0x000fe200078e000a */
[----:B------:R-:W3:Y:S04]  /*28830*/  LDL.LU R11, [R1+0x13a4] ;  /* 0x0013a400010b7983 */ /* 0x000ee80000300800 */
[----:B------:R-:W4:Y:S04]  /*28840*/  LDL.LU R10, [R1+0x13a0] ;  /* 0x0013a000010a7983 */ /* 0x000f280000300800 */
[----:B------:R-:W-:Y:S04]  /*28850*/  STL.64 [R1+0x1340], R6 ;  /* 0x0013400601007387 */ /* 0x000fe80000100a00 */
[----:B--2---:R0:W-:Y:S04]  /*28860*/  STL.64 [R1+0x1338], R4 ;  /* 0x0013380401007387 */ /* 0x0041e80000100a00 */
[----:B0-----:R-:W2:Y:S04]  /*28870*/  LDL.LU R4, [R1+0x190] ;  /* 0x0001900001047983 */ /* 0x001ea80000300800 */
[----:B------:R-:W2:Y:S04]  /*28880*/  LDL.LU R5, [R1+0x194] ;  /* 0x0001940001057983 */ /* 0x000ea80000300800 */
[----:B------:R-:W3:Y:S04]  /*28890*/  LDL.LU R6, [R1+0x198] ;  /* 0x0001980001067983 */ /* 0x000ee80000300800 */
[----:B------:R-:W3:Y:S04]  /*288a0*/  LDL.LU R7, [R1+0x19c] ;  /* 0x00019c0001077983 */ /* 0x000ee80000300800 */
[----:B---3--:R4:W-:Y:S04]  /*288b0*/  STL.64 [R1+0x1358], R6 ;  /* 0x0013580601007387 */ /* 0x0089e80000100a00 */
[----:B--2---:R0:W-:Y:S01]  /*288c0*/  STL.64 [R1+0x1350], R4 ;  /* 0x0013500401007387 */ /* 0x0041e20000100a00 */
[----:B----4-:R-:W-:-:S03]  /*288d0*/  IMAD.MOV.U32 R6, RZ, RZ, R10 ;  /* 0x000000ffff067224 */ /* 0x010fc600078e000a */
[----:B0-----:R-:W2:Y:S04]  /*288e0*/  LDL.LU R4, [R1+0x1a0] ;  /* 0x0001a00001047983 */ /* 0x001ea80000300800 */
[----:B------:R-:W2:Y:S04]  /*288f0*/  LDL.LU R5, [R1+0x1a4] ;  /* 0x0001a40001057983 */ /* 0x000ea80000300800 */
[----:B------:R-:W3:Y:S01]  /*28900*/  LDL.LU R10, [R1+0x139c] ;  /* 0x00139c00010a7983 */ /* 0x000ee20000300800 */
[----:B------:R-:W-:-:S03]  /*28910*/  IMAD.MOV.U32 R7, RZ, RZ, R11 ;  /* 0x000000ffff077224 */ /* 0x000fc600078e000b */
[----:B------:R-:W3:Y:S04]  /*28920*/  LDL.LU R11, [R1+0x1398] ;  /* 0x00139800010b7983 */ /* 0x000ee80000300800 */
[----:B------:R-:W-:Y:S01]  /*28930*/  STL.64 [R1+0x1370], R6 ;  /* 0x0013700601007387 */ /* 0x000fe20000100a00 */
[C---:B---3--:R-:W-:Y:S03]  /*28940*/  HMMA.16816.F32.BF16 R12, R16.reuse, R10, R12 ;  /* 0x0000000a100c723c */ /* 0x048fe6000004180c */
[----:B--2---:R0:W-:Y:S04]  /*28950*/  STL.64 [R1+0x1368], R4 ;  /* 0x0013680401007387 */ /* 0x0041e80000100a00 */
[----:B0-----:R-:W2:Y:S04]  /*28960*/  LDL.LU R4, [R1+0x1b0] ;  /* 0x0001b00001047983 */ /* 0x001ea80000300800 */
[----:B------:R-:W2:Y:S04]  /*28970*/  LDL.LU R5, [R1+0x1b4] ;  /* 0x0001b40001057983 */ /* 0x000ea80000300800 */
[----:B------:R-:W2:Y:S04]  /*28980*/  LDL.LU R6, [R1+0x1b8] ;  /* 0x0001b80001067983 */ /* 0x000ea80000300800 */
[----:B------:R-:W2:Y:S04]  /*28990*/  LDL.LU R7, [R1+0x1bc] ;  /* 0x0001bc0001077983 */ /* 0x000ea80000300800 */
[----:B------:R-:W-:Y:S04]  /*289a0*/  STL.64 [R1+0x1d0], R12 ;  /* 0x0001d00c01007387 */ /* 0x000fe80000100a00 */
[----:B------:R0:W-:Y:S04]  /*289b0*/  STL.64 [R1+0x1d8], R14 ;  /* 0x0001d80e01007387 */ /* 0x0001e80000100a00 */
[----:B0-----:R-:W3:Y:S04]  /*289c0*/  LDL.LU.64 R14, [R1+0x1390] ;  /* 0x00139000010e7983 */ /* 0x001ee80000300a00 */
[----:B------:R-:W4:Y:S04]  /*289d0*/  LDL.LU.64 R12, [R1+0x1388] ;  /* 0x00138800010c7983 */ /* 0x000f280000300a00 */
[----:B------:R-:W-:Y:S04]  /*289e0*/  STL.64 [R1+0x1238], R10 ;  /* 0x0012380a01007387 */ /* 0x000fe80000100a00 */
[----:B------:R0:W-:Y:S04]  /*289f0*/  STL.64 [R1+0x1230], R8 ;  /* 0x0012300801007387 */ /* 0x0001e80000100a00 */
[----:B0-----:R-:W4:Y:S04]  /*28a00*/  LDL.LU R8, [R1+0xe0] ;  /* 0x0000e00001087983 */ /* 0x001f280000300800 */
[----:B------:R-:W4:Y:S04]  /*28a10*/  LDL.LU R9, [R1+0xe4] ;  /* 0x0000e40001097983 */ /* 0x000f280000300800 */
[----:B------:R-:W4:Y:S04]  /*28a20*/  LDL.LU R10, [R1+0xe8] ;  /* 0x0000e800010a7983 */ /* 0x000f280000300800 */
[----:B------:R-:W4:Y:S01]  /*28a30*/  LDL.LU R11, [R1+0xec] ;  /* 0x0000ec00010b7983 */ /* 0x000f220000300800 */
[----:B---3--:R-:W-:Y:S03]  /*28a40*/  HMMA.16816.F32.BF16 R16, R16, R14, R20 ;  /* 0x0000000e1010723c */ /* 0x008fe60000041814 */
[----:B------:R-:W2:Y:S04]  /*28a50*/  LDL.LU.64 R22, [R1+0x1380] ;  /* 0x0013800001167983 */ /* 0x000ea80000300a00 */
[----:B------:R-:W2:-:S15]  /*28a60*/  LDL.LU.64 R20, [R1+0x1378] ;  /* 0x0013780001147983 */ /* 0x000e9e0000300a00 */
[----:B------:R-:W-:-:S01]  /*28a70*/  NOP ;  /* 0x0000000000007918 */ /* 0x000fc20000000000 */
[----:B------:R0:W-:Y:S02]  /*28a80*/  STL.64 [R1+0x1c0], R16 ;  /* 0x0001c01001007387 */ /* 0x0001e40000100a00 */
[----:B0-----:R-:W-:Y:S02]  /*28a90*/  IMAD.MOV.U32 R17, RZ, RZ, R24 ;  /* 0x000000ffff117224 */ /* 0x001fe400078e0018 */
[----:B------:R-:W-:Y:S04]  /*28aa0*/  STL.64 [R1+0x1c8], R18 ;  /* 0x0001c81201007387 */ /* 0x000fe80000100a00 */
[----:B------:R-:W3:Y:S01]  /*28ab0*/  LDL.LU R16, [R1+0xc0] ;  /* 0x0000c00001107983 */ /* 0x000ee20000300800 */
[----:B--2---:R-:W-:Y:S03]  /*28ac0*/  HMMA.16816.F32.BF16 R24, R20, R26, R4 ;  /* 0x0000001a1418723c */ /* 0x004fe60000041804 */
[----:B------:R-:W2:Y:S04]  /*28ad0*/  LDL.LU.64 R6, [R1+0x1370] ;  /* 0x0013700001067983 */ /* 0x000ea80000300a00 */
[----:B------:R-:W2:-:S15]  /*28ae0*/  LDL.LU.64 R4, [R1+0x1368] ;  /* 0x0013680001047983 */ /* 0x000e9e0000300a00 */
[----:B------:R-:W-:-:S01]  /*28af0*/  NOP ;  /* 0x0000000000007918 */ /* 0x000fc20000000000 */
[----:B------:R-:W-:Y:S04]  /*28b00*/  STL.64 [R1+0x1b0], R24 ;  /* 0x0001b01801007387 */ /* 0x000fe80000100a00 */
        /* <DEDUP_REMOVED lines=8> */
[----:B0-----:R-:W2:Y:S01]  /*28b90*/  LDL.LU.64 R26, [R1+0x1348] ;  /* 0x00134800011a7983 */ /* 0x001ea20000300a00 */
[----:B----4-:R-:W-:-:S03]  /*28ba0*/  IMAD.MOV.U32 R19, RZ, RZ, R12 ;  /* 0x000000ffff137224 */ /* 0x010fc600078e000c */
[----:B------:R-:W4:Y:S01]  /*28bb0*/  LDL R12, [R1+0xc5c] ;  /* 0x000c5c00010c7983 */ /* 0x000f220000100800 */
        /* <DEDUP_REMOVED lines=69> */
[----:B0-----:R-:W2:Y:S04]  /*29010*/  LDL.LU.64 R26, [R1+0x1258] ;  /* 0x00125800011a7983 */ /* 0x001ea80000300a00 */
[----:B------:R-:W4:Y:S01]  /*29020*/  LDL.LU R25, [R1+0x1250] ;  /* 0x0012500001197983 */ /* 0x000f220000300800 */
[----:B--2---:R-:W-:-:S15]  /*29030*/  HMMA.16816.F32.BF16 R4, R20, R26, R4 ;  /* 0x0000001a1404723c */ /* 0x004fde0000041804 */
[----:B------:R-:W-:-:S08]  /*29040*/  NOP ;  /* 0x0000000000007918 */ /* 0x000fd00000000000 */
[----:B------:R-:W-:Y:S04]  /*29050*/  STL.64 [R1+0xf0], R4 ;  /* 0x0000f00401007387 */ /* 0x000fe80000100a00 */
[----:B------:R0:W-:Y:S04]  /*29060*/  STL.64 [R1+0xf8], R6 ;  /* 0x0000f80601007387 */ /* 0x0001e80000100a00 */
[----:B0-----:R-:W2:Y:S04]  /*29070*/  LDL.LU.64 R6, [R1+0x1248] ;  /* 0x0012480001067983 */ /* 0x001ea80000300a00 */
[----:B------:R-:W3:Y:S01]  /*29080*/  LDL.LU.64 R4, [R1+0x1240] ;  /* 0x0012400001047983 */ /* 0x000ee20000300a00 */
[----:B--2---:R-:W-:-:S15]  /*29090*/  HMMA.16816.F32.BF16 R8, R20, R6, R8 ;  /* 0x000000061408723c */ /* 0x004fde0000041808 */
[----:B------:R-:W-:-:S08]  /*290a0*/  NOP ;  /* 0x0000000000007918 */ /* 0x000fd00000000000 */
[----:B------:R-:W-:Y:S04]  /*290b0*/  STL.64 [R1+0xe0], R8 ;  /* 0x0000e00801007387 */ /* 0x000fe80000100a00 */
[----:B------:R0:W-:Y:S04]  /*290c0*/  STL.64 [R1+0xe8], R10 ;  /* 0x0000e80a01007387 */ /* 0x0001e80000100a00 */
[----:B0-----:R-:W3:Y:S04]  /*290d0*/  LDL.LU.64 R10, [R1+0x1238] ;  /* 0x00123800010a7983 */ /* 0x001ee80000300a00 */
[----:B------:R-:W2:Y:S01]  /*290e0*/  LDL.LU.64 R8, [R1+0x1230] ;  /* 0x0012300001087983 */ /* 0x000ea20000300a00 */
[----:B------:R-:W-:-:S02]  /*290f0*/  IMAD.MOV.U32 R18, RZ, RZ, R13 ;  /* 0x000000ffff127224 */ /* 0x000fc400078e000d */
[----:B--2---:R-:W-:Y:S02]  /*29100*/  IMAD.MOV.U32 R6, RZ, RZ, R9 ;  /* 0x000000ffff067224 */ /* 0x004fe400078e0009 */
[----:B------:R-:W-:-:S07]  /*29110*/  IMAD.MOV.U32 R7, RZ, RZ, R8 ;  /* 0x000000ffff077224 */ /* 0x000fce00078e0008 */
[C---:B---3--:R-:W-:Y:S06]  /*29120*/  HMMA.16816.F32.BF16 R8, R20.reuse, R10, R4 ;  /* 0x0000000a1408723c */ /* 0x048fec0000041804 */
[----:B------:R-:W-:Y:S01]  /*29130*/  HMMA.16816.F32.BF16 R4, R20, R14, R16 ;  /* 0x0000000e1404723c */ /* 0x000fe20000041810 */
[----:B----4-:R-:W0:Y:S04]  /*29140*/  LDSM.16.M88.4 R20, [R12+UR5] ;  /* 0x000000050c14783b */ /* 0x010e280008000200 */
[----:B------:R-:W-:Y:S04]  /*29150*/  LDSM.16.MT88.4 R16, [R25+UR5+0x10800] ;  /* 0x010800051910783b */ /* 0x000fe80008004200 */
[----:B------:R-:W-:Y:S08]  /*29160*/  LDSM.16.M88.4 R24, [R12+UR5+0xc000] ;  /* 0x00c000050c18783b */ /* 0x000ff00008000200 */
[----:B------:R-:W-:Y:S04]  /*29170*/  STL.64 [R1+0xd0], R8 ;  /* 0x0000d00801007387 */ /* 0x000fe80000100a00 */
[----:B------:R-:W-:Y:S04]  /*29180*/  STL.64 [R1+0xd8], R10 ;  /* 0x0000d80a01007387 */ /* 0x000fe80000100a00 */
[----:B------:R-:W1:Y:S04]  /*29190*/  LDSM.16.M88.4 R8, [R12+UR5+0x1000] ;  /* 0x001000050c08783b */ /* 0x000e680008000200 */
[----:B------:R-:W-:Y:S04]  /*291a0*/  STL.64 [R1+0xc0], R4 ;  /* 0x0000c00401007387 */ /* 0x000fe80000100a00 */
[----:B------:R-:W-:Y:S04]  /*291b0*/  STL.64 [R1+0xc8], R6 ;  /* 0x0000c80601007387 */ /* 0x000fe80000100a00 */
[----:B------:R-:W2:Y:S04]  /*291c0*/  LDSM.16.M88.4 R4, [R12+UR5+0x2000] ;  /* 0x002000050c04783b */ /* 0x000ea80008000200 */
[----:B0-----:R-:W-:Y:S04]  /*291d0*/  STL.64 [R1+0xb0], R20 ;  /* 0x0000b01401007387 */ /* 0x001fe80000100a00 */
[----:B------:R-:W-:Y:S04]  /*291e0*/  STL.64 [R1+0xb8], R22 ;  /* 0x0000b81601007387 */ /* 0x000fe80000100a00 */
[----:B------:R-:W0:Y:S04]  /*291f0*/  LDSM.16.M88.4 R20, [R12+UR5+0x3000] ;  /* 0x003000050c14783b */ /* 0x000e280008000200 */
[----:B-1----:R-:W-:Y:S04]  /*29200*/  STL.64 [R1+0xa0], R8 ;  /* 0x0000a00801007387 */ /* 0x002fe80000100a00 */
[----:B------:R-:W-:Y:S04]  /*29210*/  STL.64 [R1+0xa8], R10 ;  /* 0x0000a80a01007387 */ /* 0x000fe80000100a00 */
[----:B------:R-:W1:Y:S04]  /*29220*/  LDSM.16.M88.4 R8, [R12+UR5+0x4000] ;  /* 0x004000050c08783b */ /* 0x000e680008000200 */
[----:B--2---:R-:W-:Y:S04]  /*29230*/  STL.64 [R1+0x90], R4 ;  /* 0x0000900401007387 */ /* 0x004fe80000100a00 */
        /* <DEDUP_REMOVED lines=22> */
[----:B-1----:R-:W-:Y:S04]  /*293a0*/  STL.64 [R1+0x10], R8 ;  /* 0x0000100801007387 */ /* 0x002fe80000100a00 */
[----:B------:R-:W-:Y:S04]  /*293b0*/  STL.64 [R1+0x18], R10 ;  /* 0x0000180a01007387 */ /* 0x000fe80000100a00 */
[----:B------:R-:W-:Y:S04]  /*293c0*/  STL [R1+0xf24], R26 ;  /* 0x000f241a01007387 */ /* 0x000fe80000100800 */
[----:B--2---:R-:W-:Y:S04]  /*293d0*/  STL.64 [R1], R4 ;  /* 0x0000000401007387 */ /* 0x004fe80000100a00 */
[----:B------:R-:W-:Y:S04]  /*293e0*/  STL.64 [R1+0x8], R6 ;  /* 0x0000080601007387 */ /* 0x000fe80000100a00 */
[----:B------:R-:W0:Y:S04]  /*293f0*/  LDSM.16.M88.4 R4, [R12+UR5+0xd000] ;  /* 0x00d000050c04783b */ /* 0x000e280008000200 */
[----:B------:R-:W1:Y:S04]  /*29400*/  LDSM.16.M88.4 R8, [R12+UR5+0xe000] ;  /* 0x00e000050c08783b */ /* 0x000e680008000200 */
[----:B------:R-:W-:Y:S04]  /*29410*/  STL [R1+0xf20], R27 ;  /* 0x000f201b01007387 */ /* 0x000fe80000100800 */
[----:B------:R-:W-:Y:S04]  /*29420*/  STL.64 [R1+0x1180], R24 ;  /* 0x0011801801007387 */ /* 0x000fe80000100a00 */
[----:B------:R-:W2:Y:S04]  /*29430*/  LDSM.16.M88.4 R12, [R12+UR5+0xf000] ;  /* 0x00f000050c0c783b */ /* 0x000ea80008000200 */
[----:B0-----:R-:W-:Y:S04]  /*29440*/  STL [R1+0xedc], R6 ;  /* 0x000edc0601007387 */ /* 0x001fe80000100800 */
[----:B------:R-:W-:Y:S04]  /*29450*/  STL [R1+0xed8], R7 ;  /* 0x000ed80701007387 */ /* 0x000fe80000100800 */
[----:B------:R0:W-:Y:S04]  /*29460*/  STL.64 [R1+0x1220], R4 ;  /* 0x0012200401007387 */ /* 0x0001e80000100a00 */
[----:B0-----:R-:W3:Y:S04]  /*29470*/  LDL.LU.64 R4, [R1+0xb0] ;  /* 0x0000b00001047983 */ /* 0x001ee80000300a00 */
[----:B-1----:R-:W-:Y:S04]  /*29480*/  STL [R1+0xed0], R10 ;  /* 0x000ed00a01007387 */ /* 0x002fe80000100800 */
[----:B------:R-:W-:Y:S04]  /*29490*/  STL [R1+0xecc], R11 ;  /* 0x000ecc0b01007387 */ /* 0x000fe80000100800 */
[----:B------:R0:W-:Y:S04]  /*294a0*/  STL.64 [R1+0x1200], R8 ;  /* 0x0012000801007387 */ /* 0x0001e80000100a00 */
[----:B0-----:R-:W4:Y:S04]  /*294b0*/  LDL.LU.64 R8, [R1+0x80] ;  /* 0x0000800001087983 */ /* 0x001f280000300a00 */
[----:B----4-:R0:W-:Y:S04]  /*294c0*/  STL.64 [R1+0x1208], R8 ;  /* 0x0012080801007387 */ /* 0x0101e80000100a00 */
[----:B0-----:R-:W4:Y:S01]  /*294d0*/  LDL.LU.64 R8, [R1+0x90] ;  /* 0x0000900001087983 */ /* 0x001f220000300a00 */
[----:B------:R-:W-:-:S03]  /*294e0*/  IMAD.MOV.U32 R11, RZ, RZ, R2 ;  /* 0x000000ffff0b7224 */ /* 0x000fc600078e0002 */
[----:B----4-:R0:W-:Y:S04]  /*294f0*/  STL.64 [R1+0x1210], R8 ;  /* 0x0012100801007387 */ /* 0x0101e80000100a00 */
[----:B0-----:R-:W4:Y:S04]  /*29500*/  LDL.LU R8, [R1+0x2a0] ;  /* 0x0002a00001087983 */ /* 0x001f280000300800 */
[----:B------:R-:W4:Y:S04]  /*29510*/  LDL.LU R9, [R1+0x2a4] ;  /* 0x0002a40001097983 */ /* 0x000f280000300800 */
[----:B------:R-:W4:Y:S04]  /*29520*/  LDL.LU R10, [R1+0x2a8] ;  /* 0x0002a800010a7983 */ /* 0x000f280000300800 */
[----:B------:R-:W2:Y:S04]  /*29530*/  LDL.LU R2, [R1+0x1228] ;  /* 0x0012280001027983 */ /* 0x000ea80000300800 */
[----:B------:R-:W3:Y:S04]  /*29540*/  LDL.LU.64 R24, [R1+0x70] ;  /* 0x0000700001187983 */ /* 0x000ee80000300a00 */
[----:B--2---:R-:W0:Y:S04]  /*29550*/  LDSM.16.MT88.4 R20, [R2+UR5+0x10800] ;  /* 0x010800050214783b */ /* 0x004e280008004200 */
[----:B---3--:R1:W-:Y:S04]  /*29560*/  STL.64 [R1+0x1218], R24 ;  /* 0x0012181801007387 */ /* 0x0083e80000100a00 */
[----:B-1----:R-:W4:Y:S04]  /*29570*/  LDL.LU.64 R24, [R1+0xa0] ;  /* 0x0000a00001187983 */ /* 0x002f280000300a00 */
[----:B------:R1:W-:Y:S04]  /*29580*/  STL [R1+0x1114], R12 ;  /* 0x0011140c01007387 */ /* 0x0003e80000100800 */
[----:B------:R2:W-:Y:S04]  /*29590*/  STL [R1+0x1110], R13 ;  /* 0x0011100d01007387 */ /* 0x0005e80000100800 */
[----:B------:R3:W-:Y:S04]  /*295a0*/  STL [R1+0xec4], R14 ;  /* 0x000ec40e01007387 */ /* 0x0007e80000100800 */
[----:B------:R0:W-:Y:S04]  /*295b0*/  STL [R1+0xec0], R15 ;  /* 0x000ec00f01007387 */ /* 0x0001e80000100800 */
[----:B-1----:R-:W4:Y:S04]  /*295c0*/  LDL.LU R12, [R1+0x2b0] ;  /* 0x0002b000010c7983 */ /* 0x002f280000300800 */
[----:B--2---:R-:W4:Y:S04]  /*295d0*/  LDL.LU R13, [R1+0x2b4] ;  /* 0x0002b400010d7983 */ /* 0x004f280000300800 */
[----:B---3--:R-:W4:Y:S01]  /*295e0*/  LDL.LU R14, [R1+0x2b8] ;  /* 0x0002b800010e7983 */ /* 0x008f220000300800 */
[----:B0-----:R-:W-:-:S03]  /*295f0*/  IMAD.MOV.U32 R15, RZ, RZ, R0 ;  /* 0x000000ffff0f7224 */ /* 0x001fc600078e0000 */
[----:B------:R-:W-:Y:S04]  /*29600*/  STL [R1+0x1118], R2 ;  /* 0x0011180201007387 */ /* 0x000fe80000100800 */
[----:B------:R-:W-:Y:S04]  /*29610*/  STL.64 [R1+0x1108], R22 ;  /* 0x0011081601007387 */ /* 0x000fe80000100a00 */
[----:B------:R4:W-:Y:S02]  /*29620*/  STL.64 [R1+0x1100], R20 ;  /* 0x0011001401007387 */ /* 0x0009e40000100a00 */
[----:B----4-:R-:W-:Y:S07]  /*29630*/  HMMA.16816.F32.BF16 R20, R16, R4, R12 ;  /* 0x000000041014723c */ /* 0x010fee000004180c */
[----:B------:R-:W-:-:S02]  /*29640*/  IMAD.MOV.U32 R15, RZ, RZ, R4 ;  /* 0x000000ffff0f7224 */ /* 0x000fc400078e0004 */
[----:B------:R-:W-:Y:S02]  /*29650*/  IMAD.MOV.U32 R14, RZ, RZ, R5 ;  /* 0x000000ffff0e7224 */ /* 0x000fe400078e0005 */
[----:B------:R-:W2:Y:S01]  /*29660*/  LDL.LU.64 R4, [R1+0x1220] ;  /* 0x0012200001047983 */ /* 0x000ea20000300a00 */
[----:B------:R-:W-:-:S12]  /*29670*/  HMMA.16816.F32.BF16 R8, R16, R24, R8 ;  /* 0x000000181008723c */ /* 0x000fd80000041808 */
[----:B------:R-:W-:Y:S02]  /*29680*/  IMAD.MOV.U32 R7, RZ, RZ, R21 ;  /* 0x000000ffff077224 */ /* 0x000fe400078e0015 */
[----:B------:R-:W-:Y:S01]  /*29690*/  IMAD.MOV.U32 R6, RZ, RZ, R22 ;  /* 0x000000ffff067224 */ /* 0x000fe200078e0016 */
[----:B------:R0:W-:Y:S01]  /*296a0*/  STL [R1+0x2b0], R20 ;  /* 0x0002b01401007387 */ /* 0x0001e20000100800 */
[----:B------:R-:W-:-:S03]  /*296b0*/  IMAD.MOV.U32 R0, RZ, RZ, R23 ;  /* 0x000000ffff007224 */ /* 0x000fc600078e0017 */
[----:B------:R-:W-:Y:S01]  /*296c0*/  STL.64 [R1+0x1168], R6 ;  /* 0x0011680601007387 */ /* 0x000fe20000100a00 */
[----:B------:R-:W-:Y:S02]  /*296d0*/  IMAD.MOV.U32 R21, RZ, RZ, R24 ;  /* 0x000000ffff157224 */ /* 0x000fe400078e0018 */
[----:B0-----:R-:W-:Y:S01]  /*296e0*/  IMAD.MOV.U32 R20, RZ, RZ, R25 ;  /* 0x000000ffff147224 */ /* 0x001fe200078e0019 */
[----:B--2---:R0:W-:Y:S04]  /*296f0*/  STL.64 [R1+0x1160], R4 ;  /* 0x0011600401007387 */ /* 0x0041e80000100a00 */
[----:B0-----:R-:W2:Y:S04]  /*29700*/  LDL.LU R4, [R1+0x270] ;  /* 0x0002700001047983 */ /* 0x001ea80000300800 */
[----:B------:R-:W2:Y:S04]  /*29710*/  LDL.LU R5, [R1+0x274] ;  /* 0x0002740001057983 */ /* 0x000ea80000300800 */
[----:B------:R-:W2:Y:S04]  /*29720*/  LDL.LU R6, [R1+0x278] ;  /* 0x0002780001067983 */ /* 0x000ea80000300800 */
[----:B------:R-:W2:Y:S04]  /*29730*/  LDL.LU R7, [R1+0x27c] ;  /* 0x00027c0001077983 */ /* 0x000ea80000300800 */
[----:B------:R-:W-:Y:S04]  /*29740*/  STL [R1+0x1124], R0 ;  /* 0x0011240001007387 */ /* 0x000fe80000100800 */
[----:B------:R0:W-:Y:S04]  /*29750*/  STL [R1+0x1120], R14 ;  /* 0x0011200e01007387 */ /* 0x0001e80000100800 */
[----:B------:R1:W-:Y:S04]  /*29760*/  STL [R1+0x111c], R15 ;  /* 0x00111c0f01007387 */ /* 0x0003e80000100800 */
[----:B------:R-:W3:Y:S04]  /*29770*/  LDL.LU R12, [R1+0x280] ;  /* 0x00028000010c7983 */ /* 0x000ee80000300800 */
[----:B------:R-:W3:Y:S04]  /*29780*/  LDL.LU R13, [R1+0x284] ;  /* 0x00028400010d7983 */ /* 0x000ee80000300800 */
[----:B0-----:R-:W3:Y:S01]  /*29790*/  LDL.LU R14, [R1+0x288] ;  /* 0x00028800010e7983 */ /* 0x001ee20000300800 */
[----:B-1----:R-:W-:-:S02]  /*297a0*/  IMAD.MOV.U32 R15, RZ, RZ, R3 ;  /* 0x000000ffff0f7224 */ /* 0x002fc400078e0003 */
[----:B------:R-:W-:Y:S01]  /*297b0*/  IMAD.MOV.U32 R3, RZ, RZ, R11 ;  /* 0x000000ffff037224 */ /* 0x000fe200078e000b */
[----:B------:R-:W2:Y:S04]  /*297c0*/  LDL.LU.64 R24, [R1+0x1218] ;  /* 0x0012180001187983 */ /* 0x000ea80000300a00 */
[----:B------:R0:W-:Y:S04]  /*297d0*/  STL.64 [R1+0x2a0], R8 ;  /* 0x0002a00801007387 */ /* 0x0001e80000100a00 */
[----:B------:R-:W-:Y:S04]  /*297e0*/  STL [R1+0x2a8], R10 ;  /* 0x0002a80a01007387 */ /* 0x000fe80000100800 */
[----:B0-----:R-:W4:Y:S04]  /*297f0*/  LDL.LU.64 R8, [R1+0x1210] ;  /* 0x0012100001087983 */ /* 0x001f280000300a00 */
[----:B------:R-:W-:Y:S04]  /*29800*/  STL [R1+0x1130], R3 ;  /* 0x0011300301007387 */ /* 0x000fe80000100800 */
[----:B------:R0:W-:Y:S04]  /*29810*/  STL [R1+0x112c], R20 ;  /* 0x00112c1401007387 */ /* 0x0001e80000100800 */
[----:B------:R1:W-:Y:S04]  /*29820*/  STL [R1+0x1128], R21 ;  /* 0x0011281501007387 */ /* 0x0003e80000100800 */
[----:B0-----:R-:W4:Y:S04]  /*29830*/  LDL.LU R20, [R1+0x290] ;  /* 0x0002900001147983 */ /* 0x001f280000300800 */
[----:B-1----:R-:W4:Y:S04]  /*29840*/  LDL.LU R21, [R1+0x294] ;  /* 0x0002940001157983 */ /* 0x002f280000300800 */
[----:B------:R-:W4:Y:S04]  /*29850*/  LDL.LU R22, [R1+0x298] ;  /* 0x0002980001167983 */ /* 0x000f280000300800 */
[----:B------:R-:W4:Y:S02]  /*29860*/  LDL.LU R23, [R1+0x29c] ;  /* 0x00029c0001177983 */ /* 0x000f240000300800 */
[----:B----4-:R-:W-:-:S15]  /*29870*/  HMMA.16816.F32.BF16 R20, R16, R8, R20 ;  /* 0x000000081014723c */ /* 0x010fde0000041814 */
[----:B------:R-:W-:-:S08]  /*29880*/  NOP ;  /* 0x0000000000007918 */ /* 0x000fd00000000000 */
[----:B------:R-:W-:Y:S04]  /*29890*/  STL.64 [R1+0x290], R20 ;  /* 0x0002901401007387 */ /* 0x000fe80000100a00 */
[----:B------:R0:W-:Y:S02]  /*298a0*/  STL.64 [R1+0x298], R22 ;  /* 0x0002981601007387 */ /* 0x0001e40000100a00 */
[----:B0-----:R-:W-:Y:S02]  /*298b0*/  IMAD.MOV.U32 R23, RZ, RZ, R8 ;  /* 0x000000ffff177224 */ /* 0x001fe400078e0008 */
[----:B------:R-:W-:Y:S02]  /*298c0*/  IMAD.MOV.U32 R22, RZ, RZ, R9 ;  /* 0x000000ffff167224 */ /* 0x000fe400078e0009 */
[----:B------:R-:W3:Y:S04]  /*298d0*/  LDL.LU.64 R8, [R1+0x1208] ;  /* 0x0012080001087983 */ /* 0x000ee80000300a00 */
[----:B------:R-:W-:Y:S04]  /*298e0*/  STL [R1+0x1138], R22 ;  /* 0x0011381601007387 */ /* 0x000fe80000100800 */
[----:B------:R3:W-:Y:S01]  /*298f0*/  STL [R1+0x1134], R23 ;  /* 0x0011341701007387 */ /* 0x0007e20000100800 */
[C---:B--2---:R-:W-:Y:S06]  /*29900*/  HMMA.16816.F32.BF16 R4, R16.reuse, R24, R4 ;  /* 0x000000181004723c */ /* 0x044fec0000041804 */
[----:B---3--:R-:W-:Y:S07]  /*29910*/  HMMA.16816.F32.BF16 R20, R16, R8, R12 ;  /* 0x000000081014723c */ /* 0x008fee000004180c */
[----:B------:R-:W-:-:S02]  /*29920*/  IMAD.MOV.U32 R12, RZ, RZ, R8 ;  /* 0x000000ffff0c7224 */ /* 0x000fc400078e0008 */
[----:B------:R-:W-:Y:S02]  /*29930*/  IMAD.MOV.U32 R13, RZ, RZ, R9 ;  /* 0x000000ffff0d7224 */ /* 0x000fe400078e0009 */
[----:B------:R-:W2:-:S13]  /*29940*/  LDL.LU.64 R8, [R1+0x1200] ;  /* 0x0012000001087983 */ /* 0x000e9a0000300a00 */
[----:B------:R-:W-:Y:S01]  /*29950*/  IMAD.MOV.U32 R11, RZ, RZ, R23 ;  /* 0x000000ffff0b7224 */ /* 0x000fe200078e0017 */
[----:B------:R-:W-:Y:S04]  /*29960*/  STL.64 [R1+0x280], R20 ;  /* 0x0002801401007387 */ /* 0x000fe80000100a00 */
[----:B------:R-:W-:Y:S04]  /*29970*/  STL [R1+0x288], R22 ;  /* 0x0002881601007387 */ /* 0x000fe80000100800 */
[----:B------:R-:W-:Y:S01]  /*29980*/  STL [R1+0x1144], R11 ;  /* 0x0011440b01007387 */ /* 0x000fe20000100800 */
[----:B------:R-:W-:-:S02]  /*29990*/  IMAD.MOV.U32 R15, RZ, RZ, R24 ;  /* 0x000000ffff0f7224 */ /* 0x000fc400078e0018 */
[----:B------:R-:W-:Y:S01]  /*299a0*/  IMAD.MOV.U32 R2, RZ, RZ, R25 ;  /* 0x000000ffff027224 */ /* 0x000fe200078e0019 */
[----:B--2---:R-:W-:Y:S04]  /*299b0*/  STL.64 [R1+0x11a8], R8 ;  /* 0x0011a80801007387 */ /* 0x004fe80000100a00 */
[----:B------:R-:W-:Y:S04]  /*299c0*/  STL [R1+0x1140], R13 ;  /* 0x0011400d01007387 */ /* 0x000fe80000100800 */
[----:B------:R-:W-:Y:S04]  /*299d0*/  STL [R1+0x113c], R12 ;  /* 0x00113c0c01007387 */ /* 0x000fe80000100800 */
[----:B------:R0:W-:Y:S04]  /*299e0*/  STL.64 [R1+0x270], R4 ;  /* 0x0002700401007387 */ /* 0x0001e80000100a00 */
[----:B------:R1:W-:Y:S04]  /*299f0*/  STL.64 [R1+0x278], R6 ;  /* 0x0002780601007387 */ /* 0x0003e80000100a00 */
[----:B0-----:R-:W2:Y:S04]  /*29a00*/  LDL.LU R4, [R1+0x1f0] ;  /* 0x0001f00001047983 */ /* 0x001ea80000300800 */
[----:B------:R-:W2:Y:S01]  /*29a10*/  LDL.LU R5, [R1+0x1f4] ;  /* 0x0001f40001057983 */ /* 0x000ea20000300800 */
[----:B-1----:R-:W-:-:S02]  /*29a20*/  IMAD.MOV.U32 R6, RZ, RZ, R28 ;  /* 0x000000ffff067224 */ /* 0x002fc400078e001c */
[----:B------:R-:W-:Y:S01]  /*29a30*/  IMAD.MOV.U32 R7, RZ, RZ, R29 ;  /* 0x000000ffff077224 */ /* 0x000fe200078e001d */
[----:B------:R-:W3:Y:S04]  /*29a40*/  LDL.LU R28, [R1+0x11fc] ;  /* 0x0011fc00011c7983 */ /* 0x000ee80000300800 */
[----:B------:R-:W4:Y:S04]  /*29a50*/  LDL.LU R29, [R1+0x11f8] ;  /* 0x0011f800011d7983 */ /* 0x000f280000300800 */
[----:B------:R-:W2:Y:S04]  /*29a60*/  LDL.LU R24, [R1+0x200] ;  /* 0x0002000001187983 */ /* 0x000ea80000300800 */
[----:B------:R-:W2:Y:S04]  /*29a70*/  LDL.LU R25, [R1+0x204] ;  /* 0x0002040001197983 */ /* 0x000ea80000300800 */
[----:B------:R-:W3:Y:S04]  /*29a80*/  LDL.LU R26, [R1+0x208] ;  /* 0x00020800011a7983 */ /* 0x000ee80000300800 */
        /* <DEDUP_REMOVED lines=9> */
[----:B----4-:R-:W-:Y:S04]  /*29b20*/  STL.64 [R1+0x11f0], R22 ;  /* 0x0011f01601007387 */ /* 0x010fe80000100a00 */
[----:B---3--:R0:W-:Y:S04]  /*29b30*/  STL.64 [R1+0x11e8], R20 ;  /* 0x0011e81401007387 */ /* 0x0081e80000100a00 */
[----:B0-----:R-:W3:Y:S04]  /*29b40*/  LDL.LU R20, [R1+0x260] ;  /* 0x0002600001147983 */ /* 0x001ee80000300800 */
[----:B------:R-:W3:Y:S04]  /*29b50*/  LDL.LU R21, [R1+0x264] ;  /* 0x0002640001157983 */ /* 0x000ee80000300800 */
[----:B------:R-:W3:Y:S04]  /*29b60*/  LDL.LU R22, [R1+0x268] ;  /* 0x0002680001167983 */ /* 0x000ee80000300800 */
[----:B------:R-:W3:Y:S04]  /*29b70*/  LDL.LU R23, [R1+0x26c] ;  /* 0x00026c0001177983 */ /* 0x000ee80000300800 */
[----:B--2---:R-:W-:Y:S04]  /*29b80*/  STL.64 [R1+0x11b8], R10 ;  /* 0x0011b80a01007387 */ /* 0x004fe80000100a00 */
[----:B------:R0:W-:Y:S04]  /*29b90*/  STL.64 [R1+0x11b0], R8 ;  /* 0x0011b00801007387 */ /* 0x0001e80000100a00 */
[----:B0-----:R-:W2:Y:S04]  /*29ba0*/  LDL.LU.64 R8, [R1+0x30] ;  /* 0x0000300001087983 */ /* 0x001ea80000300a00 */
[----:B--2---:R0:W-:Y:S04]  /*29bb0*/  STL.64 [R1+0x11c8], R8 ;  /* 0x0011c80801007387 */ /* 0x0041e80000100a00 */
[----:B0-----:R-:W2:Y:S04]  /*29bc0*/  LDL.LU.64 R8, [R1+0x40] ;  /* 0x0000400001087983 */ /* 0x001ea80000300a00 */
[----:B--2---:R0:W-:Y:S04]  /*29bd0*/  STL.64 [R1+0x11e0], R8 ;  /* 0x0011e00801007387 */ /* 0x0041e80000100a00 */
[----:B0-----:R-:W2:Y:S04]  /*29be0*/  LDL.LU.64 R8, [R1+0x50] ;  /* 0x0000500001087983 */ /* 0x001ea80000300a00 */
[----:B------:R-:W-:Y:S04]  /*29bf0*/  STL.64 [R1+0x1190], R26 ;  /* 0x0011901a01007387 */ /* 0x000fe80000100a00 */
[----:B------:R0:W-:Y:S04]  /*29c00*/  STL.64 [R1+0x1188], R24 ;  /* 0x0011881801007387 */ /* 0x0001e80000100a00 */
[----:B0-----:R-:W4:Y:S04]  /*29c10*/  LDL.LU.64 R24, [R1+0x10] ;  /* 0x0000100001187983 */ /* 0x001f280000300a00 */
[----:B----4-:R0:W-:Y:S04]  /*29c20*/  STL.64 [R1+0x11a0], R24 ;  /* 0x0011a01801007387 */ /* 0x0101e80000100a00 */
[----:B0-----:R-:W4:Y:S04]  /*29c30*/  LDL.LU.64 R24, [R1+0x20] ;  /* 0x0000200001187983 */ /* 0x001f280000300a00 */
[----:B----4-:R0:W-:Y:S04]  /*29c40*/  STL.64 [R1+0x11c0], R24 ;  /* 0x0011c01801007387 */ /* 0x0101e80000100a00 */
[----:B0-----:R-:W4:Y:S04]  /*29c50*/  LDL.LU R24, [R1+0x230] ;  /* 0x0002300001187983 */ /* 0x001f280000300800 */
[----:B------:R-:W4:Y:S04]  /*29c60*/  LDL.LU R25, [R1+0x234] ;  /* 0x0002340001197983 */ /* 0x000f280000300800 */
[----:B------:R-:W3:Y:S04]  /*29c70*/  LDL.LU R26, [R1+0x238] ;  /* 0x00023800011a7983 */ /* 0x000ee80000300800 */
[----:B------:R-:W3:Y:S04]  /*29c80*/  LDL.LU R27, [R1+0x23c] ;  /* 0x00023c00011b7983 */ /* 0x000ee80000300800 */
[----:B---3--:R-:W-:Y:S04]  /*29c90*/  STL.64 [R1+0x11d8], R26 ;  /* 0x0011d81a01007387 */ /* 0x008fe80000100a00 */
[----:B----4-:R0:W-:Y:S04]  /*29ca0*/  STL.64 [R1+0x11d0], R24 ;  /* 0x0011d01801007387 */ /* 0x0101e80000100a00 */
[----:B0-----:R-:W3:Y:S04]  /*29cb0*/  LDL.LU R24, [R1+0x240] ;  /* 0x0002400001187983 */ /* 0x001ee80000300800 */
[----:B------:R-:W3:Y:S04]  /*29cc0*/  LDL.LU R25, [R1+0x244] ;  /* 0x0002440001197983 */ /* 0x000ee80000300800 */
[----:B------:R-:W3:Y:S04]  /*29cd0*/  LDL.LU R26, [R1+0x248] ;  /* 0x00024800011a7983 */ /* 0x000ee80000300800 */
[----:B------:R-:W3:Y:S04]  /*29ce0*/  LDL.LU R27, [R1+0x24c] ;  /* 0x00024c00011b7983 */ /* 0x000ee80000300800 */
[----:B------:R-:W-:Y:S04]  /*29cf0*/  STL.64 [R1+0x1178], R6 ;  /* 0x0011780601007387 */ /* 0x000fe80000100a00 */
[----:B------:R0:W-:Y:S04]  /*29d00*/  STL.64 [R1+0x1170], R4 ;  /* 0x0011700401007387 */ /* 0x0001e80000100a00 */
[----:B0-----:R-:W4:Y:S04]  /*29d10*/  LDL.LU.64 R4, [R1] ;  /* 0x0000000001047983 */ /* 0x001f280000300a00 */
[----:B----4-:R0:W-:Y:S04]  /*29d20*/  STL.64 [R1+0x1198], R4 ;  /* 0x0011980401007387 */ /* 0x0101e80000100a00 */
[----:B0-----:R-:W4:Y:S04]  /*29d30*/  LDL.LU R4, [R1+0x210] ;  /* 0x0002100001047983 */ /* 0x001f280000300800 */
[----:B------:R-:W4:Y:S04]  /*29d40*/  LDL.LU R5, [R1+0x214] ;  /* 0x0002140001057983 */ /* 0x000f280000300800 */
[----:B------:R-:W-:Y:S04]  /*29d50*/  STL [R1+0x114c], R2 ;  /* 0x00114c0201007387 */ /* 0x000fe80000100800 */
[----:B------:R-:W-:Y:S04]  /*29d60*/  STL [R1+0x1148], R15 ;  /* 0x0011480f01007387 */ /* 0x000fe80000100800 */
[----:B------:R-:W2:Y:S01]  /*29d70*/  LDL.LU.64 R12, [R1+0x60] ;  /* 0x00006000010c7983 */ /* 0x000ea20000300a00 */
[----:B------:R-:W-:-:S02]  /*29d80*/  IMAD.MOV.U32 R6, RZ, RZ, R29 ;  /* 0x000000ffff067224 */ /* 0x000fc400078e001d */
[----:B------:R-:W-:Y:S01]  /*29d90*/  IMAD.MOV.U32 R7, RZ, RZ, R28 ;  /* 0x000000ffff077224 */ /* 0x000fe200078e001c */
[----:B--2---:R-:W-:-:S15]  /*29da0*/  HMMA.16816.F32.BF16 R20, R16, R12, R20 ;  /* 0x0000000c1014723c */ /* 0x004fde0000041814 */
[----:B------:R-:W-:-:S08]  /*29db0*/  NOP ;  /* 0x0000000000007918 */ /* 0x000fd00000000000 */
[----:B------:R0:W-:Y:S01]  /*29dc0*/  STL.64 [R1+0x260], R20 ;  /* 0x0002601401007387 */ /* 0x0001e20000100a00 */
[----:B------:R-:W-:Y:S02]  /*29dd0*/  IMAD.MOV.U32 R29, RZ, RZ, R22 ;  /* 0x000000ffff1d7224 */ /* 0x000fe400078e0016 */
[----:B------:R-:W-:Y:S02]  /*29de0*/  IMAD.MOV.U32 R28, RZ, RZ, R23 ;  /* 0x000000ffff1c7224 */ /* 0x000fe400078e0017 */
[----:B------:R-:W2:Y:S04]  /*29df0*/  LDL.LU.64 R22, [R1+0x11f0] ;  /* 0x0011f00001167983 */ /* 0x000ea80000300a00 */
[----:B0-----:R-:W2:Y:S02]  /*29e00*/  LDL.LU.64 R20, [R1+0x11e8] ;  /* 0x0011e80001147983 */ /* 0x001ea40000300a00 */
[----:B--2---:R-:W-:-:S15]  /*29e10*/  HMMA.16816.F32.BF16 R20, R16, R8, R20 ;  /* 0x000000081014723c */ /* 0x004fde0000041814 */
[----:B------:R-:W-:-:S08]  /*29e20*/  NOP ;  /* 0x0000000000007918 */ /* 0x000fd00000000000 */
[----:B------:R0:W-:Y:S04]  /*29e30*/  STL.64 [R1+0x250], R20 ;  /* 0x0002501401007387 */ /* 0x0001e80000100a00 */
[----:B------:R1:W-:Y:S01]  /*29e40*/  STL.64 [R1+0x258], R22 ;  /* 0x0002581601007387 */ /* 0x0003e20000100a00 */
[----:B0-----:R-:W-:Y:S02]  /*29e50*/  IMAD.MOV.U32 R20, RZ, RZ, R8 ;  /* 0x000000ffff147224 */ /* 0x001fe400078e0008 */
[----:B------:R-:W-:Y:S02]  /*29e60*/  IMAD.MOV.U32 R21, RZ, RZ, R9 ;  /* 0x000000ffff157224 */ /* 0x000fe400078e0009 */
[----:B------:R-:W3:Y:S02]  /*29e70*/  LDL.LU.64 R8, [R1+0x11e0] ;  /* 0x0011e00001087983 */ /* 0x000ee40000300a00 */
[----:B---3--:R-:W-:Y:S06]  /*29e80*/  HMMA.16816.F32.BF16 R24, R16, R8, R24 ;  /* 0x000000081018723c */ /* 0x008fec0000041818 */
[----:B-1----:R-:W-:-:S02]  /*29e90*/  IMAD.MOV.U32 R23, RZ, RZ, R8 ;  /* 0x000000ffff177224 */ /* 0x002fc400078e0008 */
[----:B------:R-:W-:-:S15]  /*29ea0*/  IMAD.MOV.U32 R3, RZ, RZ, R9 ;  /* 0x000000ffff037224 */ /* 0x000fde00078e0009 */
[----:B------:R-:W-:Y:S04]  /*29eb0*/  STL.64 [R1+0x240], R24 ;  /* 0x0002401801007387 */ /* 0x000fe80000100a00 */
[----:B------:R0:W-:Y:S04]  /*29ec0*/  STL.64 [R1+0x248], R26 ;  /* 0x0002481a01007387 */ /* 0x0001e80000100a00 */
[----:B0-----:R-:W2:Y:S04]  /*29ed0*/  LDL.LU.64 R26, [R1+0x11d8] ;  /* 0x0011d800011a7983 */ /* 0x001ea80000300a00 */
[----:B------:R-:W2:Y:S04]  /*29ee0*/  LDL.LU.64 R24, [R1+0x11d0] ;  /* 0x0011d00001187983 */ /* 0x000ea80000300a00 */
[----:B------:R-:W2:Y:S01]  /*29ef0*/  LDL.LU.64 R8, [R1+0x11c8] ;  /* 0x0011c80001087983 */ /* 0x000ea20000300a00 */
[----:B------:R-:W-:Y:S01]  /*29f00*/  IMAD.MOV.U32 R0, RZ, RZ, R12 ;  /* 0x000000ffff007224 */ /* 0x000fe200078e000c */
[----:B--2---:R-:W-:Y:S06]  /*29f10*/  HMMA.16816.F32.BF16 R24, R16, R8, R24 ;  /* 0x000000081018723c */ /* 0x004fec0000041818 */
[----:B------:R-:W-:-:S02]  /*29f20*/  IMAD.MOV.U32 R12, RZ, RZ, R8 ;  /* 0x000000ffff0c7224 */ /* 0x000fc400078e0008 */
[----:B------:R-:W-:-:S15]  /*29f30*/  IMAD.MOV.U32 R22, RZ, RZ, R9 ;  /* 0x000000ffff167224 */ /* 0x000fde00078e0009 */
[----:B------:R0:W-:Y:S04]  /*29f40*/  STL.64 [R1+0x230], R24 ;  /* 0x0002301801007387 */ /* 0x0001e80000100a00 */
[----:B------:R-:W-:Y:S04]  /*29f50*/  STL.64 [R1+0x238], R26 ;  /* 0x0002381a01007387 */ /* 0x000fe80000100a00 */
[----:B0-----:R-:W2:Y:S04]  /*29f60*/  LDL.LU.64 R24, [R1+0x11c0] ;  /* 0x0011c00001187983 */ /* 0x001ea80000300a00 */
[----:B------:R-:W2:Y:S04]  /*29f70*/  LDL.LU.64 R10, [R1+0x11b8] ;  /* 0x0011b800010a7983 */ /* 0x000ea80000300a00 */
[----:B------:R-:W2:Y:S04]  /*29f80*/  LDL.LU.64 R8, [R1+0x11b0] ;  /* 0x0011b00001087983 */ /* 0x000ea80000300a00 */
[----:B------:R-:W-:Y:S04]  /*29f90*/  STL.64 [R1+0x1158], R22 ;  /* 0x0011581601007387 */ /* 0x000fe80000100a00 */
[----:B------:R0:W-:Y:S01]  /*29fa0*/  STL.64 [R1+0x1150], R20 ;  /* 0x0011501401007387 */ /* 0x0001e20000100a00 */
[----:B------:R-:W-:-:S03]  /*29fb0*/  IMAD.MOV.U32 R14, RZ, RZ, R13 ;  /* 0x000000ffff0e7224 */ /* 0x000fc600078e000d */
[----:B0-----:R-:W3:Y:S04]  /*29fc0*/  LDL.LU R20, [R1+0x1e0] ;  /* 0x0001e00001147983 */ /* 0x001ee80000300800 */
[----:B------:R-:W3:Y:S04]  /*29fd0*/  LDL.LU R21, [R1+0x1e4] ;  /* 0x0001e40001157983 */ /* 0x000ee80000300800 */
[----:B------:R-:W3:Y:S04]  /*29fe0*/  LDL.LU R22, [R1+0x1e8] ;  /* 0x0001e80001167983 */ /* 0x000ee80000300800 */
[----:B------:R-:W3:Y:S01]  /*29ff0*/  LDL.LU R23, [R1+0x1ec] ;  /* 0x0001ec0001177983 */ /* 0x000ee20000300800 */
[----:B--2---:R-:W-:Y:S06]  /*2a000*/  HMMA.16816.F32.BF16 R8, R16, R24, R8 ;  /* 0x000000181008723c */ /* 0x004fec0000041808 */
[----:B------:R-:W-:-:S15]  /*2a010*/  IMAD.MOV.U32 R13, RZ, RZ, R25 ;  /* 0x000000ffff0d7224 */ /* 0x000fde00078e0019 */
[----:B------:R-:W-:-:S02]  /*2a020*/  NOP ;  /* 0x0000000000007918 */ /* 0x000fc40000000000 */
[----:B------:R0:W-:Y:S04]  /*2a030*/  STL.64 [R1+0x220], R8 ;  /* 0x0002200801007387 */ /* 0x0001e80000100a00 */
[----:B------:R1:W-:Y:S04]  /*2a040*/  STL.64 [R1+0x228], R10 ;  /* 0x0002280a01007387 */ /* 0x0003e80000100a00 */
[----:B0-----:R-:W2:Y:S01]  /*2a050*/  LDL.LU.64 R8, [R1+0x11a8] ;  /* 0x0011a80001087983 */ /* 0x001ea20000300a00 */
[----:B-1----:R-:W-:-:S03]  /*2a060*/  IMAD.MOV.U32 R11, RZ, RZ, R24 ;  /* 0x000000ffff0b7224 */ /* 0x002fc600078e0018 */
[----:B------:R-:W4:Y:S02]  /*2a070*/  LDL.LU.64 R24, [R1+0x11a0] ;  /* 0x0011a00001187983 */ /* 0x000f240000300a00 */
[----:B----4-:R-:W-:Y:S06]  /*2a080*/  HMMA.16816.F32.BF16 R4, R16, R24, R4 ;  /* 0x000000181004723c */ /* 0x010fec0000041804 */
[----:B------:R-:W-:Y:S02]  /*2a090*/  IMAD.MOV.U32 R2, RZ, RZ, R24 ;  /* 0x000000ffff027224 */ /* 0x000fe400078e0018 */
[----:B------:R-:W-:-:S15]  /*2a0a0*/  IMAD.MOV.U32 R15, RZ, RZ, R25 ;  /* 0x000000ffff0f7224 */ /* 0x000fde00078e0019 */
[----:B------:R0:W-:Y:S04]  /*2a0b0*/  STL.64 [R1+0x210], R4 ;  /* 0x0002100401007387 */ /* 0x0001e80000100a00 */
[----:B------:R-:W-:Y:S04]  /*2a0c0*/  STL.64 [R1+0x218], R6 ;  /* 0x0002180601007387 */ /* 0x000fe80000100a00 */
[----:B0-----:R-:W4:Y:S04]  /*2a0d0*/  LDL.LU.64 R4, [R1+0x1198] ;  /* 0x0011980001047983 */ /* 0x001f280000300a00 */
[----:B------:R-:W4:Y:S04]  /*2a0e0*/  LDL.LU.64 R26, [R1+0x1190] ;  /* 0x00119000011a7983 */ /* 0x000f280000300a00 */
[----:B------:R-:W4:Y:S02]  /*2a0f0*/  LDL.LU.64 R24, [R1+0x1188] ;  /* 0x0011880001187983 */ /* 0x000f240000300a00 */
[----:B----4-:R-:W-:-:S15]  /*2a100*/  HMMA.16816.F32.BF16 R24, R16, R4, R24 ;  /* 0x000000041018723c */ /* 0x010fde0000041818 */
[----:B------:R-:W-:-:S08]  /*2a110*/  NOP ;  /* 0x0000000000007918 */ /* 0x000fd00000000000 */
[----:B------:R0:W-:Y:S04]  /*2a120*/  STL.64 [R1+0x200], R24 ;  /* 0x0002001801007387 */ /* 0x0001e80000100a00 */
[----:B------:R1:W-:Y:S04]  /*2a130*/  STL.64 [R1+0x208], R26 ;  /* 0x0002081a01007387 */ /* 0x0003e80000100a00 */
[----:B0-----:R-:W4:Y:S01]  /*2a140*/  LDL.LU.64 R24, [R1+0x1180] ;  /* 0x0011800001187983 */ /* 0x001f220000300a00 */
[----:B-1----:R-:W-:Y:S02]  /*2a150*/  IMAD.MOV.U32 R27, RZ, RZ, R4 ;  /* 0x000000ffff1b7224 */ /* 0x002fe400078e0004 */
[----:B------:R-:W-:Y:S01]  /*2a160*/  IMAD.MOV.U32 R26, RZ, RZ, R5 ;  /* 0x000000ffff1a7224 */ /* 0x000fe200078e0005 */
[----:B------:R-:W4:Y:S04]  /*2a170*/  LDL.LU.64 R6, [R1+0x1178] ;  /* 0x0011780001067983 */ /* 0x000f280000300a00 */
[----:B------:R-:W4:Y:S02]  /*2a180*/  LDL.LU.64 R4, [R1+0x1170] ;  /* 0x0011700001047983 */ /* 0x000f240000300a00 */
[----:B----4-:R-:W-:-:S15]  /*2a190*/  HMMA.16816.F32.BF16 R4, R16, R24, R4 ;  /* 0x000000181004723c */ /* 0x010fde0000041804 */
[----:B------:R-:W-:-:S08]  /*2a1a0*/  NOP ;  /* 0x0000000000007918 */ /* 0x000fd00000000000 */
[----:B------:R-:W-:Y:S04]  /*2a1b0*/  STL.64 [R1+0x1f0], R4 ;  /* 0x0001f00401007387 */ /* 0x000fe80000100a00 */
[----:B------:R0:W-:Y:S04]  /*2a1c0*/  STL.64 [R1+0x1f8], R6 ;  /* 0x0001f80601007387 */ /* 0x0001e80000100a00 */
[----:B0-----:R-:W4:Y:S04]  /*2a1d0*/  LDL.LU.64 R6, [R1+0x1168] ;  /* 0x0011680001067983 */ /* 0x001f280000300a00 */
[----:B------:R-:W3:Y:S02]  /*2a1e0*/  LDL.LU.64 R4, [R1+0x1160] ;  /* 0x0011600001047983 */ /* 0x000ee40000300a00 */
[----:B---3--:R-:W-:-:S15]  /*2a1f0*/  HMMA.16816.F32.BF16 R20, R16, R4, R20 ;  /* 0x000000041014723c */ /* 0x008fde0000041814 */
[----:B------:R-:W-:-:S08]  /*2a200*/  NOP ;  /* 0x0000000000007918 */ /* 0x000fd00000000000 */
[----:B------:R-:W-:Y:S04]  /*2a210*/  STL.64 [R1+0x1e0], R20 ;  /* 0x0001e01401007387 */ /* 0x000fe80000100a00 */
[----:B------:R0:W-:Y:S01]  /*2a220*/  STL [R1+0x1e8], R22 ;  /* 0x0001e81601007387 */ /* 0x0001e20000100800 */
[----:B------:R-:W-:-:S03]  /*2a230*/  IMAD.MOV.U32 R10, RZ, RZ, R23 ;  /* 0x000000ffff0a7224 */ /* 0x000fc600078e0017 */
[----:B0-----:R-:W3:Y:S04]  /*2a240*/  LDL.LU.64 R22, [R1+0x1158] ;  /* 0x0011580001167983 */ /* 0x001ee80000300a00 */
[----:B------:R-:W3:Y:S04]  /*2a250*/  LDL.LU.64 R20, [R1+0x1150] ;  /* 0x0011500001147983 */ /* 0x000ee80000300a00 */
[----:B----4-:R-:W-:Y:S04]  /*2a260*/  STL.64 [R1+0xfd0], R6 ;  /* 0x000fd00601007387 */ /* 0x010fe80000100a00 */
[----:B------:R0:W-:Y:S04]  /*2a270*/  STL.64 [R1+0xfc8], R4 ;  /* 0x000fc80401007387 */ /* 0x0001e80000100a00 */
[----:B0-----:R-:W4:Y:S04]  /*2a280*/  LDL.LU R4, [R1+0xf0] ;  /* 0x0000f00001047983 */ /* 0x001f280000300800 */
[----:B------:R-:W4:Y:S04]  /*2a290*/  LDL.LU R5, [R1+0xf4] ;  /* 0x0000f40001057983 */ /* 0x000f280000300800 */
[----:B------:R-:W2:Y:S04]  /*2a2a0*/  LDL.LU R6, [R1+0xf8] ;  /* 0x0000f80001067983 */ /* 0x000ea80000300800 */
[----:B------:R-:W2:Y:S04]  /*2a2b0*/  LDL.LU R7, [R1+0xfc] ;  /* 0x0000fc0001077983 */ /* 0x000ea80000300800 */
[----:B--2---:R-:W-:Y:S04]  /*2a2c0*/  STL.64 [R1+0xfe0], R6 ;  /* 0x000fe00601007387 */ /* 0x004fe80000100a00 */
[----:B----4-:R0:W-:Y:S02]  /*2a2d0*/  STL.64 [R1+0xfd8], R4 ;  /* 0x000fd80401007387 */ /* 0x0101e40000100a00 */
[----:B0-----:R-:W-:-:S02]  /*2a2e0*/  IMAD.MOV.U32 R4, RZ, RZ, R27 ;  /* 0x000000ffff047224 */ /* 0x001fc400078e001b */
[----:B------:R-:W-:-:S05]  /*2a2f0*/  IMAD.MOV.U32 R5, RZ, RZ, R26 ;  /* 0x000000ffff057224 */ /* 0x000fca00078e001a */
[----:B------:R0:W-:Y:S04]  /*2a300*/  STL.64 [R1+0xff8], R4 ;  /* 0x000ff80401007387 */ /* 0x0001e80000100a00 */
[----:B0-----:R-:W2:Y:S04]  /*2a310*/  LDL.LU R4, [R1+0x1d0] ;  /* 0x0001d00001047983 */ /* 0x001ea80000300800 */
[----:B------:R-:W2:Y:S04]  /*2a320*/  LDL.LU R5, [R1+0x1d4] ;  /* 0x0001d40001057983 */ /* 0x000ea80000300800 */
[----:B------:R-:W2:Y:S04]  /*2a330*/  LDL.LU R6, [R1+0x1d8] ;  /* 0x0001d80001067983 */ /* 0x000ea80000300800 */
[----:B------:R-:W2:Y:S04]  /*2a340*/  LDL.LU R7, [R1+0x1dc] ;  /* 0x0001dc0001077983 */ /* 0x000ea80000300800 */
[----:B------:R-:W-:Y:S01]  /*2a350*/  STL [R1+0xee0], R10 ;  /* 0x000ee00a01007387 */ /* 0x000fe20000100800 */
[----:B--2---:R-:W-:-:S15]  /*2a360*/  HMMA.16816.F32.BF16 R4, R16, R8, R4 ;  /* 0x000000081004723c */ /* 0x004fde0000041804 */
[----:B------:R-:W-:-:S08]  /*2a370*/  NOP ;  /* 0x0000000000007918 */ /* 0x000fd00000000000 */
[----:B------:R0:W-:Y:S01]  /*2a380*/  STL [R1+0x1d0], R4 ;  /* 0x0001d00401007387 */ /* 0x0001e20000100800 */
[----:B------:R-:W-:Y:S02]  /*2a390*/  IMAD.MOV.U32 R26, RZ, RZ, R5 ;  /* 0x000000ffff1a7224 */ /* 0x000fe400078e0005 */
[----:B------:R-:W-:Y:S02]  /*2a3a0*/  IMAD.MOV.U32 R5, RZ, RZ, R15 ;  /* 0x000000ffff057224 */ /* 0x000fe400078e000f */
[----:B------:R-:W-:Y:S01]  /*2a3b0*/  IMAD.MOV.U32 R27, RZ, RZ, R6 ;  /* 0x000000ffff1b7224 */ /* 0x000fe200078e0006 */
[----:B------:R-:W-:Y:S01]  /*2a3c0*/  STL [R1+0x1dc], R7 ;  /* 0x0001dc0701007387 */ /* 0x000fe20000100800 */
[----:B0-----:R-:W-:-:S03]  /*2a3d0*/  IMAD.MOV.U32 R4, RZ, RZ, R2 ;  /* 0x000000ffff047224 */ /* 0x001fc600078e0002 */
[----:B------:R-:W2:Y:S04]  /*2a3e0*/  LDL.LU R2, [R1+0x114c] ;  /* 0x00114c0001027983 */ /* 0x000ea80000300800 */
[----:B------:R-:W4:Y:S04]  /*2a3f0*/  LDL.LU R15, [R1+0x1148] ;  /* 0x00114800010f7983 */ /* 0x000f280000300800 */
[----:B------:R-:W-:Y:S04]  /*2a400*/  STL.64 [R1+0x1010], R4 ;  /* 0x0010100401007387 */ /* 0x000fe80000100a00 */
[----:B------:R-:W-:Y:S04]  /*2a410*/  STL.64 [R1+0xff0], R26 ;  /* 0x000ff01a01007387 */ /* 0x000fe80000100a00 */
[----:B------:R0:W-:Y:S04]  /*2a420*/  STL.64 [R1+0xfe8], R24 ;  /* 0x000fe81801007387 */ /* 0x0001e80000100a00 */
[----:B0-----:R-:W3:Y:S04]  /*2a430*/  LDL.LU R24, [R1+0x100] ;  /* 0x0001000001187983 */ /* 0x001ee80000300800 */
[----:B------:R-:W3:Y:S04]  /*2a440*/  LDL.LU R25, [R1+0x104] ;  /* 0x0001040001197983 */ /* 0x000ee80000300800 */
[----:B------:R-:W2:Y:S04]  /*2a450*/  LDL.LU R26, [R1+0x108] ;  /* 0x00010800011a7983 */ /* 0x000ea80000300800 */
[----:B------:R-:W2:Y:S01]  /*2a460*/  LDL.LU R27, [R1+0x10c] ;  /* 0x00010c00011b7983 */ /* 0x000ea20000300800 */
[----:B------:R-:W-:-:S02]  /*2a470*/  IMAD.MOV.U32 R4, RZ, RZ, R11 ;  /* 0x000000ffff047224 */ /* 0x000fc400078e000b */
[----:B------:R-:W-:Y:S01]  /*2a480*/  IMAD.MOV.U32 R5, RZ, RZ, R13 ;  /* 0x000000ffff057224 */ /* 0x000fe200078e000d */
[----:B------:R-:W4:Y:S04]  /*2a490*/  LDL.LU R11, [R1+0x1144] ;  /* 0x00114400010b7983 */ /* 0x000f280000300800 */
[----:B------:R-:W4:Y:S04]  /*2a4a0*/  LDL.LU R13, [R1+0x1140] ;  /* 0x00114000010d7983 */ /* 0x000f280000300800 */
[----:B------:R-:W-:Y:S04]  /*2a4b0*/  STL.64 [R1+0x1028], R4 ;  /* 0x0010280401007387 */ /* 0x000fe80000100a00 */
[----:B--2---:R-:W-:Y:S04]  /*2a4c0*/  STL.64 [R1+0x1008], R26 ;  /* 0x0010081a01007387 */ /* 0x004fe80000100a00 */
[----:B---3--:R0:W-:Y:S04]  /*2a4d0*/  STL.64 [R1+0x1000], R24 ;  /* 0x0010001801007387 */ /* 0x0081e80000100a00 */
[----:B0-----:R-:W2:Y:S04]  /*2a4e0*/  LDL.LU R24, [R1+0x110] ;  /* 0x0001100001187983 */ /* 0x001ea80000300800 */
[----:B------:R-:W2:Y:S04]  /*2a4f0*/  LDL.LU R25, [R1+0x114] ;  /* 0x0001140001197983 */ /* 0x000ea80000300800 */
[----:B------:R-:W3:Y:S04]  /*2a500*/  LDL.LU R26, [R1+0x118] ;  /* 0x00011800011a7983 */ /* 0x000ee80000300800 */
[----:B------:R-:W3:Y:S01]  /*2a510*/  LDL.LU R27, [R1+0x11c] ;  /* 0x00011c00011b7983 */ /* 0x000ee20000300800 */
[----:B------:R-:W-:-:S02]  /*2a520*/  IMAD.MOV.U32 R4, RZ, RZ, R12 ;  /* 0x000000ffff047224 */ /* 0x000fc400078e000c */
[----:B------:R-:W-:Y:S01]  /*2a530*/  IMAD.MOV.U32 R5, RZ, RZ, R22 ;  /* 0x000000ffff057224 */ /* 0x000fe200078e0016 */
[----:B------:R-:W4:Y:S04]  /*2a540*/  LDL.LU R12, [R1+0x113c] ;  /* 0x00113c00010c7983 */ /* 0x000f280000300800 */
[----:B------:R-:W4:Y:S04]  /*2a550*/  LDL.LU R22, [R1+0x1138] ;  /* 0x0011380001167983 */ /* 0x000f280000300800 */
[----:B------:R-:W-:Y:S04]  /*2a560*/  STL.64 [R1+0x1040], R4 ;  /* 0x0010400401007387 */ /* 0x000fe80000100a00 */
[----:B---3--:R-:W-:Y:S04]  /*2a570*/  STL.64 [R1+0x1020], R26 ;  /* 0x0010201a01007387 */ /* 0x008fe80000100a00 */
[----:B--2---:R0:W-:Y:S04]  /*2a580*/  STL.64 [R1+0x1018], R24 ;  /* 0x0010181801007387 */ /* 0x0041e80000100a00 */
        /* <DEDUP_REMOVED lines=8> */
[----:B------:R0:W-:Y:S02]  /*2a610*/  STL.64 [R1+0x1058], R4 ;  /* 0x0010580401007387 */ /* 0x0001e40000100a00 */
[----:B0-----:R-:W-:-:S02]  /*2a620*/  IMAD.MOV.U32 R4, RZ, RZ, R20 ;  /* 0x000000ffff047224 */ /* 0x001fc400078e0014 */
        /* <DEDUP_REMOVED lines=21> */
[----:B----4-:R-:W-:-:S02]  /*2a780*/  IMAD.MOV.U32 R4, RZ, RZ, R15 ;  /* 0x000000ffff047224 */ /* 0x010fc400078e000f */
        /* <DEDUP_REMOVED lines=22> */
[----:B------:R-:W-:-:S05]  /*2a8f0*/  IMAD.MOV.U32 R5, RZ, RZ, R22 ;  /* 0x000000ffff057224 */ /* 0x000fca00078e0016 */
        /* <DEDUP_REMOVED lines=10> */
[----:B------:R-:W4:Y:S04]  /*2a9a0*/  LDL.LU R20, [R1+0x1c0] ;  /* 0x0001c00001147983 */ /* 0x000f280000300800 */
[----:B------:R-:W4:Y:S04]  /*2a9b0*/  LDL.LU R21, [R1+0x1c4] ;  /* 0x0001c40001157983 */ /* 0x000f280000300800 */
[----:B------:R-:W4:Y:S04]  /*2a9c0*/  LDL.LU R22, [R1+0x1c8] ;  /* 0x0001c80001167983 */ /* 0x000f280000300800 */
[----:B------:R-:W4:Y:S04]  /*2a9d0*/  LDL.LU R23, [R1+0x1cc] ;  /* 0x0001cc0001177983 */ /* 0x000f280000300800 */
[----:B---3--:R-:W-:Y:S04]  /*2a9e0*/  STL.64 [R1+0x10b0], R26 ;  /* 0x0010b01a01007387 */ /* 0x008fe80000100a00 */
[----:B--2---:R0:W-:Y:S04]  /*2a9f0*/  STL.64 [R1+0x10a8], R24 ;  /* 0x0010a81801007387 */ /* 0x0041e80000100a00 */
[----:B0-----:R-:W2:Y:S04]  /*2aa00*/  LDL.LU R24, [R1+0x180] ;  /* 0x0001800001187983 */ /* 0x001ea80000300800 */
[----:B------:R-:W2:Y:S04]  /*2aa10*/  LDL.LU R25, [R1+0x184] ;  /* 0x0001840001197983 */ /* 0x000ea80000300800 */
[----:B------:R-:W3:Y:S04]  /*2aa20*/  LDL.LU R26, [R1+0x188] ;  /* 0x00018800011a7983 */ /* 0x000ee80000300800 */
[----:B------:R-:W3:Y:S04]  /*2aa30*/  LDL.LU R27, [R1+0x18c] ;  /* 0x00018c00011b7983 */ /* 0x000ee80000300800 */
        /* <DEDUP_REMOVED lines=11> */
[----:B------:R-:W3:Y:S01]  /*2aaf0*/  LDL.LU R27, [R1+0x1ac] ;  /* 0x0001ac00011b7983 */ /* 0x000ee20000300800 */
[----:B----4-:R-:W-:Y:S03]  /*2ab00*/  HMMA.16816.F32.BF16 R16, R16, R12, R20 ;  /* 0x0000000c1010723c */ /* 0x010fe60000041814 */
[----:B---3--:R-:W-:Y:S04]  /*2ab10*/  STL.64 [R1+0x10f8], R26 ;  /* 0x0010f81a01007387 */ /* 0x008fe80000100a00 */
[----:B--2---:R0:W-:Y:S04]  /*2ab20*/  STL.64 [R1+0x10f0], R24 ;  /* 0x0010f01801007387 */ /* 0x0041e80000100a00 */
[----:B0-----:R-:W2:Y:S04]  /*2ab30*/  LDL.LU R24, [R1+0x1b0] ;  /* 0x0001b00001187983 */ /* 0x001ea80000300800 */
[----:B------:R-:W2:Y:S04]  /*2ab40*/  LDL.LU R25, [R1+0x1b4] ;  /* 0x0001b40001197983 */ /* 0x000ea80000300800 */
[----:B------:R-:W2:Y:S04]  /*2ab50*/  LDL.LU R26, [R1+0x1b8] ;  /* 0x0001b800011a7983 */ /* 0x000ea80000300800 */
[----:B------:R-:W2:Y:S04]  /*2ab60*/  LDL.LU R27, [R1+0x1bc] ;  /* 0x0001bc00011b7983 */ /* 0x000ea80000300800 */
[----:B------:R-:W-:Y:S04]  /*2ab70*/  STL [R1+0xfc0], R11 ;  /* 0x000fc00b01007387 */ /* 0x000fe80000100800 */
[----:B------:R0:W-:Y:S04]  /*2ab80*/  STL.64 [R1+0xfb8], R8 ;  /* 0x000fb80801007387 */ /* 0x0001e80000100a00 */
[----:B0-----:R-:W3:Y:S04]  /*2ab90*/  LDL.LU R8, [R1+0xe0] ;  /* 0x0000e00001087983 */ /* 0x001ee80000300800 */
[----:B------:R-:W3:Y:S04]  /*2aba0*/  LDL.LU R9, [R1+0xe4] ;  /* 0x0000e40001097983 */ /* 0x000ee80000300800 */
[----:B------:R-:W3:Y:S04]  /*2abb0*/  LDL.LU R10, [R1+0xe8] ;  /* 0x0000e800010a7983 */ /* 0x000ee80000300800 */
[----:B------:R-:W3:Y:S04]  /*2abc0*/  LDL.LU R11, [R1+0xec] ;  /* 0x0000ec00010b7983 */ /* 0x000ee80000300800 */
[----:B------:R-:W2:Y:S04]  /*2abd0*/  LDL.LU.64 R22, [R1+0x1108] ;  /* 0x0011080001167983 */ /* 0x000ea80000300a00 */
[----:B------:R-:W2:Y:S04]  /*2abe0*/  LDL.LU.64 R20, [R1+0x1100] ;  /* 0x0011000001147983 */ /* 0x000ea80000300a00 */
[----:B------:R0:W-:Y:S04]  /*2abf0*/  STL.64 [R1+0x1c8], R18 ;  /* 0x0001c81201007387 */ /* 0x0001e80000100a00 */
[----:B0-----:R-:W4:Y:S01]  /*2ac00*/  LDL R19, [R1+0x2c8] ;  /* 0x0002c80001137983 */ /* 0x001f220000100800 */
[----:B------:R-:W-:-:S02]  /*2ac10*/  IMAD.MOV.U32 R4, RZ, RZ, R15 ;  /* 0x000000ffff047224 */ /* 0x000fc400078e000f */
[----:B------:R-:W-:Y:S02]  /*2ac20*/  IMAD.MOV.U32 R5, RZ, RZ, R14 ;  /* 0x000000ffff057224 */ /* 0x000fe400078e000e */
[----:B------:R-:W-:Y:S02]  /*2ac30*/  IMAD.MOV.U32 R14, RZ, RZ, R16 ;  /* 0x000000ffff0e7224 */ /* 0x000fe400078e0010 */
[----:B------:R-:W-:-:S03]  /*2ac40*/  IMAD.MOV.U32 R15, RZ, RZ, R17 ;  /* 0x000000ffff0f7224 */ /* 0x000fc600078e0011 */
[C---:B--2---:R-:W-:Y:S01]  /*2ac50*/  HMMA.16816.F32.BF16 R4, R20.reuse, R4, R24 ;  /* 0x000000041404723c */ /* 0x044fe20000041818 */
[----:B----4-:R0:W-:Y:S04]  /*2ac60*/  STL [R1+0xfb0], R19 ;  /* 0x000fb01301007387 */ /* 0x0101e80000100800 */
[----:B------:R-:W2:Y:S04]  /*2ac70*/  LDL.LU R16, [R1+0xd0] ;  /* 0x0000d00001107983 */ /* 0x000ea80000300800 */
[----:B------:R-:W2:Y:S04]  /*2ac80*/  LDL.LU R17, [R1+0xd4] ;  /* 0x0000d40001117983 */ /* 0x000ea80000300800 */
[----:B------:R-:W2:Y:S04]  /*2ac90*/  LDL.LU R18, [R1+0xd8] ;  /* 0x0000d80001127983 */ /* 0x000ea80000300800 */
[----:B0-----:R-:W2:Y:S04]  /*2aca0*/  LDL.LU R19, [R1+0xdc] ;  /* 0x0000dc0001137983 */ /* 0x001ea80000300800 */
        /* <DEDUP_REMOVED lines=8> */
[----:B------:R-:W4:Y:S04]  /*2ad30*/  LDL.LU.64 R26, [R1+0x10e0] ;  /* 0x0010e000011a7983 */ /* 0x000f280000300a00 */
[----:B------:R-:W4:-:S15]  /*2ad40*/  LDL.LU.64 R24, [R1+0x10d8] ;  /* 0x0010d80001187983 */ /* 0x000f1e0000300a00 */
[----:B------:R-:W-:-:S02]  /*2ad50*/  NOP ;  /* 0x0000000000007918 */ /* 0x000fc40000000000 */
        /* <DEDUP_REMOVED lines=68> */
[----:B------:R-:W3:-:S15]  /*2b1a0*/  LDL.LU.64 R24, [R1+0xfe8] ;  /* 0x000fe80001187983 */ /* 0x000ede0000300a00 */
[----:B------:R-:W-:-:S02]  /*2b1b0*/  NOP ;  /* 0x0000000000007918 */ /* 0x000fc40000000000 */
[----:B------:R-:W-:Y:S04]  /*2b1c0*/  STL.64 [R1+0x100], R4 ;  /* 0x0001000401007387 */ /* 0x000fe80000100a00 */
[----:B------:R0:W-:Y:S04]  /*2b1d0*/  STL.64 [R1+0x108], R6 ;  /* 0x0001080601007387 */ /* 0x0001e80000100a00 */
[----:B0-----:R-:W3:Y:S04]  /*2b1e0*/  LDL.LU.64 R6, [R1+0xfe0] ;  /* 0x000fe00001067983 */ /* 0x001ee80000300a00 */
[----:B------:R-:W3:Y:S02]  /*2b1f0*/  LDL.LU.64 R4, [R1+0xfd8] ;  /* 0x000fd80001047983 */ /* 0x000ee40000300a00 */
[----:B---3--:R-:W-:-:S15]  /*2b200*/  HMMA.16816.F32.BF16 R4, R20, R24, R4 ;  /* 0x000000181404723c */ /* 0x008fde0000041804 */
[----:B------:R-:W-:-:S08]  /*2b210*/  NOP ;  /* 0x0000000000007918 */ /* 0x000fd00000000000 */
[----:B------:R-:W-:Y:S04]  /*2b220*/  STL.64 [R1+0xf0], R4 ;  /* 0x0000f00401007387 */ /* 0x000fe80000100a00 */
[----:B------:R0:W-:Y:S04]  /*2b230*/  STL.64 [R1+0xf8], R6 ;  /* 0x0000f80601007387 */ /* 0x0001e80000100a00 */
[----:B0-----:R-:W3:Y:S04]  /*2b240*/  LDL.LU.64 R6, [R1+0xfd0] ;  /* 0x000fd00001067983 */ /* 0x001ee80000300a00 */
[----:B------:R-:W2:Y:S04]  /*2b250*/  LDL.LU.64 R4, [R1+0xfc8] ;  /* 0x000fc80001047983 */ /* 0x000ea80000300a00 */
[----:B----4-:R0:W-:Y:S04]  /*2b260*/  STL.64 [R1+0xf98], R26 ;  /* 0x000f981a01007387 */ /* 0x0101e80000100a00 */
[----:B------:R-:W4:Y:S04]  /*2b270*/  LDL.LU R24, [R1+0xc0] ;  /* 0x0000c00001187983 */ /* 0x000f280000300800 */
[----:B------:R-:W4:Y:S04]  /*2b280*/  LDL.LU R25, [R1+0xc4] ;  /* 0x0000c40001197983 */ /* 0x000f280000300800 */
[----:B0-----:R-:W4:Y:S04]  /*2b290*/  LDL.LU R26, [R1+0xc8] ;  /* 0x0000c800011a7983 */ /* 0x001f280000300800 */
[----:B------:R-:W4:Y:S01]  /*2b2a0*/  LDL.LU R27, [R1+0xcc] ;  /* 0x0000cc00011b7983 */ /* 0x000f220000300800 */
[----:B--2---:R-:W-:-:S15]  /*2b2b0*/  HMMA.16816.F32.BF16 R8, R20, R4, R8 ;  /* 0x000000041408723c */ /* 0x004fde0000041808 */
[----:B------:R-:W-:-:S08]  /*2b2c0*/  NOP ;  /* 0x0000000000007918 */ /* 0x000fd00000000000 */
[----:B------:R-:W-:Y:S04]  /*2b2d0*/  STL.64 [R1+0xe0], R8 ;  /* 0x0000e00801007387 */ /* 0x000fe80000100a00 */
[----:B------:R0:W-:Y:S04]  /*2b2e0*/  STL.64 [R1+0xe8], R10 ;  /* 0x0000e80a01007387 */ /* 0x0001e80000100a00 */
[----:B0-----:R-:W2:Y:S04]  /*2b2f0*/  LDL.LU R11, [R1+0xfc0] ;  /* 0x000fc000010b7983 */ /* 0x001ea80000300800 */
[----:B------:R-:W4:Y:S04]  /*2b300*/  LDL.LU.64 R8, [R1+0xfb8] ;  /* 0x000fb80001087983 */ /* 0x000f280000300a00 */
[----:B------:R-:W2:Y:S01]  /*2b310*/  LDL.LU R4, [R1+0x2b0] ;  /* 0x0002b00001047983 */ /* 0x000ea20000300800 */
[----:B---3--:R-:W-:-:S02]  /*2b320*/  IMAD.MOV.U32 R5, RZ, RZ, R7 ;  /* 0x000000ffff057224 */ /* 0x008fc400078e0007 */
[----:B------:R-:W-:Y:S01]  /*2b330*/  IMAD.MOV.U32 R7, RZ, RZ, R0 ;  /* 0x000000ffff077224 */ /* 0x000fe200078e0000 */
[----:B----4-:R-:W-:-:S15]  /*2b340*/  HMMA.16816.F32.BF16 R16, R20, R8, R16 ;  /* 0x000000081410723c */ /* 0x010fde0000041810 */
[----:B------:R-:W-:-:S08]  /*2b350*/  NOP ;  /* 0x0000000000007918 */ /* 0x000fd00000000000 */
[----:B------:R-:W-:Y:S04]  /*2b360*/  STL.64 [R1+0xd0], R16 ;  /* 0x0000d01001007387 */ /* 0x000fe80000100a00 */
[----:B------:R-:W-:Y:S01]  /*2b370*/  STL [R1+0xd8], R18 ;  /* 0x0000d81201007387 */ /* 0x000fe20000100800 */
[----:B------:R-:W-:-:S03]  /*2b380*/  IMAD.MOV.U32 R0, RZ, RZ, R19 ;  /* 0x000000ffff007224 */ /* 0x000fc600078e0013 */
[----:B------:R-:W3:Y:S04]  /*2b390*/  LDL.LU R19, [R1+0xfb0] ;  /* 0x000fb00001137983 */ /* 0x000ee80000300800 */
[----:B--2---:R0:W-:Y:S04]  /*2b3a0*/  STL [R1+0xfa0], R11 ;  /* 0x000fa00b01007387 */ /* 0x0041e80000100800 */
[----:B0-----:R-:W2:Y:S04]  /*2b3b0*/  LDL.LU.64 R10, [R1+0xa8] ;  /* 0x0000a800010a7983 */ /* 0x001ea80000300a00 */
[----:B---3--:R-:W-:Y:S04]  /*2b3c0*/  LDSM.16.MT88.4 R16, [R19+UR5+0x10c00] ;  /* 0x010c00051310783b */ /* 0x008fe80008004200 */
[----:B--2---:R0:W-:Y:S04]  /*2b3d0*/  STL.64 [R1+0xfa8], R10 ;  /* 0x000fa80a01007387 */ /* 0x0041e80000100a00 */
[----:B------:R-:W-:Y:S04]  /*2b3e0*/  STL [R1+0xe00], R0 ;  /* 0x000e000001007387 */ /* 0x000fe80000100800 */
[----:B------:R-:W2:Y:S01]  /*2b3f0*/  LDL.LU.64 R14, [R1+0xb8] ;  /* 0x0000b800010e7983 */ /* 0x000ea20000300a00 */
[----:B0-----:R-:W-:Y:S03]  /*2b400*/  HMMA.16816.F32.BF16 R8, R20, R12, R24 ;  /* 0x0000000c1408723c */ /* 0x001fe60000041818 */
[----:B------:R-:W0:-:S15]  /*2b410*/  LDSM.16.MT88.4 R20, [R2+UR5+0x10c00] ;  /* 0x010c00050214783b */ /* 0x000e1e0008004200 */
[----:B------:R-:W-:-:S05]  /*2b420*/  NOP ;  /* 0x0000000000007918 */ /* 0x000fca0000000000 */
[----:B------:R-:W-:Y:S04]  /*2b430*/  STL.64 [R1+0xc0], R8 ;  /* 0x0000c00801007387 */ /* 0x000fe80000100a00 */
[----:B------:R2:W-:Y:S04]  /*2b440*/  STL.64 [R1+0xc8], R10 ;  /* 0x0000c80a01007387 */ /* 0x0005e80000100a00 */
[----:B------:R-:W3:Y:S04]  /*2b450*/  LDL.LU R24, [R1+0x290] ;  /* 0x0002900001187983 */ /* 0x000ee80000300800 */
[----:B------:R-:W3:Y:S04]  /*2b460*/  LDL.LU R25, [R1+0x294] ;  /* 0x0002940001197983 */ /* 0x000ee80000300800 */
[----:B------:R-:W3:Y:S04]  /*2b470*/  LDL.LU R26, [R1+0x298] ;  /* 0x00029800011a7983 */ /* 0x000ee80000300800 */
[----:B------:R-:W3:Y:S04]  /*2b480*/  LDL.LU R27, [R1+0x29c] ;  /* 0x00029c00011b7983 */ /* 0x000ee80000300800 */
[----:B0-----:R-:W-:Y:S04]  /*2b490*/  STL [R1+0xeac], R22 ;  /* 0x000eac1601007387 */ /* 0x001fe80000100800 */
[----:B------:R-:W-:Y:S01]  /*2b4a0*/  STL [R1+0xea8], R23 ;  /* 0x000ea81701007387 */ /* 0x000fe20000100800 */
[----:B--2---:R-:W-:Y:S07]  /*2b4b0*/  HMMA.16816.F32.BF16 R8, R16, R14, R4 ;  /* 0x0000000e1008723c */ /* 0x004fee0000041804 */
[----:B------:R-:W-:-:S02]  /*2b4c0*/  IMAD.MOV.U32 R4, RZ, RZ, R15 ;  /* 0x000000ffff047224 */ /* 0x000fc400078e000f */
[----:B------:R-:W-:-:S14]  /*2b4d0*/  IMAD.MOV.U32 R5, RZ, RZ, R14 ;  /* 0x000000ffff057224 */ /* 0x000fdc00078e000e */
[----:B------:R-:W-:Y:S01]  /*2b4e0*/  STL.64 [R1+0x2b0], R8 ;  /* 0x0002b00801007387 */ /* 0x000fe20000100a00 */
[----:B------:R-:W-:-:S03]  /*2b4f0*/  IMAD.MOV.U32 R12, RZ, RZ, R11 ;  /* 0x000000ffff0c7224 */ /* 0x000fc600078e000b */
[----:B------:R0:W-:Y:S01]  /*2b500*/  STL.64 [R1+0x2b8], R10 ;  /* 0x0002b80a01007387 */ /* 0x0001e20000100a00 */
[----:B------:R-:W-:-:S03]  /*2b510*/  IMAD.MOV.U32 R2, RZ, RZ, R8 ;  /* 0x000000ffff027224 */ /* 0x000fc600078e0008 */
[----:B0-----:R-:W2:Y:S04]  /*2b520*/  LDL.LU.64 R10, [R1+0xfa8] ;  /* 0x000fa800010a7983 */ /* 0x001ea80000300a00 */
[----:B------:R-:W-:Y:S04]  /*2b530*/  STL [R1+0xee8], R4 ;  /* 0x000ee80401007387 */ /* 0x000fe80000100800 */
[----:B------:R-:W-:Y:S04]  /*2b540*/  STL [R1+0xec8], R5 ;  /* 0x000ec80501007387 */ /* 0x000fe80000100800 */
[----:B------:R-:W3:Y:S04]  /*2b550*/  LDL.LU.64 R6, [R1+0x98] ;  /* 0x0000980001067983 */ /* 0x000ee80000300a00 */
[----:B------:R-:W-:Y:S04]  /*2b560*/  STL [R1+0xc84], R2 ;  /* 0x000c840201007387 */ /* 0x000fe80000100800 */
[----:B------:R0:W-:Y:S04]  /*2b570*/  STL [R1+0xc80], R12 ;  /* 0x000c800c01007387 */ /* 0x0001e80000100800 */
[----:B0-----:R-:W2:Y:S04]  /*2b580*/  LDL.LU R12, [R1+0x2a0] ;  /* 0x0002a000010c7983 */ /* 0x001ea80000300800 */
[----:B------:R-:W2:Y:S04]  /*2b590*/  LDL.LU R13, [R1+0x2a4] ;  /* 0x0002a400010d7983 */ /* 0x000ea80000300800 */
[----:B------:R-:W2:Y:S01]  /*2b5a0*/  LDL.LU R14, [R1+0x2a8] ;  /* 0x0002a800010e7983 */ /* 0x000ea20000300800 */
[----:B------:R-:W-:-:S07]  /*2b5b0*/  IMAD.MOV.U32 R15, RZ, RZ, R3 ;  /* 0x000000ffff0f7224 */ /* 0x000fce00078e0003 */
[----:B--2---:R-:W-:Y:S06]  /*2b5c0*/  HMMA.16816.F32.BF16 R12, R16, R10, R12 ;  /* 0x0000000a100c723c */ /* 0x004fec000004180c */
[----:B------:R-:W-:Y:S02]  /*2b5d0*/  IMAD.MOV.U32 R22, RZ, RZ, R10 ;  /* 0x000000ffff167224 */ /* 0x000fe400078e000a */
[----:B------:R-:W-:Y:S02]  /*2b5e0*/  IMAD.MOV.U32 R23, RZ, RZ, R11 ;  /* 0x000000ffff177224 */ /* 0x000fe400078e000b */
[----:B------:R-:W2:-:S13]  /*2b5f0*/  LDL.LU R11, [R1+0xfa0] ;  /* 0x000fa000010b7983 */ /* 0x000e9a0000300800 */
[----:B------:R-:W-:Y:S04]  /*2b600*/  STL.64 [R1+0x2a0], R12 ;  /* 0x0002a00c01007387 */ /* 0x000fe80000100a00 */
[----:B------:R-:W-:Y:S04]  /*2b610*/  STL.64 [R1+0x2a8], R14 ;  /* 0x0002a80e01007387 */ /* 0x000fe80000100a00 */
[----:B------:R-:W-:Y:S04]  /*2b620*/  STL.64 [R1+0xeb8], R22 ;  /* 0x000eb81601007387 */ /* 0x000fe80000100a00 */
[----:B------:R0:W-:Y:S04]  /*2b630*/  STL.64 [R1+0xeb0], R20 ;  /* 0x000eb01401007387 */ /* 0x0001e80000100a00 */
[----:B0-----:R-:W4:Y:S04]  /*2b640*/  LDL.LU R20, [R1+0x270] ;  /* 0x0002700001147983 */ /* 0x001f280000300800 */
[----:B------:R-:W4:Y:S04]  /*2b650*/  LDL.LU R21, [R1+0x274] ;  /* 0x0002740001157983 */ /* 0x000f280000300800 */
[----:B------:R-:W2:Y:S04]  /*2b660*/  LDL.LU R22, [R1+0x278] ;  /* 0x0002780001167983 */ /* 0x000ea80000300800 */
[----:B------:R-:W2:Y:S01]  /*2b670*/  LDL.LU R23, [R1+0x27c] ;  /* 0x00027c0001177983 */ /* 0x000ea20000300800 */
[----:B---3--:R-:W-:Y:S01]  /*2b680*/  HMMA.16816.F32.BF16 R24, R16, R6, R24 ;  /* 0x000000061018723c */ /* 0x008fe20000041818 */
[----:B------:R-:W-:-:S15]  /*2b690*/  IMAD.MOV.U32 R3, RZ, RZ, R12 ;  /* 0x000000ffff037224 */ /* 0x000fde00078e000c */
[----:B------:R-:W-:-:S08]  /*2b6a0*/  NOP ;  /* 0x0000000000007918 */ /* 0x000fd00000000000 */
[----:B------:R-:W-:Y:S01]  /*2b6b0*/  IMAD.MOV.U32 R13, RZ, RZ, R27 ;  /* 0x000000ffff0d7224 */ /* 0x000fe200078e001b */
[----:B--2---:R-:W-:Y:S04]  /*2b6c0*/  STL.64 [R1+0xf90], R22 ;  /* 0x000f901601007387 */ /* 0x004fe80000100a00 */
[----:B----4-:R0:W-:Y:S04]  /*2b6d0*/  STL.64 [R1+0xf88], R20 ;  /* 0x000f881401007387 */ /* 0x0101e80000100a00 */
[----:B0-----:R-:W2:Y:S04]  /*2b6e0*/  LDL.LU R20, [R1+0x280] ;  /* 0x0002800001147983 */ /* 0x001ea80000300800 */
[----:B------:R-:W2:Y:S04]  /*2b6f0*/  LDL.LU R21, [R1+0x284] ;  /* 0x0002840001157983 */ /* 0x000ea80000300800 */
[----:B------:R-:W2:Y:S04]  /*2b700*/  LDL.LU R22, [R1+0x288] ;  /* 0x0002880001167983 */ /* 0x000ea80000300800 */
[----:B------:R-:W-:Y:S04]  /*2b710*/  STL [R1+0xc88], R3 ;  /* 0x000c880301007387 */ /* 0x000fe80000100800 */
[----:B------:R-:W-:Y:S04]  /*2b720*/  STL.64 [R1+0x290], R24 ;  /* 0x0002901801007387 */ /* 0x000fe80000100a00 */
[----:B------:R0:W-:Y:S04]  /*2b730*/  STL.64 [R1+0x298], R26 ;  /* 0x0002981a01007387 */ /* 0x0001e80000100a00 */
[----:B0-----:R-:W3:Y:S04]  /*2b740*/  LDL.LU.64 R26, [R1+0xf98] ;  /* 0x000f9800011a7983 */ /* 0x001ee80000300a00 */
[----:B------:R-:W-:Y:S04]  /*2b750*/  STL [R1+0xc90], R24 ;  /* 0x000c901801007387 */ /* 0x000fe80000100800 */
[----:B------:R-:W-:Y:S04]  /*2b760*/  STL [R1+0xc8c], R13 ;  /* 0x000c8c0d01007387 */ /* 0x000fe80000100800 */
[----:B------:R-:W2:Y:S01]  /*2b770*/  LDL.LU.64 R14, [R1+0x88] ;  /* 0x00008800010e7983 */ /* 0x000ea20000300a00 */
[----:B------:R-:W-:-:S02]  /*2b780*/  IMAD.MOV.U32 R23, RZ, RZ, R11 ;  /* 0x000000ffff177224 */ /* 0x000fc400078e000b */
[----:B------:R-:W-:Y:S02]  /*2b790*/  IMAD.MOV.U32 R5, RZ, RZ, R7 ;  /* 0x000000ffff057224 */ /* 0x000fe400078e0007 */
[----:B------:R-:W-:-:S03]  /*2b7a0*/  IMAD.MOV.U32 R11, RZ, RZ, R6 ;  /* 0x000000ffff0b7224 */ /* 0x000fc600078e0006 */
[----:B--2---:R-:W-:Y:S06]  /*2b7b0*/  HMMA.16816.F32.BF16 R20, R16, R14, R20 ;  /* 0x0000000e1014723c */ /* 0x004fec0000041814 */
[----:B------:R-:W-:-:S15]  /*2b7c0*/  IMAD.MOV.U32 R7, RZ, RZ, R14 ;  /* 0x000000ffff077224 */ /* 0x000fde00078e000e */
[----:B------:R-:W-:-:S02]  /*2b7d0*/  NOP ;  /* 0x0000000000007918 */ /* 0x000fc40000000000 */
[----:B------:R-:W-:Y:S04]  /*2b7e0*/  STL.64 [R1+0x280], R20 ;  /* 0x0002801401007387 */ /* 0x000fe80000100a00 */
[----:B------:R0:W-:Y:S01]  /*2b7f0*/  STL.64 [R1+0x288], R22 ;  /* 0x0002881601007387 */ /* 0x0001e20000100a00 */
[----:B------:R-:W-:-:S03]  /*2b800*/  IMAD.MOV.U32 R25, RZ, RZ, R20 ;  /* 0x000000ffff197224 */ /* 0x000fc600078e0014 */
[----:B0-----:R-:W2:Y:S04]  /*2b810*/  LDL.LU.64 R22, [R1+0xf90] ;  /* 0x000f900001167983 */ /* 0x001ea80000300a00 */
[----:B------:R-:W2:Y:S04]  /*2b820*/  LDL.LU.64 R20, [R1+0xf88] ;  /* 0x000f880001147983 */ /* 0x000ea80000300a00 */
[----:B------:R0:W-:Y:S04]  /*2b830*/  STL [R1+0xf84], R7 ;  /* 0x000f840701007387 */ /* 0x0001e80000100800 */
[----:B------:R-:W-:Y:S04]  /*2b840*/  STL [R1+0xf80], R5 ;  /* 0x000f800501007387 */ /* 0x000fe80000100800 */
[----:B0-----:R-:W2:Y:S04]  /*2b850*/  LDL.LU.64 R6, [R1+0x78] ;  /* 0x0000780001067983 */ /* 0x001ea80000300a00 */
[----:B------:R0:W-:Y:S04]  /*2b860*/  STL [R1+0xc94], R25 ;  /* 0x000c941901007387 */ /* 0x0001e80000100800 */
[----:B---3--:R-:W-:Y:S04]  /*2b870*/  STL.64 [R1+0xf38], R26 ;  /* 0x000f381a01007387 */ /* 0x008fe80000100a00 */
[----:B------:R-:W3:Y:S04]  /*2b880*/  LDL.LU R24, [R1+0x260] ;  /* 0x0002600001187983 */ /* 0x000ee80000300800 */
[----:B0-----:R-:W3:Y:S01]  /*2b890*/  LDL.LU R25, [R1+0x264] ;  /* 0x0002640001197983 */ /* 0x001ee20000300800 */
[----:B--2---:R-:W-:Y:S06]  /*2b8a0*/  HMMA.16816.F32.BF16 R20, R16, R6, R20 ;  /* 0x000000061014723c */ /* 0x004fec0000041814 */
[----:B------:R-:W-:-:S02]  /*2b8b0*/  IMAD.MOV.U32 R10, RZ, RZ, R6 ;  /* 0x000000ffff0a7224 */ /* 0x000fc400078e0006 */
[----:B------:R-:W-:Y:S02]  /*2b8c0*/  IMAD.MOV.U32 R6, RZ, RZ, R7 ;  /* 0x000000ffff067224 */ /* 0x000fe400078e0007 */
[----:B------:R-:W2:Y:S04]  /*2b8d0*/  LDL.LU R7, [R1+0xf84] ;  /* 0x000f840001077983 */ /* 0x000ea80000300800 */
[----:B------:R-:W4:Y:S09]  /*2b8e0*/  LDL.LU R5, [R1+0xf80] ;  /* 0x000f800001057983 */ /* 0x000f320000300800 */
[----:B------:R-:W-:Y:S04]  /*2b8f0*/  STL.64 [R1+0x270], R20 ;  /* 0x0002701401007387 */ /* 0x000fe80000100a00 */
[----:B------:R-:W-:Y:S04]  /*2b900*/  STL.64 [R1+0x278], R22 ;  /* 0x0002781601007387 */ /* 0x000fe80000100a00 */
[----:B------:R0:W-:Y:S04]  /*2b910*/  STL.64 [R1+0xf78], R10 ;  /* 0x000f780a01007387 */ /* 0x0001e80000100a00 */
[----:B0-----:R-:W3:Y:S04]  /*2b920*/  LDL.LU.64 R10, [R1+0x68] ;  /* 0x00006800010a7983 */ /* 0x001ee80000300a00 */
[----:B------:R-:W2:Y:S01]  /*2b930*/  LDL.LU.64 R22, [R1+0x18] ;  /* 0x0000180001167983 */ /* 0x000ea20000300a00 */
[----:B------:R-:W-:-:S02]  /*2b940*/  IMAD.MOV.U32 R26, RZ, RZ, R29 ;  /* 0x000000ffff1a7224 */ /* 0x000fc400078e001d */
[----:B------:R-:W-:Y:S02]  /*2b950*/  IMAD.MOV.U32 R27, RZ, RZ, R28 ;  /* 0x000000ffff1b7224 */ /* 0x000fe400078e001c */
[----:B------:R-:W-:Y:S02]  /*2b960*/  IMAD.MOV.U32 R28, RZ, RZ, R20 ;  /* 0x000000ffff1c7224 */ /* 0x000fe400078e0014 */
[----:B------:R-:W-:-:S03]  /*2b970*/  IMAD.MOV.U32 R14, RZ, RZ, R15 ;  /* 0x000000ffff0e7224 */ /* 0x000fc600078e000f */
[----:B---3--:R-:W-:Y:S06]  /*2b980*/  HMMA.16816.F32.BF16 R24, R16, R10, R24 ;  /* 0x0000000a1018723c */ /* 0x008fec0000041818 */
[----:B------:R-:W-:Y:S01]  /*2b990*/  IMAD.MOV.U32 R15, RZ, RZ, R11 ;  /* 0x000000ffff0f7224 */ /* 0x000fe200078e000b */
[----:B--2---:R-:W-:Y:S04]  /*2b9a0*/  STL.64 [R1+0xf30], R22 ;  /* 0x000f301601007387 */ /* 0x004fe80000100a00 */
[----:B------:R-:W-:Y:S01]  /*2b9b0*/  STL [R1+0xc98], R28 ;  /* 0x000c981c01007387 */ /* 0x000fe20000100800 */
[----:B------:R-:W-:-:S11]  /*2b9c0*/  IMAD.MOV.U32 R4, RZ, RZ, R10 ;  /* 0x000000ffff047224 */ /* 0x000fd600078e000a */
[----:B------:R0:W-:Y:S04]  /*2b9d0*/  STL.64 [R1+0x260], R24 ;  /* 0x0002601801007387 */ /* 0x0001e80000100a00 */
[----:B------:R1:W-:Y:S01]  /*2b9e0*/  STL.64 [R1+0x268], R26 ;  /* 0x0002681a01007387 */ /* 0x0003e20000100a00 */
[----:B------:R-:W-:-:S03]  /*2b9f0*/  IMAD.MOV.U32 R29, RZ, RZ, R24 ;  /* 0x000000ffff1d7224 */ /* 0x000fc600078e0018 */
[----:B------:R2:W-:Y:S04]  /*2ba00*/  STL.64 [R1+0xf50], R14 ;  /* 0x000f500e01007387 */ /* 0x0005e80000100a00 */
[----:B0-----:R-:W3:Y:S04]  /*2ba10*/  LDL.LU R24, [R1+0x220] ;  /* 0x0002200001187983 */ /* 0x001ee80000300800 */
[----:B------:R-:W3:Y:S04]  /*2ba20*/  LDL.LU R25, [R1+0x224] ;  /* 0x0002240001197983 */ /* 0x000ee80000300800 */
[----:B-1----:R-:W4:Y:S04]  /*2ba30*/  LDL.LU R26, [R1+0x228] ;  /* 0x00022800011a7983 */ /* 0x002f280000300800 */
[----:B------:R-:W4:Y:S04]  /*2ba40*/  LDL.LU R27, [R1+0x22c] ;  /* 0x00022c00011b7983 */ /* 0x000f280000300800 */
[----:B------:R-:W3:Y:S04]  /*2ba50*/  LDL.LU R8, [R1+0x250] ;  /* 0x0002500001087983 */ /* 0x000ee80000300800 */
[----:B------:R-:W3:Y:S04]  /*2ba60*/  LDL.LU R9, [R1+0x254] ;  /* 0x0002540001097983 */ /* 0x000ee80000300800 */
[----:B------:R-:W3:Y:S04]  /*2ba70*/  LDL.LU R10, [R1+0x258] ;  /* 0x00025800010a7983 */ /* 0x000ee80000300800 */
[----:B------:R-:W3:Y:S04]  /*2ba80*/  LDL.LU R11, [R1+0x25c] ;  /* 0x00025c00010b7983 */ /* 0x000ee80000300800 */
[----:B------:R-:W4:Y:S04]  /*2ba90*/  LDL.LU R12, [R1+0x230] ;  /* 0x00023000010c7983 */ /* 0x000f280000300800 */
[----:B------:R-:W4:Y:S04]  /*2baa0*/  LDL.LU R13, [R1+0x234] ;  /* 0x00023400010d7983 */ /* 0x000f280000300800 */
[----:B--2---:R-:W2:Y:S04]  /*2bab0*/  LDL.LU R14, [R1+0x238] ;  /* 0x00023800010e7983 */ /* 0x004ea80000300800 */
[----:B------:R-:W2:Y:S04]  /*2bac0*/  LDL.LU R15, [R1+0x23c] ;  /* 0x00023c00010f7983 */ /* 0x000ea80000300800 */
[----:B--2---:R0:W-:Y:S04]  /*2bad0*/  STL.64 [R1+0xf60], R14 ;  /* 0x000f600e01007387 */ /* 0x0041e80000100a00 */
[----:B----4-:R-:W-:Y:S04]  /*2bae0*/  STL.64 [R1+0xf58], R12 ;  /* 0x000f580c01007387 */ /* 0x010fe80000100a00 */
[----:B0-----:R-:W2:Y:S04]  /*2baf0*/  LDL.LU.64 R14, [R1+0x48] ;  /* 0x00004800010e7983 */ /* 0x001ea80000300a00 */
[----:B--2---:R0:W-:Y:S04]  /*2bb00*/  STL.64 [R1+0xf70], R14 ;  /* 0x000f700e01007387 */ /* 0x0041e80000100a00 */
[----:B0-----:R-:W2:Y:S04]  /*2bb10*/  LDL.LU.64 R14, [R1+0x58] ;  /* 0x00005800010e7983 */ /* 0x001ea80000300a00 */
[----:B------:R0:W-:Y:S04]  /*2bb20*/  STL.64 [R1+0xf48], R26 ;  /* 0x000f481a01007387 */ /* 0x0001e80000100a00 */
[----:B---3--:R1:W-:Y:S04]  /*2bb30*/  STL.64 [R1+0xf40], R24 ;  /* 0x000f401801007387 */ /* 0x0083e80000100a00 */
[----:B0-----:R-:W3:Y:S04]  /*2bb40*/  LDL.LU.64 R26, [R1+0x38] ;  /* 0x00003800011a7983 */ /* 0x001ee80000300a00 */
[----:B---3--:R0:W-:Y:S04]  /*2bb50*/  STL.64 [R1+0xf68], R26 ;  /* 0x000f681a01007387 */ /* 0x0081e80000100a00 */
[----:B-1----:R-:W3:Y:S04]  /*2bb60*/  LDL.LU R24, [R1+0x240] ;  /* 0x0002400001187983 */ /* 0x002ee80000300800 */
[----:B------:R-:W3:Y:S04]  /*2bb70*/  LDL.LU R25, [R1+0x244] ;  /* 0x0002440001197983 */ /* 0x000ee80000300800 */
[----:B0-----:R-:W3:Y:S04]  /*2bb80*/  LDL.LU R26, [R1+0x248] ;  /* 0x00024800011a7983 */ /* 0x001ee80000300800 */
[----:B------:R-:W3:Y:S04]  /*2bb90*/  LDL.LU R27, [R1+0x24c] ;  /* 0x00024c00011b7983 */ /* 0x000ee80000300800 */
[----:B------:R-:W4:Y:S04]  /*2bba0*/  LDL.LU.64 R22, [R1+0x28] ;  /* 0x0000280001167983 */ /* 0x000f280000300a00 */
[----:B------:R-:W-:Y:S04]  /*2bbb0*/  STL.64 [R1+0xef8], R6 ;  /* 0x000ef80601007387 */ /* 0x000fe80000100a00 */
[----:B------:R0:W-:Y:S04]  /*2bbc0*/  STL.64 [R1+0xef0], R4 ;  /* 0x000ef00401007387 */ /* 0x0001e80000100a00 */
[----:B0-----:R-:W3:Y:S04]  /*2bbd0*/  LDL.LU R4, [R1+0x1f0] ;  /* 0x0001f00001047983 */ /* 0x001ee80000300800 */
[----:B------:R-:W3:Y:S04]  /*2bbe0*/  LDL.LU R5, [R1+0x1f4] ;  /* 0x0001f40001057983 */ /* 0x000ee80000300800 */
[----:B------:R-:W4:Y:S04]  /*2bbf0*/  LDL.LU R6, [R1+0x1f8] ;  /* 0x0001f80001067983 */ /* 0x000f280000300800 */
[----:B------:R-:W4:Y:S01]  /*2bc00*/  LDL.LU R7, [R1+0x1fc] ;  /* 0x0001fc0001077983 */ /* 0x000f220000300800 */
[----:B--2---:R-:W-:Y:S03]  /*2bc10*/  HMMA.16816.F32.BF16 R8, R16, R14, R8 ;  /* 0x0000000e1008723c */ /* 0x004fe60000041808 */
[----:B----4-:R0:W-:Y:S04]  /*2bc20*/  STL.64 [R1+0xf08], R6 ;  /* 0x000f080601007387 */ /* 0x0101e80000100a00 */
[----:B---3--:R1:W-:Y:S04]  /*2bc30*/  STL.64 [R1+0xf00], R4 ;  /* 0x000f000401007387 */ /* 0x0083e80000100a00 */
[----:B0-----:R-:W2:Y:S04]  /*2bc40*/  LDL.LU.64 R6, [R1+0x8] ;  /* 0x0000080001067983 */ /* 0x001ea80000300a00 */
[----:B--2---:R0:W-:Y:S04]  /*2bc50*/  STL.64 [R1+0xf28], R6 ;  /* 0x000f280601007387 */ /* 0x0041e80000100a00 */
[----:B-1----:R-:W2:Y:S04]  /*2bc60*/  LDL.LU R4, [R1+0x210] ;  /* 0x0002100001047983 */ /* 0x002ea80000300800 */
[----:B------:R-:W2:Y:S04]  /*2bc70*/  LDL.LU R5, [R1+0x214] ;  /* 0x0002140001057983 */ /* 0x000ea80000300800 */
[----:B0-----:R-:W2:Y:S04]  /*2bc80*/  LDL.LU R6, [R1+0x218] ;  /* 0x0002180001067983 */ /* 0x001ea80000300800 */
[----:B------:R-:W2:Y:S04]  /*2bc90*/  LDL.LU R7, [R1+0x21c] ;  /* 0x00021c0001077983 */ /* 0x000ea80000300800 */
[----:B------:R-:W-:Y:S04]  /*2bca0*/  STL [R1+0xc9c], R29 ;  /* 0x000c9c1d01007387 */ /* 0x000fe80000100800 */
[----:B------:R0:W-:Y:S04]  /*2bcb0*/  STL.64 [R1+0x250], R8 ;  /* 0x0002500801007387 */ /* 0x0001e80000100a00 */
[----:B------:R1:W-:Y:S01]  /*2bcc0*/  STL.64 [R1+0x258], R10 ;  /* 0x0002580a01007387 */ /* 0x0003e20000100a00 */
[----:B0-----:R-:W-:-:S03]  /*2bcd0*/  IMAD.MOV.U32 R9, RZ, RZ, R14 ;  /* 0x000000ffff097224 */ /* 0x001fc600078e000e */
[----:B-1----:R-:W3:Y:S01]  /*2bce0*/  LDL.LU.64 R10, [R1+0xf78] ;  /* 0x000f7800010a7983 */ /* 0x002ee20000300a00 */
[----:B------:R-:W-:-:S03]  /*2bcf0*/  IMAD.MOV.U32 R8, RZ, RZ, R15 ;  /* 0x000000ffff087224 */ /* 0x000fc600078e000f */
[----:B------:R-:W4:Y:S02]  /*2bd00*/  LDL.LU.64 R14, [R1+0xf70] ;  /* 0x000f7000010e7983 */ /* 0x000f240000300a00 */
[C---:B----4-:R-:W-:Y:S02]  /*2bd10*/  HMMA.16816.F32.BF16 R24, R16.reuse, R14, R24 ;  /* 0x0000000e1018723c */ /* 0x050fe40000041818 */
[----:B---3--:R-:W-:Y:S04]  /*2bd20*/  STL.64 [R1+0xf18], R10 ;  /* 0x000f180a01007387 */ /* 0x008fe80000100a00 */
[----:B------:R0:W-:Y:S01]  /*2bd30*/  STL.64 [R1+0xf10], R8 ;  /* 0x000f100801007387 */ /* 0x0001e20000100a00 */
[----:B------:R-:W-:Y:S02]  /*2bd40*/  IMAD.MOV.U32 R3, RZ, RZ, R14 ;  /* 0x000000ffff037224 */ /* 0x000fe400078e000e */
[----:B------:R-:W-:Y:S01]  /*2bd50*/  IMAD.MOV.U32 R2, RZ, RZ, R15 ;  /* 0x000000ffff027224 */ /* 0x000fe200078e000f */
[----:B0-----:R-:W3:Y:S04]  /*2bd60*/  LDL.LU R8, [R1+0x200] ;  /* 0x0002000001087983 */ /* 0x001ee80000300800 */
[----:B------:R-:W3:Y:S04]  /*2bd70*/  LDL.LU R9, [R1+0x204] ;  /* 0x0002040001097983 */ /* 0x000ee80000300800 */
[----:B------:R-:W3:Y:S04]  /*2bd80*/  LDL.LU R10, [R1+0x208] ;  /* 0x00020800010a7983 */ /* 0x000ee80000300800 */
[----:B------:R-:W3:Y:S04]  /*2bd90*/  LDL.LU R11, [R1+0x20c] ;  /* 0x00020c00010b7983 */ /* 0x000ee80000300800 */
[----:B------:R-:W-:Y:S04]  /*2bda0*/  STL.64 [R1+0x240], R24 ;  /* 0x0002401801007387 */ /* 0x000fe80000100a00 */
[----:B------:R0:W-:Y:S04]  /*2bdb0*/  STL.64 [R1+0x248], R26 ;  /* 0x0002481a01007387 */ /* 0x0001e80000100a00 */
[----:B0-----:R-:W4:Y:S04]  /*2bdc0*/  LDL.LU.64 R26, [R1+0xf68] ;  /* 0x000f6800011a7983 */ /* 0x001f280000300a00 */
[----:B------:R-:W4:Y:S04]  /*2bdd0*/  LDL.LU.64 R14, [R1+0xf60] ;  /* 0x000f6000010e7983 */ /* 0x000f280000300a00 */
[----:B------:R-:W4:Y:S04]  /*2bde0*/  LDL.LU.64 R12, [R1+0xf58] ;  /* 0x000f5800010c7983 */ /* 0x000f280000300a00 */
[----:B------:R-:W-:Y:S01]  /*2bdf0*/  STL [R1+0xe04], R3 ;  /* 0x000e040301007387 */ /* 0x000fe20000100800 */
[----:B----4-:R-:W-:-:S15]  /*2be00*/  HMMA.16816.F32.BF16 R12, R16, R26, R12 ;  /* 0x0000001a100c723c */ /* 0x010fde000004180c */
[----:B------:R-:W-:-:S08]  /*2be10*/  NOP ;  /* 0x0000000000007918 */ /* 0x000fd00000000000 */
[----:B------:R0:W-:Y:S04]  /*2be20*/  STL.64 [R1+0x230], R12 ;  /* 0x0002300c01007387 */ /* 0x0001e80000100a00 */
[----:B------:R1:W-:Y:S01]  /*2be30*/  STL.64 [R1+0x238], R14 ;  /* 0x0002380e01007387 */ /* 0x0003e20000100a00 */
[----:B0-----:R-:W-:-:S03]  /*2be40*/  IMAD.MOV.U32 R13, RZ, RZ, R26 ;  /* 0x000000ffff0d7224 */ /* 0x001fc600078e001a */
[----:B-1----:R-:W4:Y:S01]  /*2be50*/  LDL.LU.64 R14, [R1+0xf50] ;  /* 0x000f5000010e7983 */ /* 0x002f220000300a00 */
[----:B------:R-:W-:-:S03]  /*2be60*/  IMAD.MOV.U32 R12, RZ, RZ, R27 ;  /* 0x000000ffff0c7224 */ /* 0x000fc600078e001b */
[----:B------:R-:W2:Y:S04]  /*2be70*/  LDL.LU.64 R26, [R1+0xf48] ;  /* 0x000f4800011a7983 */ /* 0x000ea80000300a00 */
[----:B------:R-:W2:Y:S02]  /*2be80*/  LDL.LU.64 R24, [R1+0xf40] ;  /* 0x000f400001187983 */ /* 0x000ea40000300a00 */
[----:B--2---:R-:W-:-:S15]  /*2be90*/  HMMA.16816.F32.BF16 R24, R16, R22, R24 ;  /* 0x000000161018723c */ /* 0x004fde0000041818 */
[----:B------:R-:W-:-:S08]  /*2bea0*/  NOP ;  /* 0x0000000000007918 */ /* 0x000fd00000000000 */
[----:B------:R0:W-:Y:S04]  /*2beb0*/  STL.64 [R1+0x220], R24 ;  /* 0x0002201801007387 */ /* 0x0001e80000100a00 */
[----:B------:R1:W-:Y:S01]  /*2bec0*/  STL.64 [R1+0x228], R26 ;  /* 0x0002281a01007387 */ /* 0x0003e20000100a00 */
[----:B0-----:R-:W-:-:S03]  /*2bed0*/  IMAD.MOV.U32 R25, RZ, RZ, R22 ;  /* 0x000000ffff197224 */ /* 0x001fc600078e0016 */
[----:B-1----:R-:W2:Y:S01]  /*2bee0*/  LDL.LU.64 R26, [R1+0xf38] ;  /* 0x000f3800011a7983 */ /* 0x002ea20000300a00 */
[----:B------:R-:W-:-:S03]  /*2bef0*/  IMAD.MOV.U32 R24, RZ, RZ, R23 ;  /* 0x000000ffff187224 */ /* 0x000fc600078e0017 */
[----:B------:R-:W3:Y:S02]  /*2bf00*/  LDL.LU.64 R22, [R1+0xf30] ;  /* 0x000f300001167983 */ /* 0x000ee40000300a00 */
[----:B---3--:R-:W-:-:S15]  /*2bf10*/  HMMA.16816.F32.BF16 R4, R16, R22, R4 ;  /* 0x000000161004723c */ /* 0x008fde0000041804 */
[----:B------:R-:W-:-:S08]  /*2bf20*/  NOP ;  /* 0x0000000000007918 */ /* 0x000fd00000000000 */
[----:B------:R-:W-:Y:S04]  /*2bf30*/  STL.64 [R1+0x210], R4 ;  /* 0x0002100401007387 */ /* 0x000fe80000100a00 */
[----:B------:R0:W-:Y:S04]  /*2bf40*/  STL.64 [R1+0x218], R6 ;  /* 0x0002180601007387 */ /* 0x0001e80000100a00 */
[----:B0-----:R-:W3:Y:S01]  /*2bf50*/  LDL.LU.64 R6, [R1+0xf28] ;  /* 0x000f280001067983 */ /* 0x001ee20000300a00 */
[----:B------:R-:W-:-:S03]  /*2bf60*/  IMAD.MOV.U32 R29, RZ, RZ, R22 ;  /* 0x000000ffff1d7224 */ /* 0x000fc600078e0016 */
[----:B------:R-:W4:Y:S01]  /*2bf70*/  LDL.LU R20, [R1+0x1d0] ;  /* 0x0001d00001147983 */ /* 0x000f220000300800 */
[----:B--2---:R-:W-:Y:S02]  /*2bf80*/  IMAD.MOV.U32 R21, RZ, RZ, R26 ;  /* 0x000000ffff157224 */ /* 0x004fe400078e001a */
[----:B------:R-:W-:Y:S01]  /*2bf90*/  IMAD.MOV.U32 R22, RZ, RZ, R27 ;  /* 0x000000ffff167224 */ /* 0x000fe200078e001b */
[----:B------:R-:W2:Y:S01]  /*2bfa0*/  LDL.LU R26, [R1+0xf24] ;  /* 0x000f2400011a7983 */ /* 0x000ea20000300800 */
[----:B------:R-:W-:-:S03]  /*2bfb0*/  IMAD.MOV.U32 R28, RZ, RZ, R23 ;  /* 0x000000ffff1c7224 */ /* 0x000fc600078e0017 */
[----:B------:R-:W2:Y:S04]  /*2bfc0*/  LDL.LU R27, [R1+0xf20] ;  /* 0x000f2000011b7983 */ /* 0x000ea80000300800 */
[----:B------:R-:W4:Y:S01]  /*2bfd0*/  LDL.LU R23, [R1+0x1dc] ;  /* 0x0001dc0001177983 */ /* 0x000f220000300800 */
[----:B---3--:R-:W-:Y:S06]  /*2bfe0*/  HMMA.16816.F32.BF16 R8, R16, R6, R8 ;  /* 0x000000061008723c */ /* 0x008fec0000041808 */
[----:B------:R-:W-:-:S02]  /*2bff0*/  IMAD.MOV.U32 R3, RZ, RZ, R6 ;  /* 0x000000ffff037224 */ /* 0x000fc400078e0006 */
[----:B------:R-:W-:-:S15]  /*2c000*/  IMAD.MOV.U32 R0, RZ, RZ, R7 ;  /* 0x000000ffff007224 */ /* 0x000fde00078e0007 */
[----:B------:R-:W-:Y:S04]  /*2c010*/  STL.64 [R1+0x200], R8 ;  /* 0x0002000801007387 */ /* 0x000fe80000100a00 */
[----:B------:R0:W-:Y:S04]  /*2c020*/  STL.64 [R1+0x208], R10 ;  /* 0x0002080a01007387 */ /* 0x0001e80000100a00 */
[----:B0-----:R-:W3:Y:S04]  /*2c030*/  LDL.LU.64 R10, [R1+0xf18] ;  /* 0x000f1800010a7983 */ /* 0x001ee80000300a00 */
[----:B------:R-:W3:Y:S04]  /*2c040*/  LDL.LU.64 R8, [R1+0xf10] ;  /* 0x000f100001087983 */ /* 0x000ee80000300a00 */
[----:B------:R-:W2:Y:S04]  /*2c050*/  LDL.LU.64 R6, [R1+0xf08] ;  /* 0x000f080001067983 */ /* 0x000ea80000300a00 */
[----:B------:R-:W2:Y:S02]  /*2c060*/  LDL.LU.64 R4, [R1+0xf00] ;  /* 0x000f000001047983 */ /* 0x000ea40000300a00 */
[----:B--2---:R-:W-:-:S15]  /*2c070*/  HMMA.16816.F32.BF16 R4, R16, R26, R4 ;  /* 0x0000001a1004723c */ /* 0x004fde0000041804 */
[----:B------:R-:W-:-:S08]  /*2c080*/  NOP ;  /* 0x0000000000007918 */ /* 0x000fd00000000000 */
[----:B------:R-:W-:Y:S04]  /*2c090*/  STL.64 [R1+0x1f0], R4 ;  /* 0x0001f00401007387 */ /* 0x000fe80000100a00 */
[----:B------:R0:W-:Y:S04]  /*2c0a0*/  STL.64 [R1+0x1f8], R6 ;  /* 0x0001f80601007387 */ /* 0x0001e80000100a00 */
[----:B0-----:R-:W2:Y:S04]  /*2c0b0*/  LDL.LU.64 R6, [R1+0xef8] ;  /* 0x000ef80001067983 */ /* 0x001ea80000300a00 */
[----:B------:R-:W4:Y:S04]  /*2c0c0*/  LDL.LU.64 R4, [R1+0xef0] ;  /* 0x000ef00001047983 */ /* 0x000f280000300a00 */
[----:B------:R-:W-:Y:S04]  /*2c0d0*/  STL.64 [R1+0xe10], R26 ;  /* 0x000e101a01007387 */ /* 0x000fe80000100a00 */
[----:B------:R0:W-:Y:S04]  /*2c0e0*/  STL.64 [R1+0xe08], R24 ;  /* 0x000e081801007387 */ /* 0x0001e80000100a00 */
[----:B0-----:R-:W3:Y:S04]  /*2c0f0*/  LDL.LU R24, [R1+0x150] ;  /* 0x0001500001187983 */ /* 0x001ee80000300800 */
[----:B------:R-:W3:Y:S04]  /*2c100*/  LDL.LU R25, [R1+0x154] ;  /* 0x0001540001197983 */ /* 0x000ee80000300800 */
[----:B------:R-:W2:Y:S04]  /*2c110*/  LDL.LU R26, [R1+0x158] ;  /* 0x00015800011a7983 */ /* 0x000ea80000300800 */
[----:B------:R-:W2:Y:S04]  /*2c120*/  LDL.LU R27, [R1+0x15c] ;  /* 0x00015c00011b7983 */ /* 0x000ea80000300800 */
[----:B--2---:R4:W-:Y:S04]  /*2c130*/  STL.64 [R1+0xe20], R26 ;  /* 0x000e201a01007387 */ /* 0x0049e80000100a00 */
[----:B---3--:R-:W-:Y:S01]  /*2c140*/  STL.64 [R1+0xe18], R24 ;  /* 0x000e181801007387 */ /* 0x008fe20000100a00 */
[----:B----4-:R-:W-:-:S02]  /*2c150*/  IMAD.MOV.U32 R26, RZ, RZ, R4 ;  /* 0x000000ffff1a7224 */ /* 0x010fc400078e0004 */
[----:B------:R-:W-:Y:S01]  /*2c160*/  IMAD.MOV.U32 R27, RZ, RZ, R15 ;  /* 0x000000ffff1b7224 */ /* 0x000fe200078e000f */
[----:B------:R-:W2:Y:S04]  /*2c170*/  LDL.LU R4, [R1+0xee8] ;  /* 0x000ee80001047983 */ /* 0x000ea80000300800 */
[----:B------:R-:W3:Y:S04]  /*2c180*/  LDL.LU R15, [R1+0xee4] ;  /* 0x000ee400010f7983 */ /* 0x000ee80000300800 */
[----:B------:R0:W-:Y:S02]  /*2c190*/  STL.64 [R1+0xe38], R26 ;  /* 0x000e381a01007387 */ /* 0x0001e40000100a00 */
[----:B0-----:R-:W-:-:S02]  /*2c1a0*/  IMAD.MOV.U32 R26, RZ, RZ, R10 ;  /* 0x000000ffff1a7224 */ /* 0x001fc400078e000a */
[----:B------:R-:W-:Y:S01]  /*2c1b0*/  IMAD.MOV.U32 R27, RZ, RZ, R6 ;  /* 0x000000ffff1b7224 */ /* 0x000fe200078e0006 */
[----:B------:R-:W4:Y:S04]  /*2c1c0*/  LDL.LU R10, [R1+0xee0] ;  /* 0x000ee000010a7983 */ /* 0x000f280000300800 */
[----:B------:R-:W2:Y:S04]  /*2c1d0*/  LDL.LU R6, [R1+0xedc] ;  /* 0x000edc0001067983 */ /* 0x000ea80000300800 */
[----:B------:R0:W-:Y:S02]  /*2c1e0*/  STL.64 [R1+0xe50], R26 ;  /* 0x000e501a01007387 */ /* 0x0001e40000100a00 */
[----:B0-----:R-:W-:-:S02]  /*2c1f0*/  IMAD.MOV.U32 R26, RZ, RZ, R7 ;  /* 0x000000ffff1a7224 */ /* 0x001fc400078e0007 */
[----:B------:R-:W-:Y:S01]  /*2c200*/  IMAD.MOV.U32 R27, RZ, RZ, R14 ;  /* 0x000000ffff1b7224 */ /* 0x000fe200078e000e */
[----:B------:R-:W2:Y:S04]  /*2c210*/  LDL.LU R7, [R1+0xed8] ;  /* 0x000ed80001077983 */ /* 0x000ea80000300800 */
[----:B------:R-:W3:Y:S04]  /*2c220*/  LDL.LU R14, [R1+0xed4] ;  /* 0x000ed400010e7983 */ /* 0x000ee80000300800 */
[----:B------:R0:W-:Y:S04]  /*2c230*/  STL.64 [R1+0xe68], R26 ;  /* 0x000e681a01007387 */ /* 0x0001e80000100a00 */
[----:B------:R-:W2:Y:S04]  /*2c240*/  LDL.LU R24, [R1+0x1e0] ;  /* 0x0001e00001187983 */ /* 0x000ea80000300800 */
[----:B------:R-:W2:Y:S04]  /*2c250*/  LDL.LU R25, [R1+0x1e4] ;  /* 0x0001e40001197983 */ /* 0x000ea80000300800 */
[----:B0-----:R-:W2:Y:S01]  /*2c260*/  LDL.LU R26, [R1+0x1e8] ;  /* 0x0001e800011a7983 */ /* 0x001ea20000300800 */
[----:B----4-:R-:W-:-:S03]  /*2c270*/  IMAD.MOV.U32 R27, RZ, RZ, R10 ;  /* 0x000000ffff1b7224 */ /* 0x010fc600078e000a */
[----:B------:R-:W4:Y:S04]  /*2c280*/  LDL.LU R10, [R1+0xed0] ;  /* 0x000ed000010a7983 */ /* 0x000f280000300800 */
[----:B--2---:R-:W-:Y:S06]  /*2c290*/  HMMA.16816.F32.BF16 R24, R16, R6, R24 ;  /* 0x000000061018723c */ /* 0x004fec0000041818 */
[----:B------:R-:W-:-:S15]  /*2c2a0*/  STL.64 [R1+0xea0], R6 ;  /* 0x000ea00601007387 */ /* 0x000fde0000100a00 */
[----:B------:R-:W-:-:S02]  /*2c2b0*/  NOP ;  /* 0x0000000000007918 */ /* 0x000fc40000000000 */
[----:B------:R-:W-:Y:S04]  /*2c2c0*/  STL.64 [R1+0x1e0], R24 ;  /* 0x0001e01801007387 */ /* 0x000fe80000100a00 */
[----:B------:R0:W-:Y:S02]  /*2c2d0*/  STL.64 [R1+0x1e8], R26 ;  /* 0x0001e81a01007387 */ /* 0x0001e40000100a00 */
[----:B0-----:R-:W-:Y:S02]  /*2c2e0*/  IMAD.MOV.U32 R26, RZ, RZ, R11 ;  /* 0x000000ffff1a7224 */ /* 0x001fe400078e000b */
[----:B------:R-:W4:Y:S01]  /*2c2f0*/  LDL.LU R11, [R1+0xecc] ;  /* 0x000ecc00010b7983 */ /* 0x000f220000300800 */
[----:B------:R-:W-:-:S03]  /*2c300*/  IMAD.MOV.U32 R27, RZ, RZ, R5 ;  /* 0x000000ffff1b7224 */ /* 0x000fc600078e0005 */
[----:B------:R-:W2:Y:S01]  /*2c310*/  LDL.LU R5, [R1+0xec8] ;  /* 0x000ec80001057983 */ /* 0x000ea20000300800 */
[----:B---3--:R-:W-:Y:S02]  /*2c320*/  IMAD.MOV.U32 R24, RZ, RZ, R14 ;  /* 0x000000ffff187224 */ /* 0x008fe400078e000e */
[----:B------:R-:W-:Y:S01]  /*2c330*/  IMAD.MOV.U32 R25, RZ, RZ, R15 ;  /* 0x000000ffff197224 */ /* 0x000fe200078e000f */
[----:B------:R0:W-:Y:S04]  /*2c340*/  STL.64 [R1+0xe80], R26 ;  /* 0x000e801a01007387 */ /* 0x0001e80000100a00 */
[----:B------:R-:W3:Y:S04]  /*2c350*/  LDL.LU R14, [R1+0xec4] ;  /* 0x000ec400010e7983 */ /* 0x000ee80000300800 */
[----:B------:R-:W3:Y:S04]  /*2c360*/  LDL.LU R15, [R1+0xec0] ;  /* 0x000ec000010f7983 */ /* 0x000ee80000300800 */
[----:B0-----:R-:W3:Y:S04]  /*2c370*/  LDL.LU R26, [R1+0x1c8] ;  /* 0x0001c800011a7983 */ /* 0x001ee80000300800 */
[----:B------:R-:W3:Y:S01]  /*2c380*/  LDL.LU R27, [R1+0x1cc] ;  /* 0x0001cc00011b7983 */ /* 0x000ee20000300800 */
[----:B----4-:R-:W-:-:S15]  /*2c390*/  HMMA.16816.F32.BF16 R20, R16, R10, R20 ;  /* 0x0000000a1014723c */ /* 0x010fde0000041814 */
[----:B------:R-:W-:-:S08]  /*2c3a0*/  NOP ;  /* 0x0000000000007918 */ /* 0x000fd00000000000 */
[----:B------:R-:W-:Y:S04]  /*2c3b0*/  STL.64 [R1+0x1d0], R20 ;  /* 0x0001d01401007387 */ /* 0x000fe80000100a00 */
[----:B------:R0:W-:Y:S04]  /*2c3c0*/  STL.64 [R1+0x1d8], R22 ;  /* 0x0001d81601007387 */ /* 0x0001e80000100a00 */
[----:B0-----:R-:W4:Y:S01]  /*2c3d0*/  LDL.LU.64 R22, [R1+0xeb8] ;  /* 0x000eb80001167983 */ /* 0x001f220000300a00 */
[----:B---3--:R-:W-:Y:S03]  /*2c3e0*/  HMMA.16816.F32.BF16 R24, R16, R14, R24 ;  /* 0x0000000e1018723c */ /* 0x008fe60000041818 */
[----:B------:R-:W3:Y:S04]  /*2c3f0*/  LDL.LU.64 R20, [R1+0xeb0] ;  /* 0x000eb00001147983 */ /* 0x000ee80000300a00 */
[----:B------:R0:W-:Y:S02]  /*2c400*/  STL.64 [R1+0xe98], R10 ;  /* 0x000e980a01007387 */ /* 0x0001e40000100a00 */
[----:B0-----:R-:W-:-:S02]  /*2c410*/  IMAD.MOV.U32 R11, RZ, RZ, R4 ;  /* 0x000000ffff0b7224 */ /* 0x001fc400078e0004 */
[----:B--2---:R-:W-:-:S12]  /*2c420*/  IMAD.MOV.U32 R10, RZ, RZ, R5 ;  /* 0x000000ffff0a7224 */ /* 0x004fd800078e0005 */
[----:B------:R-:W-:Y:S04]  /*2c430*/  STL.64 [R1+0x1c0], R24 ;  /* 0x0001c01801007387 */ /* 0x000fe80000100a00 */
[----:B------:R4:W-:Y:S02]  /*2c440*/  STL.64 [R1+0x1c8], R26 ;  /* 0x0001c81a01007387 */ /* 0x0009e40000100a00 */
[----:B----4-:R-:W-:Y:S02]  /*2c450*/  IMAD.MOV.U32 R26, RZ, RZ, R22 ;  /* 0x000000ffff1a7224 */ /* 0x010fe400078e0016 */
[----:B------:R-:W-:Y:S01]  /*2c460*/  IMAD.MOV.U32 R27, RZ, RZ, R23 ;  /* 0x000000ffff1b7224 */ /* 0x000fe200078e0017 */
[----:B------:R-:W3:Y:S04]  /*2c470*/  LDL.LU R22, [R1+0xeac] ;  /* 0x000eac0001167983 */ /* 0x000ee80000300800 */
[----:B------:R-:W3:Y:S04]  /*2c480*/  LDL.LU R23, [R1+0xea8] ;  /* 0x000ea80001177983 */ /* 0x000ee80000300800 */
[----:B------:R-:W3:Y:S04]  /*2c490*/  LDL.LU R4, [R1+0x1b0] ;  /* 0x0001b00001047983 */ /* 0x000ee80000300800 */
[----:B------:R-:W3:Y:S04]  /*2c4a0*/  LDL.LU R5, [R1+0x1b4] ;  /* 0x0001b40001057983 */ /* 0x000ee80000300800 */
[----:B------:R-:W3:Y:S04]  /*2c4b0*/  LDL.LU R6, [R1+0x1b8] ;  /* 0x0001b80001067983 */ /* 0x000ee80000300800 */
[----:B------:R-:W3:Y:S04]  /*2c4c0*/  LDL.LU R7, [R1+0x1bc] ;  /* 0x0001bc0001077983 */ /* 0x000ee80000300800 */
[----:B------:R-:W-:Y:S04]  /*2c4d0*/  STL.64 [R1+0xe30], R14 ;  /* 0x000e300e01007387 */ /* 0x000fe80000100a00 */
[----:B------:R0:W-:Y:S04]  /*2c4e0*/  STL.64 [R1+0xe28], R12 ;  /* 0x000e280c01007387 */ /* 0x0001e80000100a00 */
[----:B0-----:R-:W2:Y:S04]  /*2c4f0*/  LDL.LU R12, [R1+0x160] ;  /* 0x00016000010c7983 */ /* 0x001ea80000300800 */
[----:B------:R-:W2:Y:S04]  /*2c500*/  LDL.LU R13, [R1+0x164] ;  /* 0x00016400010d7983 */ /* 0x000ea80000300800 */
[----:B------:R-:W4:Y:S04]  /*2c510*/  LDL.LU R14, [R1+0x168] ;  /* 0x00016800010e7983 */ /* 0x000f280000300800 */
[----:B------:R-:W4:Y:S04]  /*2c520*/  LDL.LU R15, [R1+0x16c] ;  /* 0x00016c00010f7983 */ /* 0x000f280000300800 */
[----:B----4-:R-:W-:Y:S04]  /*2c530*/  STL.64 [R1+0xe48], R14 ;  /* 0x000e480e01007387 */ /* 0x010fe80000100a00 */
[----:B--2---:R0:W-:Y:S04]  /*2c540*/  STL.64 [R1+0xe40], R12 ;  /* 0x000e400c01007387 */ /* 0x0041e80000100a00 */
        /* <DEDUP_REMOVED lines=15> */
[----:B------:R-:W4:Y:S01]  /*2c640*/  LDL.LU R15, [R1+0x19c] ;  /* 0x00019c00010f7983 */ /* 0x000f220000300800 */
[----:B------:R-:W-:-:S02]  /*2c650*/  IMAD.MOV.U32 R18, RZ, RZ, R9 ;  /* 0x000000ffff127224 */ /* 0x000fc400078e0009 */
[----:B------:R-:W-:Y:S02]  /*2c660*/  IMAD.MOV.U32 R19, RZ, RZ, R8 ;  /* 0x000000ffff137224 */ /* 0x000fe400078e0008 */
[----:B---3--:R-:W-:Y:S01]  /*2c670*/  HMMA.16816.F32.BF16 R8, R20, R10, R4 ;  /* 0x0000000a1408723c */ /* 0x008fe20000041804 */
[----:B----4-:R-:W-:Y:S04]  /*2c680*/  STL.64 [R1+0xe90], R14 ;  /* 0x000e900e01007387 */ /* 0x010fe80000100a00 */
[----:B--2---:R0:W-:Y:S04]  /*2c690*/  STL.64 [R1+0xe88], R12 ;  /* 0x000e880c01007387 */ /* 0x0041e80000100a00 */
[----:B0-----:R-:W2:Y:S04]  /*2c6a0*/  LDL.LU R12, [R1+0x1a0] ;  /* 0x0001a000010c7983 */ /* 0x001ea80000300800 */
[----:B------:R-:W2:Y:S04]  /*2c6b0*/  LDL.LU R13, [R1+0x1a4] ;  /* 0x0001a400010d7983 */ /* 0x000ea80000300800 */
[----:B------:R-:W2:Y:S04]  /*2c6c0*/  LDL.LU R14, [R1+0x1a8] ;  /* 0x0001a800010e7983 */ /* 0x000ea80000300800 */
[----:B------:R-:W2:Y:S01]  /*2c6d0*/  LDL.LU R15, [R1+0x1ac] ;  /* 0x0001ac00010f7983 */ /* 0x000ea20000300800 */
[----:B------:R-:W-:-:S02]  /*2c6e0*/  IMAD.MOV.U32 R16, RZ, RZ, R24 ;  /* 0x000000ffff107224 */ /* 0x000fc400078e0018 */
[----:B------:R-:W-:-:S03]  /*2c6f0*/  IMAD.MOV.U32 R4, RZ, RZ, R9 ;  /* 0x000000ffff047224 */ /* 0x000fc600078e0009 */
[----:B------:R-:W-:Y:S04]  /*2c700*/  STL [R1+0xca0], R16 ;  /* 0x000ca01001007387 */ /* 0x000fe80000100800 */
[----:B------:R-:W3:Y:S04]  /*2c710*/  LDL.LU.64 R6, [R1+0xea0] ;  /* 0x000ea00001067983 */ /* 0x000ee80000300a00 */
[----:B------:R-:W-:Y:S04]  /*2c720*/  STL.64 [R1+0x1b0], R8 ;  /* 0x0001b00801007387 */ /* 0x000fe80000100a00 */
[----:B------:R0:W-:Y:S04]  /*2c730*/  STL.64 [R1+0x1b8], R10 ;  /* 0x0001b80a01007387 */ /* 0x0001e80000100a00 */
[----:B0-----:R-:W4:Y:S04]  /*2c740*/  LDL.LU.64 R10, [R1+0xe98] ;  /* 0x000e9800010a7983 */ /* 0x001f280000300a00 */
[----:B------:R-:W-:Y:S04]  /*2c750*/  STL [R1+0xca8], R8 ;  /* 0x000ca80801007387 */ /* 0x000fe80000100800 */
[----:B------:R-:W-:Y:S01]  /*2c760*/  STL [R1+0xca4], R4 ;  /* 0x000ca40401007387 */ /* 0x000fe20000100800 */
        /* <DEDUP_REMOVED lines=14> */
[----:B------:R-:W-:Y:S02]  /*2c850*/  IMAD.MOV.U32 R5, RZ, RZ, R25 ;  /* 0x000000ffff057224 */ /* 0x000fe400078e0019 */
[----:B------:R-:W-:-:S05]  /*2c860*/  IMAD.MOV.U32 R9, RZ, RZ, R24 ;  /* 0x000000ffff097224 */ /* 0x000fca00078e0018 */
        /* <DEDUP_REMOVED lines=22> */
[----:B0-----:R-:W3:Y:S04]  /*2c9d0*/  LDL.LU.64 R26, [R1+0xe20] ;  /* 0x000e2000011a7983 */ /* 0x001ee80000300a00 */
[----:B------:R-:W3:Y:S02]  /*2c9e0*/  LDL.LU.64 R24, [R1+0xe18] ;  /* 0x000e180001187983 */ /* 0x000ee40000300a00 */
[----:B---3--:R-:W-:Y:S02]  /*2c9f0*/  HMMA.16816.F32.BF16 R16, R20, R18, R24 ;  /* 0x000000121410723c */ /* 0x008fe40000041818 */
[----:B------:R-:W3:Y:S04]  /*2ca00*/  LDL.LU.64 R26, [R1+0xe10] ;  /* 0x000e1000011a7983 */ /* 0x000ee80000300a00 */
[----:B------:R-:W2:Y:S04]  /*2ca10*/  LDL.LU.64 R24, [R1+0xe08] ;  /* 0x000e080001187983 */ /* 0x000ea80000300a00 */
[----:B------:R-:W3:Y:S04]  /*2ca20*/  LDL.LU R9, [R1+0x420] ;  /* 0x0004200001097983 */ /* 0x000ee80000300800 */
[----:B------:R-:W4:Y:S09]  /*2ca30*/  LDL.LU R4, [R1+0x41c] ;  /* 0x00041c0001047983 */ /* 0x000f320000300800 */
[----:B------:R-:W-:Y:S04]  /*2ca40*/  STL.64 [R1+0x360], R16 ;  /* 0x0003601001007387 */ /* 0x000fe80000100a00 */
[----:B------:R-:W-:Y:S04]  /*2ca50*/  STL.64 [R1+0x368], R18 ;  /* 0x0003681201007387 */ /* 0x000fe80000100a00 */
[----:B------:R-:W-:Y:S04]  /*2ca60*/  STL.64 [R1+0xd78], R6 ;  /* 0x000d780601007387 */ /* 0x000fe80000100a00 */
[----:B----4-:R-:W-:Y:S04]  /*2ca70*/  STL [R1+0xd70], R4 ;  /* 0x000d700401007387 */ /* 0x010fe80000100800 */
[----:B------:R-:W3:Y:S04]  /*2ca80*/  LDL.LU R8, [R1+0x418] ;  /* 0x0004180001087983 */ /* 0x000ee80000300800 */
[----:B------:R-:W-:Y:S04]  /*2ca90*/  STL.64 [R1+0xd68], R10 ;  /* 0x000d680a01007387 */ /* 0x000fe80000100a00 */
[----:B---3--:R0:W-:Y:S04]  /*2caa0*/  STL.64 [R1+0xd60], R8 ;  /* 0x000d600801007387 */ /* 0x0081e80000100a00 */
[----:B0-----:R-:W3:Y:S04]  /*2cab0*/  LDL.LU R8, [R1+0xe0] ;  /* 0x0000e00001087983 */ /* 0x001ee80000300800 */
[----:B------:R-:W3:Y:S04]  /*2cac0*/  LDL.LU R9, [R1+0xe4] ;  /* 0x0000e40001097983 */ /* 0x000ee80000300800 */
[----:B------:R-:W4:Y:S04]  /*2cad0*/  LDL.LU R10, [R1+0xe8] ;  /* 0x0000e800010a7983 */ /* 0x000f280000300800 */
[----:B------:R-:W4:Y:S04]  /*2cae0*/  LDL.LU R11, [R1+0xec] ;  /* 0x0000ec00010b7983 */ /* 0x000f280000300800 */
[----:B----4-:R0:W-:Y:S04]  /*2caf0*/  STL.64 [R1+0xd88], R10 ;  /* 0x000d880a01007387 */ /* 0x0101e80000100a00 */
[----:B---3--:R-:W-:Y:S01]  /*2cb00*/  STL.64 [R1+0xd80], R8 ;  /* 0x000d800801007387 */ /* 0x008fe20000100a00 */
[----:B0-----:R-:W-:-:S02]  /*2cb10*/  IMAD.MOV.U32 R10, RZ, RZ, R3 ;  /* 0x000000ffff0a7224 */ /* 0x001fc400078e0003 */
[----:B------:R-:W-:Y:S01]  /*2cb20*/  IMAD.MOV.U32 R11, RZ, RZ, R0 ;  /* 0x000000ffff0b7224 */ /* 0x000fe200078e0000 */
[----:B------:R-:W3:Y:S04]  /*2cb30*/  LDL.LU R3, [R1+0xe04] ;  /* 0x000e040001037983 */ /* 0x000ee80000300800 */
[----:B------:R-:W4:Y:S04]  /*2cb40*/  LDL.LU R0, [R1+0xe00] ;  /* 0x000e000001007983 */ /* 0x000f280000300800 */
[----:B------:R0:W-:Y:S04]  /*2cb50*/  STL.64 [R1+0xda0], R10 ;  /* 0x000da00a01007387 */ /* 0x0001e80000100a00 */
[----:B------:R-:W2:Y:S04]  /*2cb60*/  LDL.LU R4, [R1+0xf0] ;  /* 0x0000f00001047983 */ /* 0x000ea80000300800 */
[----:B------:R-:W2:Y:S04]  /*2cb70*/  LDL.LU R5, [R1+0xf4] ;  /* 0x0000f40001057983 */ /* 0x000ea80000300800 */
[----:B------:R-:W3:Y:S04]  /*2cb80*/  LDL.LU R6, [R1+0xf8] ;  /* 0x0000f80001067983 */ /* 0x000ee80000300800 */
[----:B------:R-:W3:Y:S01]  /*2cb90*/  LDL.LU R7, [R1+0xfc] ;  /* 0x0000fc0001077983 */ /* 0x000ee20000300800 */
[----:B0-----:R-:W-:-:S02]  /*2cba0*/  IMAD.MOV.U32 R10, RZ, RZ, R29 ;  /* 0x000000ffff0a7224 */ /* 0x001fc400078e001d */
        /* <DEDUP_REMOVED lines=36> */
[----:B------:R-:W2:Y:S04]  /*2cdf0*/  LDL.LU R6, [R1+0x148] ;  /* 0x0001480001067983 */ /* 0x000ea80000300800 */
[----:B------:R-:W2:Y:S04]  /*2ce00*/  LDL.LU R7, [R1+0x14c] ;  /* 0x00014c0001077983 */ /* 0x000ea80000300800 */
[----:B------:R-:W3:Y:S04]  /*2ce10*/  LDL.LU R16, [R1+0x400] ;  /* 0x0004000001107983 */ /* 0x000ee80000300800 */
[----:B------:R-:W3:Y:S04]  /*2ce20*/  LDL.LU R17, [R1+0x3f8] ;  /* 0x0003f80001117983 */ /* 0x000ee80000300800 */
[----:B------:R-:W4:Y:S04]  /*2ce30*/  LDL.LU R18, [R1+0x3f0] ;  /* 0x0003f00001127983 */ /* 0x000f280000300800 */
[----:B------:R-:W4:Y:S01]  /*2ce40*/  LDL.LU R19, [R1+0x410] ;  /* 0x0004100001137983 */ /* 0x000f220000300800 */
[----:B------:R-:W-:-:S02]  /*2ce50*/  IMAD.MOV.U32 R10, RZ, RZ, R3 ;  /* 0x000000ffff0a7224 */ /* 0x000fc400078e0003 */
[----:B------:R-:W-:Y:S01]  /*2ce60*/  IMAD.MOV.U32 R11, RZ, RZ, R2 ;  /* 0x000000ffff0b7224 */ /* 0x000fe200078e0002 */
[----:B----4-:R-:W-:Y:S04]  /*2ce70*/  STL.64 [R1+0xd48], R18 ;  /* 0x000d481201007387 */ /* 0x010fe80000100a00 */
[----:B---3--:R0:W-:Y:S04]  /*2ce80*/  STL.64 [R1+0xd40], R16 ;  /* 0x000d401001007387 */ /* 0x0081e80000100a00 */
[----:B0-----:R-:W3:Y:S04]  /*2ce90*/  LDL.LU R16, [R1+0xc0] ;  /* 0x0000c00001107983 */ /* 0x001ee80000300800 */
[----:B------:R-:W3:Y:S04]  /*2cea0*/  LDL.LU R17, [R1+0xc4] ;  /* 0x0000c40001117983 */ /* 0x000ee80000300800 */
[----:B------:R-:W4:Y:S04]  /*2ceb0*/  LDL.LU R18, [R1+0xc8] ;  /* 0x0000c80001127983 */ /* 0x000f280000300800 */
[----:B------:R-:W4:Y:S01]  /*2cec0*/  LDL.LU R19, [R1+0xcc] ;  /* 0x0000cc0001137983 */ /* 0x000f220000300800 */
[----:B--2---:R-:W-:Y:S03]  /*2ced0*/  HMMA.16816.F32.BF16 R8, R20, R10, R4 ;  /* 0x0000000a1408723c */ /* 0x004fe60000041804 */
[----:B----4-:R-:W-:Y:S04]  /*2cee0*/  STL.64 [R1+0xd58], R18 ;  /* 0x000d581201007387 */ /* 0x010fe80000100a00 */
[----:B---3--:R0:W-:Y:S04]  /*2cef0*/  STL.64 [R1+0xd50], R16 ;  /* 0x000d501001007387 */ /* 0x0081e80000100a00 */
[----:B0-----:R-:W2:Y:S04]  /*2cf00*/  LDL.LU R16, [R1+0xd0] ;  /* 0x0000d00001107983 */ /* 0x001ea80000300800 */
[----:B------:R-:W2:Y:S04]  /*2cf10*/  LDL.LU R17, [R1+0xd4] ;  /* 0x0000d40001117983 */ /* 0x000ea80000300800 */
[----:B------:R-:W2:Y:S04]  /*2cf20*/  LDL.LU R18, [R1+0xd8] ;  /* 0x0000d80001127983 */ /* 0x000ea80000300800 */
[----:B------:R-:W3:Y:S04]  /*2cf30*/  LDL.LU R29, [R1+0x3e8] ;  /* 0x0003e800011d7983 */ /* 0x000ee80000300800 */
[----:B------:R-:W4:Y:S04]  /*2cf40*/  LDL.LU R28, [R1+0x40c] ;  /* 0x00040c00011c7983 */ /* 0x000f280000300800 */
[----:B------:R-:W3:Y:S04]  /*2cf50*/  LDL.LU R25, [R1+0x3e0] ;  /* 0x0003e00001197983 */ /* 0x000ee80000300800 */
[----:B------:R-:W3:Y:S04]  /*2cf60*/  LDL.LU R13, [R1+0x408] ;  /* 0x00040800010d7983 */ /* 0x000ee80000300800 */
[----:B------:R-:W3:Y:S04]  /*2cf70*/  LDL.LU R24, [R1+0x3d8] ;  /* 0x0003d80001187983 */ /* 0x000ee80000300800 */
[----:B------:R-:W3:Y:S04]  /*2cf80*/  LDL.LU R3, [R1+0x3fc] ;  /* 0x0003fc0001037983 */ /* 0x000ee80000300800 */
[----:B------:R-:W3:Y:S01]  /*2cf90*/  LDL.LU R12, [R1+0x3d0] ;  /* 0x0003d000010c7983 */ /* 0x000ee20000300800 */
[----:B------:R-:W-:-:S03]  /*2cfa0*/  IMAD.MOV.U32 R19, RZ, RZ, R0 ;  /* 0x000000ffff137224 */ /* 0x000fc600078e0000 */
[----:B------:R-:W3:Y:S04]  /*2cfb0*/  LDL.LU R2, [R1+0x3f4] ;  /* 0x0003f40001027983 */ /* 0x000ee80000300800 */
[----:B------:R-:W3:Y:S04]  /*2cfc0*/  LDL.LU R0, [R1+0x3c8] ;  /* 0x0003c80001007983 */ /* 0x000ee80000300800 */
[----:B------:R-:W2:Y:S04]  /*2cfd0*/  LDL.LU.64 R6, [R1+0xdf8] ;  /* 0x000df80001067983 */ /* 0x000ea80000300a00 */
[----:B------:R-:W2:Y:S04]  /*2cfe0*/  LDL.LU.64 R4, [R1+0xdf0] ;  /* 0x000df00001047983 */ /* 0x000ea80000300a00 */
        /* <DEDUP_REMOVED lines=31> */
[----:B------:R-:W4:Y:S01]  /*2d1e0*/  LDL.LU.64 R8, [R1+0xd80] ;  /* 0x000d800001087983 */ /* 0x000f220000300a00 */
[----:B--2---:R-:W-:Y:S01]  /*2d1f0*/  HMMA.16816.F32.BF16 R4, R20, R26, R4 ;  /* 0x0000001a1404723c */ /* 0x004fe20000041804 */
[----:B------:R-:W0:-:S15]  /*2d200*/  LDC R27, c[0x0][0x230] ;  /* 0x00008c00ff1b7b82 */ /* 0x000e1e0000000800 */
[----:B------:R-:W-:-:S07]  /*2d210*/  NOP ;  /* 0x0000000000007918 */ /* 0x000fce0000000000 */
[----:B------:R-:W-:Y:S04]  /*2d220*/  STL.64 [R1+0x300], R4 ;  /* 0x0003000401007387 */ /* 0x000fe80000100a00 */
[----:B------:R1:W-:Y:S04]  /*2d230*/  STL.64 [R1+0x308], R6 ;  /* 0x0003080601007387 */ /* 0x0003e80000100a00 */
[----:B-1----:R-:W4:Y:S04]  /*2d240*/  LDL.LU.64 R6, [R1+0xd78] ;  /* 0x000d780001067983 */ /* 0x002f280000300a00 */
[----:B------:R-:W2:Y:S01]  /*2d250*/  LDL.LU R4, [R1+0xd70] ;  /* 0x000d700001047983 */ /* 0x000ea20000300800 */
[----:B----4-:R-:W-:-:S15]  /*2d260*/  HMMA.16816.F32.BF16 R8, R20, R6, R8 ;  /* 0x000000061408723c */ /* 0x010fde0000041808 */
[----:B------:R-:W-:-:S08]  /*2d270*/  NOP ;  /* 0x0000000000007918 */ /* 0x000fd00000000000 */
[----:B------:R-:W-:Y:S04]  /*2d280*/  STL.64 [R1+0x2f0], R8 ;  /* 0x0002f00801007387 */ /* 0x000fe80000100a00 */
[----:B------:R1:W-:Y:S04]  /*2d290*/  STL.64 [R1+0x2f8], R10 ;  /* 0x0002f80a01007387 */ /* 0x0003e80000100a00 */
[----:B-1----:R-:W4:Y:S04]  /*2d2a0*/  LDL.LU.64 R10, [R1+0xd68] ;  /* 0x000d6800010a7983 */ /* 0x002f280000300a00 */
[----:B------:R-:W3:Y:S01]  /*2d2b0*/  LDL.LU.64 R8, [R1+0xd60] ;  /* 0x000d600001087983 */ /* 0x000ee20000300a00 */
[----:B----4-:R-:W-:-:S15]  /*2d2c0*/  HMMA.16816.F32.BF16 R16, R20, R10, R16 ;  /* 0x0000000a1410723c */ /* 0x010fde0000041810 */
[----:B------:R-:W-:-:S08]  /*2d2d0*/  NOP ;  /* 0x0000000000007918 */ /* 0x000fd00000000000 */
[----:B------:R-:W-:Y:S04]  /*2d2e0*/  STL.64 [R1+0x2e0], R16 ;  /* 0x0002e01001007387 */ /* 0x000fe80000100a00 */
[----:B------:R1:W-:Y:S01]  /*2d2f0*/  STL.64 [R1+0x2e8], R18 ;  /* 0x0002e81201007387 */ /* 0x0003e20000100a00 */
[----:B------:R-:W-:-:S03]  /*2d300*/  IMAD.MOV.U32 R7, RZ, RZ, R19 ;  /* 0x000000ffff077224 */ /* 0x000fc600078e0013 */
[----:B-1----:R-:W4:Y:S04]  /*2d310*/  LDL.LU.64 R18, [R1+0xd58] ;  /* 0x000d580001127983 */ /* 0x002f280000300a00 */
[----:B------:R-:W4:Y:S04]  /*2d320*/  LDL.LU.64 R16, [R1+0xd50] ;  /* 0x000d500001107983 */ /* 0x000f280000300a00 */
[----:B------:R-:W-:Y:S01]  /*2d330*/  STL [R1+0xcb4], R7 ;  /* 0x000cb40701007387 */ /* 0x000fe20000100800 */
[----:B----4-:R-:W-:Y:S03]  /*2d340*/  HMMA.16816.F32.BF16 R20, R20, R14, R16 ;  /* 0x0000000e1414723c */ /* 0x010fe60000041810 */
[----:B------:R-:W4:Y:S04]  /*2d350*/  LDL.LU.64 R18, [R1+0xd48] ;  /* 0x000d480001127983 */ /* 0x000f280000300a00 */
[----:B------:R-:W4:Y:S01]  /*2d360*/  LDL.LU.64 R16, [R1+0xd40] ;  /* 0x000d400001107983 */ /* 0x000f220000300a00 */
[----:B---3--:R-:W-:-:S02]  /*2d370*/  IADD3 R9, P3, R9, UR13, RZ ;  /* 0x0000000d09097c10 */ /* 0x008fc4000ff7e0ff */
[----:B--2---:R-:W-:Y:S02]  /*2d380*/  IADD3 R4, P6, R4, UR13, RZ ;  /* 0x0000000d04047c10 */ /* 0x004fe4000ffde0ff */
[----:B------:R-:W-:Y:S02]  /*2d390*/  IADD3 R8, P5, R8, UR13, RZ ;  /* 0x0000000d08087c10 */ /* 0x000fe4000ffbe0ff */
[----:B------:R-:W-:Y:S02]  /*2d3a0*/  IADD3.X R28, R28, UR8, RZ, P6, !PT ;  /* 0x000000081c1c7c10 */ /* 0x000fe4000b7fe4ff */
[----:B------:R-:W-:Y:S02]  /*2d3b0*/  IADD3 R25, P6, R25, UR13, RZ ;  /* 0x0000000d19197c10 */ /* 0x000fe4000ffde0ff */
[----:B------:R-:W-:Y:S02]  /*2d3c0*/  IADD3.X R13, R13, UR8, RZ, P5, !PT ;  /* 0x000000080d0d7c10 */ /* 0x000fe4000affe4ff */
[----:B------:R-:W-:-:S04]  /*2d3d0*/  IADD3 R24, P5, R24, UR13, RZ ;  /* 0x0000000d18187c10 */ /* 0x000fc8000ffbe0ff */
[----:B------:R-:W-:Y:S01]  /*2d3e0*/  IMAD.MOV.U32 R6, RZ, RZ, R23 ;  /* 0x000000ffff067224 */ /* 0x000fe200078e0017 */
[----:B------:R-:W-:Y:S04]  /*2d3f0*/  STL.64 [R1+0x2d0], R20 ;  /* 0x0002d01401007387 */ /* 0x000fe80000100a00 */
[----:B------:R-:W-:Y:S04]  /*2d400*/  STL.64 [R1+0x2d8], R22 ;  /* 0x0002d81601007387 */ /* 0x000fe80000100a00 */
[----:B------:R1:W-:Y:S04]  /*2d410*/  STL [R1+0xcb8], R6 ;  /* 0x000cb80601007387 */ /* 0x0003e80000100800 */
[----:B------:R-:W-:Y:S04]  /*2d420*/  STL [R1+0x420], R9 ;  /* 0x0004200901007387 */ /* 0x000fe80000100800 */
[----:B------:R-:W-:Y:S04]  /*2d430*/  STL [R1+0x41c], R4 ;  /* 0x00041c0401007387 */ /* 0x000fe80000100800 */
[----:B------:R-:W-:Y:S01]  /*2d440*/  STL [R1+0x418], R8 ;  /* 0x0004180801007387 */ /* 0x000fe20000100800 */
[----:B----4-:R-:W-:-:S02]  /*2d450*/  IADD3 R16, P2, R16, UR13, RZ ;  /* 0x0000000d10107c10 */ /* 0x010fc4000ff5e0ff */
[----:B------:R-:W-:Y:S02]  /*2d460*/  IADD3 R17, P1, R17, UR13, RZ ;  /* 0x0000000d11117c10 */ /* 0x000fe4000ff3e0ff */
[----:B------:R-:W-:Y:S02]  /*2d470*/  IADD3 R18, P4, R18, UR13, RZ ;  /* 0x0000000d12127c10 */ /* 0x000fe4000ff9e0ff */
[----:B------:R-:W-:Y:S02]  /*2d480*/  IADD3.X R19, R19, UR8, RZ, P3, !PT ;  /* 0x0000000813137c10 */ /* 0x000fe40009ffe4ff */
[----:B------:R-:W-:Y:S01]  /*2d490*/  IADD3 R29, P3, R29, UR13, RZ ;  /* 0x0000000d1d1d7c10 */ /* 0x000fe2000ff7e0ff */
[----:B------:R-:W-:Y:S04]  /*2d4a0*/  STL [R1+0x400], R16 ;  /* 0x0004001001007387 */ /* 0x000fe80000100800 */
[----:B------:R-:W-:Y:S04]  /*2d4b0*/  STL [R1+0x3f8], R17 ;  /* 0x0003f81101007387 */ /* 0x000fe80000100800 */
[----:B------:R-:W-:Y:S04]  /*2d4c0*/  STL [R1+0x3f0], R18 ;  /* 0x0003f01201007387 */ /* 0x000fe80000100800 */
[----:B------:R-:W-:Y:S04]  /*2d4d0*/  STL [R1+0x410], R19 ;  /* 0x0004101301007387 */ /* 0x000fe80000100800 */
[----:B------:R-:W-:Y:S01]  /*2d4e0*/  STL [R1+0x3e8], R29 ;  /* 0x0003e81d01007387 */ /* 0x000fe20000100800 */
[----:B------:R-:W-:-:S03]  /*2d4f0*/  IADD3.X R3, R3, UR8, RZ, P2, !PT ;  /* 0x0000000803037c10 */ /* 0x000fc600097fe4ff */
[----:B------:R-:W-:Y:S04]  /*2d500*/  STL [R1+0x40c], R28 ;  /* 0x00040c1c01007387 */ /* 0x000fe80000100800 */
[----:B------:R-:W-:Y:S04]  /*2d510*/  STL [R1+0x3e0], R25 ;  /* 0x0003e01901007387 */ /* 0x000fe80000100800 */
[----:B------:R-:W-:Y:S04]  /*2d520*/  STL [R1+0x408], R13 ;  /* 0x0004080d01007387 */ /* 0x000fe80000100800 */
[----:B------:R-:W-:Y:S04]  /*2d530*/  STL [R1+0x3d8], R24 ;  /* 0x0003d81801007387 */ /* 0x000fe80000100800 */
[----:B------:R-:W-:Y:S04]  /*2d540*/  STL [R1+0x3fc], R3 ;  /* 0x0003fc0301007387 */ /* 0x000fe80000100800 */
[----:B-1----:R-:W2:Y:S01]  /*2d550*/  LDL.LU R6, [R1+0x3e4] ;  /* 0x0003e40001067983 */ /* 0x002ea20000300800 */
[----:B------:R-:W-:-:S02]  /*2d560*/  IADD3 R12, P2, R12, UR13, RZ ;  /* 0x0000000d0c0c7c10 */ /* 0x000fc4000ff5e0ff */
[----:B------:R-:W-:-:S03]  /*2d570*/  IADD3.X R2, R2, UR8, RZ, P1, !PT ;  /* 0x0000000802027c10 */ /* 0x000fc60008ffe4ff */
[----:B------:R-:W-:Y:S04]  /*2d580*/  STL [R1+0x3d0], R12 ;  /* 0x0003d00c01007387 */ /* 0x000fe80000100800 */
[----:B--2---:R1:W-:Y:S04]  /*2d590*/  STL [R1+0xd38], R6 ;  /* 0x000d380601007387 */ /* 0x0043e80000100800 */
[----:B------:R-:W-:Y:S04]  /*2d5a0*/  STL [R1+0x3f4], R2 ;  /* 0x0003f40201007387 */ /* 0x000fe80000100800 */
[----:B-1----:R-:W2:Y:S01]  /*2d5b0*/  LDL.LU R6, [R1+0x3c0] ;  /* 0x0003c00001067983 */ /* 0x002ea20000300800 */
[----:B------:R-:W-:-:S05]  /*2d5c0*/  IADD3 R0, P1, R0, UR13, RZ ;  /* 0x0000000d00007c10 */ /* 0x000fca000ff3e0ff */
[----:B------:R-:W-:Y:S01]  /*2d5d0*/  STL [R1+0x3c8], R0 ;  /* 0x0003c80001007387 */ /* 0x000fe20000100800 */
[----:B0-----:R-:W-:-:S05]  /*2d5e0*/  VIADD R27, R27, 0x3f ;  /* 0x0000003f1b1b7836 */ /* 0x001fca0000000000 */
[----:B------:R-:W-:Y:S01]  /*2d5f0*/  SHF.R.S32.HI R5, RZ, 0x1f, R27 ;  /* 0x0000001fff057819 */ /* 0x000fe2000001141b */
[----:B------:R-:W-:-:S03]  /*2d600*/  UIADD3 UR4, UR4, 0x1, URZ ;  /* 0x0000000104047890 */ /* 0x000fc6000fffe03f */
[----:B------:R-:W-:Y:S01]  /*2d610*/  LEA.HI R5, R5, R27, RZ, 0x6 ;  /* 0x0000001b05057211 */ /* 0x000fe200078f30ff */
[----:B--2---:R0:W-:Y:S04]  /*2d620*/  STL [R1+0xd3c], R6 ;  /* 0x000d3c0601007387 */ /* 0x0041e80000100800 */
[----:B0-----:R-:W2:Y:S04]  /*2d630*/  LDL.LU R6, [R1+0x3ec] ;  /* 0x0003ec0001067983 */ /* 0x001ea80000300800 */
[----:B------:R-:W3:Y:S04]  /*2d640*/  LDL.LU R20, [R1+0x3b8] ;  /* 0x0003b80001147983 */ /* 0x000ee80000300800 */
[----:B------:R-:W4:Y:S04]  /*2d650*/  LDL.LU R21, [R1+0x3dc] ;  /* 0x0003dc0001157983 */ /* 0x000f280000300800 */
[----:B------:R-:W3:Y:S04]  /*2d660*/  LDL.LU R22, [R1+0x3b0] ;  /* 0x0003b00001167983 */ /* 0x000ee80000300800 */
[----:B------:R-:W3:Y:S04]  /*2d670*/  LDL.LU R23, [R1+0x3d4] ;  /* 0x0003d40001177983 */ /* 0x000ee80000300800 */
[----:B------:R-:W3:Y:S01]  /*2d680*/  LDL.LU R14, [R1+0x3a8] ;  /* 0x0003a800010e7983 */ /* 0x000ee20000300800 */
[----:B------:R-:W-:-:S03]  /*2d690*/  SHF.R.S32.HI R5, RZ, 0x6, R5 ;  /* 0x00000006ff057819 */ /* 0x000fc60000011405 */
[----:B------:R-:W3:Y:S04]  /*2d6a0*/  LDL.LU R15, [R1+0x3cc] ;  /* 0x0003cc00010f7983 */ /* 0x000ee80000300800 */
[----:B------:R-:W3:Y:S04]  /*2d6b0*/  LDL.LU R7, [R1+0xb98] ;  /* 0x000b980001077983 */ /* 0x000ee80000300800 */
[----:B------:R-:W3:Y:S04]  /*2d6c0*/  LDL.LU R10, [R1+0x3c4] ;  /* 0x0003c400010a7983 */ /* 0x000ee80000300800 */
[----:B------:R-:W3:Y:S04]  /*2d6d0*/  LDL.LU R11, [R1+0x43c] ;  /* 0x00043c00010b7983 */ /* 0x000ee80000300800 */
[----:B------:R-:W3:Y:S01]  /*2d6e0*/  LDL.LU R26, [R1+0x3bc] ;  /* 0x0003bc00011a7983 */ /* 0x000ee20000300800 */
[----:B------:R-:W-:-:S03]  /*2d6f0*/  ISETP.NE.U32.AND P0, PT, R5, UR4, PT ;  /* 0x0000000405007c0c */ /* 0x000fc6000bf05070 */
        /* <DEDUP_REMOVED lines=18> */
[----:B--2---:R-:W-:-:S05]  /*2d820*/  IADD3.X R6, R6, UR8, RZ, P4, !PT ;  /* 0x0000000806067c10 */ /* 0x004fca000a7fe4ff */
[----:B------:R0:W-:Y:S04]  /*2d830*/  STL [R1+0x3ec], R6 ;  /* 0x0003ec0601007387 */ /* 0x0001e80000100800 */
[----:B0-----:R-:W2:Y:S02]  /*2d840*/  LDL.LU R6, [R1+0xd3c] ;  /* 0x000d3c0001067983 */ /* 0x001ea40000300800 */
[----:B--2---:R-:W-:-:S05]  /*2d850*/  IADD3 R6, P4, R6, UR13, RZ ;  /* 0x0000000d06067c10 */ /* 0x004fca000ff9e0ff */
[----:B------:R0:W-:Y:S04]  /*2d860*/  STL [R1+0x3c0], R6 ;  /* 0x0003c00601007387 */ /* 0x0001e80000100800 */
[----:B0-----:R-:W2:Y:S01]  /*2d870*/  LDL.LU R6, [R1+0xd38] ;  /* 0x000d380001067983 */ /* 0x001ea20000300800 */
[----:B----4-:R-:W-:Y:S02]  /*2d880*/  IADD3.X R21, R21, UR8, RZ, P6, !PT ;  /* 0x0000000815157c10 */ /* 0x010fe4000b7fe4ff */
[----:B---3--:R-:W-:Y:S02]  /*2d890*/  IADD3 R22, P6, R22, UR13, RZ ;  /* 0x0000000d16167c10 */ /* 0x008fe4000ffde0ff */
[----:B------:R-:W-:Y:S02]  /*2d8a0*/  IADD3.X R23, R23, UR8, RZ, P5, !PT ;  /* 0x0000000817177c10 */ /* 0x000fe4000affe4ff */
[----:B------:R-:W-:-:S02]  /*2d8b0*/  IADD3 R14, P5, R14, UR13, RZ ;  /* 0x0000000d0e0e7c10 */ /* 0x000fc4000ffbe0ff */
[----:B------:R-:W-:Y:S02]  /*2d8c0*/  IADD3.X R15, R15, UR8, RZ, P2, !PT ;  /* 0x000000080f0f7c10 */ /* 0x000fe400097fe4ff */
[----:B------:R-:W-:Y:S02]  /*2d8d0*/  IADD3 R7, P2, R7, UR12, RZ ;  /* 0x0000000c07077c10 */ /* 0x000fe4000ff5e0ff */
[----:B------:R-:W-:Y:S02]  /*2d8e0*/  IADD3.X R10, R10, UR8, RZ, P1, !PT ;  /* 0x000000080a0a7c10 */ /* 0x000fe40008ffe4ff */
[----:B------:R-:W-:Y:S02]  /*2d8f0*/  IADD3 R11, P1, R11, UR12, RZ ;  /* 0x0000000c0b0b7c10 */ /* 0x000fe4000ff3e0ff */
        /* <DEDUP_REMOVED lines=12> */
[----:B--2---:R-:W-:Y:S02]  /*2d9c0*/  IADD3.X R6, R6, UR8, RZ, P3, !PT ;  /* 0x0000000806067c10 */ /* 0x004fe40009ffe4ff */
[----:B------:R-:W-:-:S03]  /*2d9d0*/  IADD3 R20, P3, R20, UR13, RZ ;  /* 0x0000000d14147c10 */ /* 0x000fc6000ff7e0ff */
[----:B------:R0:W-:Y:S04]  /*2d9e0*/  STL [R1+0x3e4], R6 ;  /* 0x0003e40601007387 */ /* 0x0001e80000100800 */
[----:B------:R-:W-:Y:S04]  /*2d9f0*/  STL [R1+0x3b8], R20 ;  /* 0x0003b81401007387 */ /* 0x000fe80000100800 */
[----:B------:R-:W-:Y:S04]  /*2da00*/  STL [R1+0x3dc], R21 ;  /* 0x0003dc1501007387 */ /* 0x000fe80000100800 */
[----:B------:R-:W-:Y:S04]  /*2da10*/  STL [R1+0x3b0], R22 ;  /* 0x0003b01601007387 */ /* 0x000fe80000100800 */
[----:B------:R-:W-:Y:S04]  /*2da20*/  STL [R1+0x3d4], R23 ;  /* 0x0003d41701007387 */ /* 0x000fe80000100800 */
[----:B------:R-:W-:Y:S04]  /*2da30*/  STL [R1+0x3a8], R14 ;  /* 0x0003a80e01007387 */ /* 0x000fe80000100800 */
[----:B------:R-:W-:Y:S04]  /*2da40*/  STL [R1+0x3cc], R15 ;  /* 0x0003cc0f01007387 */ /* 0x000fe80000100800 */
[----:B------:R-:W-:Y:S01]  /*2da50*/  STL [R1+0xb98], R7 ;  /* 0x000b980701007387 */ /* 0x000fe20000100800 */
[----:B------:R-:W-:-:S03]  /*2da60*/  IADD3.X R5, R5, UR8, RZ, P3, !PT ;  /* 0x0000000805057c10 */ /* 0x000fc60009ffe4ff */
[----:B------:R-:W-:Y:S01]  /*2da70*/  STL [R1+0x3c4], R10 ;  /* 0x0003c40a01007387 */ /* 0x000fe20000100800 */
[----:B------:R-:W-:-:S03]  /*2da80*/  IADD3 R9, P3, R9, UR12, RZ ;  /* 0x0000000c09097c10 */ /* 0x000fc6000ff7e0ff */
        /* <DEDUP_REMOVED lines=19> */
[----:B0-----:R-:W2:Y:S01]  /*2dbc0*/  LDL.LU R6, [R1+0xb58] ;  /* 0x000b580001067983 */ /* 0x001ea20000300800 */
[----:B------:R-:W-:-:S02]  /*2dbd0*/  IADD3.X R12, R12, UR9, RZ, P6, !PT ;  /* 0x000000090c0c7c10 */ /* 0x000fc4000b7fe4ff */
[----:B------:R-:W-:-:S03]  /*2dbe0*/  IADD3 R2, P6, R2, UR12, RZ ;  /* 0x0000000c02027c10 */ /* 0x000fc6000ffde0ff */
[----:B------:R-:W-:Y:S04]  /*2dbf0*/  STL [R1+0x430], R12 ;  /* 0x0004300c01007387 */ /* 0x000fe80000100800 */
[----:B--2---:R0:W-:Y:S04]  /*2dc00*/  STL [R1+0xd30], R6 ;  /* 0x000d300601007387 */ /* 0x0041e80000100800 */
[----:B------:R-:W-:Y:S04]  /*2dc10*/  STL [R1+0xb68], R2 ;  /* 0x000b680201007387 */ /* 0x000fe80000100800 */
[----:B0-----:R-:W2:Y:S01]  /*2dc20*/  LDL.LU R6, [R1+0x428] ;  /* 0x0004280001067983 */ /* 0x001ea20000300800 */
[----:B------:R-:W-:-:S05]  /*2dc30*/  IADD3.X R0, R0, UR9, RZ, P5, !PT ;  /* 0x0000000900007c10 */ /* 0x000fca000affe4ff */
[----:B------:R-:W-:Y:S04]  /*2dc40*/  STL [R1+0x42c], R0 ;  /* 0x00042c0001007387 */ /* 0x000fe80000100800 */
[----:B--2---:R0:W-:Y:S04]  /*2dc50*/  STL [R1+0xd34], R6 ;  /* 0x000d340601007387 */ /* 0x0041e80000100800 */
        /* <DEDUP_REMOVED lines=28> */
[----:B------:R-:W4:Y:S01]  /*2de20*/  LDL.LU R0, [R1+0xae8] ;  /* 0x000ae80001007983 */ /* 0x000f220000300800 */
[----:B--2---:R-:W-:-:S05]  /*2de30*/  IADD3 R6, P5, R6, UR12, RZ ;  /* 0x0000000c06067c10 */ /* 0x004fca000ffbe0ff */
[----:B------:R0:W-:Y:S04]  /*2de40*/  STL [R1+0xb60], R6 ;  /* 0x000b600601007387 */ /* 0x0001e80000100800 */
[----:B0-----:R-:W2:Y:S02]  /*2de50*/  LDL.LU R6, [R1+0xd34] ;  /* 0x000d340001067983 */ /* 0x001ea40000300800 */
[----:B--2---:R-:W-:-:S05]  /*2de60*/  IADD3.X R6, R6, UR9, RZ, P2, !PT ;  /* 0x0000000906067c10 */ /* 0x004fca00097fe4ff */
[----:B------:R0:W-:Y:S04]  /*2de70*/  STL [R1+0x428], R6 ;  /* 0x0004280601007387 */ /* 0x0001e80000100800 */
[----:B0-----:R-:W2:Y:S01]  /*2de80*/  LDL.LU R6, [R1+0xd30] ;  /* 0x000d300001067983 */ /* 0x001ea20000300800 */
[----:B---3--:R-:W-:Y:S02]  /*2de90*/  IADD3.X R20, R20, UR9, RZ, P1, !PT ;  /* 0x0000000914147c10 */ /* 0x008fe40008ffe4ff */
[----:B----4-:R-:W-:Y:S02]  /*2dea0*/  IADD3 R21, P1, R21, UR12, RZ ;  /* 0x0000000c15157c10 */ /* 0x010fe4000ff3e0ff */
        /* <DEDUP_REMOVED lines=19> */
[----:B--2---:R-:W-:-:S05]  /*2dfe0*/  IADD3 R6, P2, R6, UR12, RZ ;  /* 0x0000000c06067c10 */ /* 0x004fca000ff5e0ff */
[----:B------:R0:W-:Y:S04]  /*2dff0*/  STL [R1+0xb58], R6 ;  /* 0x000b580601007387 */ /* 0x0001e80000100800 */
        /* <DEDUP_REMOVED lines=29> */
[----:B0-----:R-:W2:Y:S01]  /*2e1d0*/  LDL.LU R6, [R1+0xb04] ;  /* 0x000b040001067983 */ /* 0x001ea20000300800 */
[----:B------:R-:W-:-:S02]  /*2e1e0*/  IADD3 R12, P1, R12, UR12, RZ ;  /* 0x0000000c0c0c7c10 */ /* 0x000fc4000ff3e0ff */
[----:B------:R-:W-:-:S03]  /*2e1f0*/  IADD3.X R2, R2, UR9, RZ, P4, !PT ;  /* 0x0000000902027c10 */ /* 0x000fc6000a7fe4ff */
[----:B------:R-:W-:Y:S04]  /*2e200*/  STL [R1+0xaf0], R12 ;  /* 0x000af00c01007387 */ /* 0x000fe80000100800 */
[----:B--2---:R0:W-:Y:S04]  /*2e210*/  STL [R1+0xd28], R6 ;  /* 0x000d280601007387 */ /* 0x0041e80000100800 */
[----:B------:R-:W-:Y:S04]  /*2e220*/  STL [R1+0xb14], R2 ;  /* 0x000b140201007387 */ /* 0x000fe80000100800 */
[----:B0-----:R-:W2:Y:S01]  /*2e230*/  LDL.LU R6, [R1+0xae0] ;  /* 0x000ae00001067983 */ /* 0x001ea20000300800 */
[----:B------:R-:W-:-:S05]  /*2e240*/  IADD3 R0, P4, R0, UR12, RZ ;  /* 0x0000000c00007c10 */ /* 0x000fca000ff9e0ff */
[----:B------:R-:W-:Y:S04]  /*2e250*/  STL [R1+0xae8], R0 ;  /* 0x000ae80001007387 */ /* 0x000fe80000100800 */
[----:B--2---:R0:W-:Y:S04]  /*2e260*/  STL [R1+0xd2c], R6 ;  /* 0x000d2c0601007387 */ /* 0x0041e80000100800 */
[----:B0-----:R-:W2:Y:S04]  /*2e270*/  LDL.LU R6, [R1+0xb0c] ;  /* 0x000b0c0001067983 */ /* 0x001ea80000300800 */
[----:B------:R-:W3:Y:S04]  /*2e280*/  LDL.LU R20, [R1+0xad8] ;  /* 0x000ad80001147983 */ /* 0x000ee80000300800 */
[----:B------:R-:W4:Y:S04]  /*2e290*/  LDL.LU R21, [R1+0xafc] ;  /* 0x000afc0001157983 */ /* 0x000f280000300800 */
        /* <DEDUP_REMOVED lines=1315> */
[----:B--2---:R-:W-:-:S05]  /*334d0*/  IADD3 R6, P1, R6, UR12, RZ ;  /* 0x0000000c06067c10 */ /* 0x004fca000ff3e0ff */
        /* <DEDUP_REMOVED lines=22> */
[----:B------:R0:W-:Y:S01]  /*33640*/  STL [R1+0x46c], R19 ;  /* 0x00046c1301007387 */ /* 0x0001e20000100800 */
[----:B------:R-:W-:-:S03]  /*33650*/  IADD3 R24, P1, R24, UR12, RZ ;  /* 0x0000000c18187c10 */ /* 0x000fc6000ff3e0ff */
[----:B------:R-:W-:Y:S04]  /*33660*/  STL [R1+0xbb8], R29 ;  /* 0x000bb81d01007387 */ /* 0x000fe80000100800 */
[----:B------:R-:W-:Y:S04]  /*33670*/  STL [R1+0x464], R28 ;  /* 0x0004641c01007387 */ /* 0x000fe80000100800 */
[----:B------:R-:W-:Y:S04]  /*33680*/  STL [R1+0xbc0], R25 ;  /* 0x000bc01901007387 */ /* 0x000fe80000100800 */
[----:B------:R-:W-:Y:S04]  /*33690*/  STL [R1+0x45c], R13 ;  /* 0x00045c0d01007387 */ /* 0x000fe80000100800 */
[----:B------:R-:W-:Y:S04]  /*336a0*/  STL [R1+0xbc8], R24 ;  /* 0x000bc81801007387 */ /* 0x000fe80000100800 */
[----:B------:R-:W-:Y:S04]  /*336b0*/  STL [R1+0x458], R3 ;  /* 0x0004580301007387 */ /* 0x000fe80000100800 */
[----:B0-----:R-:W2:Y:S04]  /*336c0*/  LDL.LU R19, [R1+0x450] ;  /* 0x0004500001137983 */ /* 0x001ea80000300800 */
[----:B------:R-:W-:Y:S04]  /*336d0*/  STL [R1+0xbd0], R12 ;  /* 0x000bd00c01007387 */ /* 0x000fe80000100800 */
[----:B------:R-:W3:Y:S01]  /*336e0*/  LDL.LU R6, [R1+0x44c] ;  /* 0x00044c0001067983 */ /* 0x000ee20000300800 */
[----:B------:R-:W-:-:S02]  /*336f0*/  IADD3.X R2, R2, UR9, RZ, P3, !PT ;  /* 0x0000000902027c10 */ /* 0x000fc40009ffe4ff */
[----:B------:R-:W-:-:S03]  /*33700*/  IADD3 R0, P3, R0, UR12, RZ ;  /* 0x0000000c00007c10 */ /* 0x000fc6000ff7e0ff */
[----:B------:R-:W-:Y:S04]  /*33710*/  STL [R1+0x454], R2 ;  /* 0x0004540201007387 */ /* 0x000fe80000100800 */
[----:B---3--:R0:W-:Y:S04]  /*33720*/  STL [R1+0xcbc], R6 ;  /* 0x000cbc0601007387 */ /* 0x0081e80000100800 */
[----:B------:R1:W-:Y:S04]  /*33730*/  STL [R1+0xbd8], R0 ;  /* 0x000bd80001007387 */ /* 0x0003e80000100800 */
        /* <DEDUP_REMOVED lines=15> */
[----:B-1----:R-:W4:Y:S04]  /*33830*/  LDL.LU R0, [R1+0xc10] ;  /* 0x000c100001007983 */ /* 0x002f280000300800 */
        /* <DEDUP_REMOVED lines=8> */
[----:B--2---:R-:W-:-:S03]  /*338c0*/  IADD3.X R19, R19, UR9, RZ, P6, !PT ;  /* 0x0000000913137c10 */ /* 0x004fc6000b7fe4ff */
[----:B------:R-:W2:Y:S04]  /*338d0*/  LDL.LU R26, [R1+0xbdc] ;  /* 0x000bdc00011a7983 */ /* 0x000ea80000300800 */
[----:B------:R-:W2:Y:S04]  /*338e0*/  LDL.LU R27, [R1+0xbe4] ;  /* 0x000be400011b7983 */ /* 0x000ea80000300800 */
[----:B------:R-:W2:Y:S04]  /*338f0*/  LDL.LU R17, [R1+0xbec] ;  /* 0x000bec0001117983 */ /* 0x000ea80000300800 */
[----:B------:R-:W2:Y:S04]  /*33900*/  LDL.LU R18, [R1+0xbf4] ;  /* 0x000bf40001127983 */ /* 0x000ea80000300800 */
[----:B------:R0:W-:Y:S04]  /*33910*/  STL [R1+0x450], R19 ;  /* 0x0004501301007387 */ /* 0x0001e80000100800 */
[----:B0-----:R-:W2:Y:S01]  /*33920*/  LDL.LU R19, [R1+0x404] ;  /* 0x0004040001137983 */ /* 0x001ea20000300800 */
[----:B---3--:R-:W-:-:S05]  /*33930*/  IADD3 R6, P6, R6, UR12, RZ ;  /* 0x0000000c06067c10 */ /* 0x008fca000ffde0ff */
[----:B------:R0:W-:Y:S04]  /*33940*/  STL [R1+0xbe0], R6 ;  /* 0x000be00601007387 */ /* 0x0001e80000100800 */
[----:B0-----:R-:W3:Y:S01]  /*33950*/  LDL.LU R6, [R1+0xcbc] ;  /* 0x000cbc0001067983 */ /* 0x001ee20000300800 */
[----:B----4-:R-:W-:Y:S02]  /*33960*/  IADD3.X R9, R9, UR9, RZ, P2, !PT ;  /* 0x0000000909097c10 */ /* 0x010fe400097fe4ff */
        /* <DEDUP_REMOVED lines=11> */
[----:B---3--:R-:W-:Y:S02]  /*33a20*/  IADD3.X R6, R6, UR9, RZ, P5, !PT ;  /* 0x0000000906067c10 */ /* 0x008fe4000affe4ff */
[----:B------:R-:W-:-:S03]  /*33a30*/  IADD3 R7, P5, R7, UR12, RZ ;  /* 0x0000000c07077c10 */ /* 0x000fc6000ffbe0ff */
[----:B------:R0:W-:Y:S04]  /*33a40*/  STL [R1+0x44c], R6 ;  /* 0x00044c0601007387 */ /* 0x0001e80000100800 */
[----:B0-----:R1:W5:Y:S04]  /*33a50*/  LDL.LU R6, [R1+0xcb8] ;  /* 0x000cb80001067983 */ /* 0x0013680000300800 */
        /* <DEDUP_REMOVED lines=8> */
[----:B------:R0:W-:Y:S01]  /*33ae0*/  STL [R1+0xbf8], R4 ;  /* 0x000bf80401007387 */ /* 0x0001e20000100800 */
[----:B------:R-:W-:-:S03]  /*33af0*/  IADD3.X R3, R3, UR9, RZ, P5, !PT ;  /* 0x0000000903037c10 */ /* 0x000fc6000affe4ff */
[----:B0-----:R1:W5:Y:S04]  /*33b00*/  LDL.LU R4, [R1+0xca4] ;  /* 0x000ca40001047983 */ /* 0x0013680000300800 */
[----:B------:R0:W-:Y:S01]  /*33b10*/  STL [R1+0x440], R16 ;  /* 0x0004401001007387 */ /* 0x0001e20000100800 */
[----:B------:R-:W-:-:S03]  /*33b20*/  IADD3 R2, P5, R2, UR12, RZ ;  /* 0x0000000c02027c10 */ /* 0x000fc6000ffbe0ff */
        /* <DEDUP_REMOVED lines=18> */
[----:B0-----:R-:W3:Y:S01]  /*33c50*/  LDL.LU R0, [R1+0xc7c] ;  /* 0x000c7c0001007983 */ /* 0x001ee20000300800 */
[----:B------:R-:W-:-:S02]  /*33c60*/  IADD3.X R20, R20, UR9, RZ, P1, !PT ;  /* 0x0000000914147c10 */ /* 0x000fc40008ffe4ff */
[----:B------:R-:W-:Y:S02]  /*33c70*/  IADD3 R21, P1, R21, UR12, RZ ;  /* 0x0000000c15157c10 */ /* 0x000fe4000ff3e0ff */
[----:B------:R-:W-:Y:S02]  /*33c80*/  IADD3.X R22, R22, UR9, RZ, P4, !PT ;  /* 0x0000000916167c10 */ /* 0x000fe4000a7fe4ff */
[----:B------:R-:W-:Y:S02]  /*33c90*/  IADD3 R23, P4, R23, UR12, RZ ;  /* 0x0000000c17177c10 */ /* 0x000fe4000ff9e0ff */
[----:B------:R-:W-:Y:S01]  /*33ca0*/  IADD3.X R14, R14, UR9, RZ, P3, !PT ;  /* 0x000000090e0e7c10 */ /* 0x000fe20009ffe4ff */
[----:B------:R-:W-:Y:S01]  /*33cb0*/  STL [R1+0xbbc], R20 ;  /* 0x000bbc1401007387 */ /* 0x000fe20000100800 */
[----:B------:R-:W-:-:S03]  /*33cc0*/  IADD3 R15, P3, R15, UR12, RZ ;  /* 0x0000000c0f0f7c10 */ /* 0x000fc6000ff7e0ff */
[----:B------:R-:W-:Y:S01]  /*33cd0*/  STL [R1+0xc0c], R21 ;  /* 0x000c0c1501007387 */ /* 0x000fe20000100800 */
[----:B------:R-:W-:-:S03]  /*33ce0*/  IADD3.X R10, R10, UR9, RZ, P6, !PT ;  /* 0x000000090a0a7c10 */ /* 0x000fc6000b7fe4ff */
[----:B------:R-:W-:Y:S01]  /*33cf0*/  STL [R1+0xbc4], R22 ;  /* 0x000bc41601007387 */ /* 0x000fe20000100800 */
[----:B------:R-:W-:-:S03]  /*33d00*/  IADD3 R11, P6, R11, UR13, RZ ;  /* 0x0000000d0b0b7c10 */ /* 0x000fc6000ffde0ff */
[----:B------:R-:W-:Y:S01]  /*33d10*/  STL [R1+0xc08], R23 ;  /* 0x000c081701007387 */ /* 0x000fe20000100800 */
[----:B--2---:R-:W-:-:S03]  /*33d20*/  IADD3.X R26, R26, UR9, RZ, P5, !PT ;  /* 0x000000091a1a7c10 */ /* 0x004fc6000affe4ff */
[----:B------:R-:W-:Y:S01]  /*33d30*/  STL [R1+0xbcc], R14 ;  /* 0x000bcc0e01007387 */ /* 0x000fe20000100800 */
[----:B------:R-:W-:-:S03]  /*33d40*/  IADD3.X R27, R27, UR9, RZ, P2, !PT ;  /* 0x000000091b1b7c10 */ /* 0x000fc600097fe4ff */
[----:B------:R-:W-:Y:S04]  /*33d50*/  STL [R1+0xc04], R15 ;  /* 0x000c040f01007387 */ /* 0x000fe80000100800 */
[----:B------:R-:W-:Y:S01]  /*33d60*/  STL [R1+0xbd4], R10 ;  /* 0x000bd40a01007387 */ /* 0x000fe20000100800 */
[----:B------:R-:W-:-:S03]  /*33d70*/  IADD3.X R17, R17, UR9, RZ, P1, !PT ;  /* 0x0000000911117c10 */ /* 0x000fc60008ffe4ff */
[----:B------:R-:W-:Y:S01]  /*33d80*/  STL [R1+0x414], R11 ;  /* 0x0004140b01007387 */ /* 0x000fe20000100800 */
[----:B------:R-:W-:-:S03]  /*33d90*/  IADD3.X R18, R18, UR9, RZ, P4, !PT ;  /* 0x0000000912127c10 */ /* 0x000fc6000a7fe4ff */
[----:B------:R-:W-:Y:S04]  /*33da0*/  STL [R1+0xbdc], R26 ;  /* 0x000bdc1a01007387 */ /* 0x000fe80000100800 */
[----:B------:R-:W-:Y:S01]  /*33db0*/  STL [R1+0xbe4], R27 ;  /* 0x000be41b01007387 */ /* 0x000fe20000100800 */
[----:B------:R-:W-:Y:S02]  /*33dc0*/  IADD3.X R19, R19, UR8, RZ, P6, !PT ;  /* 0x0000000813137c10 */ /* 0x000fe4000b7fe4ff */
[----:B---3--:R-:W-:-:S05]  /*33dd0*/  IADD3.X R0, R0, UR9, RZ, P3, !PT ;  /* 0x0000000900007c10 */ /* 0x008fca0009ffe4ff */
[----:B------:R0:W-:Y:S04]  /*33de0*/  STL [R1+0xbfc], R0 ;  /* 0x000bfc0001007387 */ /* 0x0001e80000100800 */
[----:B------:R1:W-:Y:S04]  /*33df0*/  STL [R1+0xbec], R17 ;  /* 0x000bec1101007387 */ /* 0x0003e80000100800 */
[----:B0-----:R1:W5:Y:S04]  /*33e00*/  LDL.LU R0, [R1+0xc78] ;  /* 0x000c780001007983 */ /* 0x0013680000300800 */
[----:B------:R1:W-:Y:S04]  /*33e10*/  STL [R1+0xbf4], R18 ;  /* 0x000bf41201007387 */ /* 0x0003e80000100800 */
[----:B------:R1:W-:Y:S01]  /*33e20*/  STL [R1+0x404], R19 ;  /* 0x0004041301007387 */ /* 0x0003e20000100800 */
[----:B------:R-:W-:Y:S05]  /*33e30*/  @P0 BRA `(.L_x_2) ;  /* 0xfffffe6000dc0947 */ /* 0x000fea000383ffff */
[----:B-----5:R0:W-:Y:S04]  /*33e40*/  STL [R1+0xd14], R16 ;  /* 0x000d141001007387 */ /* 0x0201e80000100800 */
[----:B0-----:R-:W2:Y:S04]  /*33e50*/  LDL.LU R16, [R1+0x330] ;  /* 0x0003300001107983 */ /* 0x001ea80000300800 */
[----:B--2---:R0:W-:Y:S04]  /*33e60*/  STL [R1+0xd18], R16 ;  /* 0x000d181001007387 */ /* 0x0041e80000100800 */
        /* <DEDUP_REMOVED lines=28> */
[----:B------:R-:W2:Y:S01]  /*34030*/  LDL.LU R0, [R1+0x1f8] ;  /* 0x0001f80001007983 */ /* 0x000ea20000300800 */
[----:B0-----:R-:W-:-:S03]  /*34040*/  IMAD.MOV.U32 R16, RZ, RZ, R7 ;  /* 0x000000ffff107224 */ /* 0x001fc600078e0007 */
        /* <DEDUP_REMOVED lines=29> */
[----:B------:R-:W2:Y:S04]  /*34220*/  LDL.LU R20, [R1+0x208] ;  /* 0x0002080001147983 */ /* 0x000ea80000300800 */
[----:B------:R-:W2:Y:S04]  /*34230*/  LDL.LU R21, [R1+0x218] ;  /* 0x0002180001157983 */ /* 0x000ea80000300800 */
[----:B------:R-:W3:Y:S04]  /*34240*/  LDL.LU R22, [R1+0x228] ;  /* 0x0002280001167983 */ /* 0x000ee80000300800 */
[----:B------:R-:W3:Y:S01]  /*34250*/  LDL.LU R23, [R1+0x238] ;  /* 0x0002380001177983 */ /* 0x000ee20000300800 */
[----:B0-----:R-:W-:-:S03]  /*34260*/  IMAD.MOV.U32 R0, RZ, RZ, R6 ;  /* 0x000000ffff007224 */ /* 0x001fc600078e0006 */
        /* <DEDUP_REMOVED lines=11> */
[----:B------:R0:W-:Y:S04]  /*34320*/  STL [R1+0xcbc], R5 ;  /* 0x000cbc0501007387 */ /* 0x0001e80000100800 */
[----:B0-----:R-:W2:Y:S04]  /*34330*/  LDL.LU R5, [R1+0x1e8] ;  /* 0x0001e80001057983 */ /* 0x001ea80000300800 */
[----:B------:R0:W-:Y:S04]  /*34340*/  STL [R1+0xcb8], R4 ;  /* 0x000cb80401007387 */ /* 0x0001e80000100800 */
[----:B0-----:R-:W3:Y:S04]  /*34350*/  LDL.LU R4, [R1+0x1d8] ;  /* 0x0001d80001047983 */ /* 0x001ee80000300800 */
[----:B------:R0:W-:Y:S04]  /*34360*/  STL [R1+0xcac], R9 ;  /* 0x000cac0901007387 */ /* 0x0001e80000100800 */
[----:B0-----:R-:W3:Y:S04]  /*34370*/  LDL.LU R9, [R1+0x1c8] ;  /* 0x0001c80001097983 */ /* 0x001ee80000300800 */
[----:B------:R0:W-:Y:S04]  /*34380*/  STL [R1+0xca8], R8 ;  /* 0x000ca80801007387 */ /* 0x0001e80000100800 */
[----:B0-----:R-:W4:Y:S04]  /*34390*/  LDL.LU R8, [R1+0x23c] ;  /* 0x00023c0001087983 */ /* 0x001f280000300800 */
[----:B------:R0:W-:Y:S04]  /*343a0*/  STL [R1+0xc9c], R13 ;  /* 0x000c9c0d01007387 */ /* 0x0001e80000100800 */
[----:B0-----:R-:W4:Y:S04]  /*343b0*/  LDL.LU R13, [R1+0x22c] ;  /* 0x00022c00010d7983 */ /* 0x001f280000300800 */
[----:B------:R0:W-:Y:S01]  /*343c0*/  STL [R1+0xc98], R12 ;  /* 0x000c980c01007387 */ /* 0x0001e20000100800 */
[----:B------:R-:W-:-:S03]  /*343d0*/  F2FP.BF16.F32.PACK_AB R16, R0, R16 ;  /* 0x000000100010723e */ /* 0x000fc600000010ff */
[----:B0-----:R-:W2:Y:S04]  /*343e0*/  LDL.LU R12, [R1+0x21c] ;  /* 0x00021c00010c7983 */ /* 0x001ea80000300800 */
        /* <DEDUP_REMOVED lines=10> */
[----:B------:R0:W-:Y:S04]  /*34490*/  STL [R1+0xc78], R3 ;  /* 0x000c780301007387 */ /* 0x0001e80000100800 */
[----:B0-----:R-:W2:Y:S04]  /*344a0*/  LDL.LU R3, [R1+0x340] ;  /* 0x0003400001037983 */ /* 0x001ea80000300800 */
[----:B------:R-:W3:Y:S04]  /*344b0*/  LDL.LU R0, [R1+0xd8c] ;  /* 0x000d8c0001007983 */ /* 0x000ee80000300800 */
[----:B------:R0:W-:Y:S04]  /*344c0*/  STL [R1+0x9c], R16 ;  /* 0x00009c1001007387 */ /* 0x0001e80000100800 */
[----:B0-----:R-:W3:Y:S02]  /*344d0*/  LDL.LU R16, [R1+0xd88] ;  /* 0x000d880001107983 */ /* 0x001ee40000300800 */
[----:B---3--:R-:W-:-:S02]  /*344e0*/  F2FP.BF16.F32.PACK_AB R16, R0, R16 ;  /* 0x000000100010723e */ /* 0x008fc400000010ff */
        /* <DEDUP_REMOVED lines=54> */
[----:B0-----:R-:W2:Y:S01]  /*34850*/  LDL.LU R16, [R1+0xd18] ;  /* 0x000d180001107983 */ /* 0x001ea20000300800 */
[----:B----4-:R-:W-:Y:S02]  /*34860*/  F2FP.BF16.F32.PACK_AB R2, R2, R24 ;  /* 0x000000180202723e */ /* 0x010fe400000010ff */
[----:B------:R-:W-:-:S02]  /*34870*/  F2FP.BF16.F32.PACK_AB R24, R25, R29 ;  /* 0x0000001d1918723e */ /* 0x000fc400000010ff */
[----:B------:R-:W-:Y:S02]  /*34880*/  F2FP.BF16.F32.PACK_AB R4, R9, R4 ;  /* 0x000000040904723e */ /* 0x000fe400000010ff */
[----:B--2---:R-:W-:Y:S02]  /*34890*/  F2FP.BF16.F32.PACK_AB R3, R16, R3 ;  /* 0x000000031003723e */ /* 0x004fe400000010ff */
[----:B------:R-:W2:Y:S04]  /*348a0*/  LDL.LU R16, [R1+0xd14] ;  /* 0x000d140001107983 */ /* 0x000ea80000300800 */
[----:B------:R0:W-:Y:S04]  /*348b0*/  STL [R1+0x60], R3 ;  /* 0x0000600301007387 */ /* 0x0001e80000100800 */
[----:B------:R1:W-:Y:S01]  /*348c0*/  STL [R1+0x5c], R2 ;  /* 0x00005c0201007387 */ /* 0x0003e20000100800 */
[----:B0-----:R-:W-:-:S03]  /*348d0*/  F2FP.BF16.F32.PACK_AB R3, R28, R12 ;  /* 0x0000000c1c03723e */ /* 0x001fc600000010ff */
[----:B------:R-:W-:Y:S01]  /*348e0*/  STL [R1+0x58], R24 ;  /* 0x0000581801007387 */ /* 0x000fe20000100800 */
[----:B-1----:R-:W-:-:S03]  /*348f0*/  F2FP.BF16.F32.PACK_AB R2, R13, R8 ;  /* 0x000000080d02723e */ /* 0x002fc600000010ff */
[----:B------:R3:W-:Y:S04]  /*34900*/  STL [R1+0x54], R3 ;  /* 0x0000540301007387 */ /* 0x0007e80000100800 */
[----:B------:R0:W-:Y:S01]  /*34910*/  STL [R1+0x50], R2 ;  /* 0x0000500201007387 */ /* 0x0001e20000100800 */
[----:B---3--:R-:W-:-:S03]  /*34920*/  F2FP.BF16.F32.PACK_AB R3, R5, R0 ;  /* 0x000000000503723e */ /* 0x008fc600000010ff */
[----:B------:R-:W-:Y:S01]  /*34930*/  STL [R1+0x4c], R4 ;  /* 0x00004c0401007387 */ /* 0x000fe20000100800 */
[----:B------:R-:W-:Y:S02]  /*34940*/  F2FP.BF16.F32.PACK_AB R0, R22, R23 ;  /* 0x000000171600723e */ /* 0x000fe400000010ff */
[----:B0-----:R-:W-:Y:S01]  /*34950*/  F2FP.BF16.F32.PACK_AB R2, R20, R21 ;  /* 0x000000151402723e */ /* 0x001fe200000010ff */
[----:B------:R0:W-:Y:S04]  /*34960*/  STL [R1+0x48], R3 ;  /* 0x0000480301007387 */ /* 0x0001e80000100800 */
[----:B------:R1:W-:Y:S01]  /*34970*/  STL [R1+0x44], R2 ;  /* 0x0000440201007387 */ /* 0x0003e20000100800 */
[----:B0-----:R-:W-:-:S03]  /*34980*/  F2FP.BF16.F32.PACK_AB R3, R14, R15 ;  /* 0x0000000f0e03723e */ /* 0x001fc600000010ff */
[----:B------:R0:W-:Y:S01]  /*34990*/  STL [R1+0x40], R0 ;  /* 0x0000400001007387 */ /* 0x0001e20000100800 */
[----:B-1----:R-:W-:-:S03]  /*349a0*/  F2FP.BF16.F32.PACK_AB R2, R10, R11 ;  /* 0x0000000b0a02723e */ /* 0x002fc600000010ff */
[----:B------:R1:W-:Y:S01]  /*349b0*/  STL [R1+0x3c], R3 ;  /* 0x00003c0301007387 */ /* 0x0003e20000100800 */
[----:B0-----:R-:W-:-:S03]  /*349c0*/  F2FP.BF16.F32.PACK_AB R0, R6, R7 ;  /* 0x000000070600723e */ /* 0x001fc600000010ff */
[----:B------:R-:W-:Y:S01]  /*349d0*/  STL [R1+0x38], R2 ;  /* 0x0000380201007387 */ /* 0x000fe20000100800 */
[----:B-1----:R-:W-:-:S03]  /*349e0*/  F2FP.BF16.F32.PACK_AB R3, R26, R27 ;  /* 0x0000001b1a03723e */ /* 0x002fc600000010ff */
[----:B------:R0:W-:Y:S04]  /*349f0*/  STL [R1+0x34], R0 ;  /* 0x0000340001007387 */ /* 0x0001e80000100800 */
[----:B------:R-:W-:Y:S04]  /*34a00*/  STL [R1+0x30], R3 ;  /* 0x0000300301007387 */ /* 0x000fe80000100800 */
[----:B------:R-:W3:Y:S01]  /*34a10*/  LDL.LU R7, [R1+0x364] ;  /* 0x0003640001077983 */ /* 0x000ee20000300800 */
[----:B0-----:R-:W-:Y:S02]  /*34a20*/  F2FP.BF16.F32.PACK_AB R0, R18, R19 ;  /* 0x000000131200723e */ /* 0x001fe400000010ff */
[----:B--2---:R-:W-:-:S05]  /*34a30*/  F2FP.BF16.F32.PACK_AB R2, R16, R17 ;  /* 0x000000111002723e */ /* 0x004fca00000010ff */
        /* <DEDUP_REMOVED lines=22> */
[----:B------:R-:W3:Y:S04]  /*34ba0*/  LDL.LU R5, [R1+0x374] ;  /* 0x0003740001057983 */ /* 0x000ee80000300800 */
[----:B---3--:R0:W-:Y:S04]  /*34bb0*/  STL [R1+0xcc0], R5 ;  /* 0x000cc00501007387 */ /* 0x0081e80000100800 */
[----:B0-----:R-:W3:Y:S04]  /*34bc0*/  LDL.LU R5, [R1+0x354] ;  /* 0x0003540001057983 */ /* 0x001ee80000300800 */
        /* <DEDUP_REMOVED lines=19> */
[----:B0-----:R-:W2:Y:S04]  /*34d00*/  LDL.LU R5, [R1+0x200] ;  /* 0x0002000001057983 */ /* 0x001ea80000300800 */
[----:B------:R-:W3:Y:S04]  /*34d10*/  LDL.LU R6, [R1+0x384] ;  /* 0x0003840001067983 */ /* 0x000ee80000300800 */
[----:B------:R-:W4:Y:S04]  /*34d20*/  LDL.LU R4, [R1+0x394] ;  /* 0x0003940001047983 */ /* 0x000f280000300800 */
[----:B------:R-:W2:Y:S04]  /*34d30*/  LDL.LU R11, [R1+0x360] ;  /* 0x00036000010b7983 */ /* 0x000ea80000300800 */
[----:B--2---:R0:W-:Y:S04]  /*34d40*/  STL [R1+0xcb4], R11 ;  /* 0x000cb40b01007387 */ /* 0x0041e80000100800 */
[----:B0-----:R-:W2:Y:S04]  /*34d50*/  LDL.LU R11, [R1+0x1a4] ;  /* 0x0001a400010b7983 */ /* 0x001ea80000300800 */
[----:B------:R-:W3:Y:S04]  /*34d60*/  LDL.LU R9, [R1+0x370] ;  /* 0x0003700001097983 */ /* 0x000ee80000300800 */
[----:B---3--:R0:W-:Y:S04]  /*34d70*/  STL [R1+0xcb0], R9 ;  /* 0x000cb00901007387 */ /* 0x0081e80000100800 */
[----:B0-----:R-:W3:Y:S04]  /*34d80*/  LDL.LU R9, [R1+0x350] ;  /* 0x0003500001097983 */ /* 0x001ee80000300800 */
[----:B------:R-:W3:Y:S04]  /*34d90*/  LDL.LU R10, [R1+0x380] ;  /* 0x00038000010a7983 */ /* 0x000ee80000300800 */
[----:B------:R-:W3:Y:S04]  /*34da0*/  LDL.LU R8, [R1+0x390] ;  /* 0x0003900001087983 */ /* 0x000ee80000300800 */
[----:B------:R-:W4:Y:S04]  /*34db0*/  LDL.LU R15, [R1+0x25c] ;  /* 0x00025c00010f7983 */ /* 0x000f280000300800 */
[----:B----4-:R0:W-:Y:S04]  /*34dc0*/  STL [R1+0xca4], R15 ;  /* 0x000ca40f01007387 */ /* 0x0101e80000100800 */
[----:B0-----:R-:W4:Y:S04]  /*34dd0*/  LDL.LU R15, [R1+0x1a0] ;  /* 0x0001a000010f7983 */ /* 0x001f280000300800 */
[----:B------:R-:W2:Y:S04]  /*34de0*/  LDL.LU R13, [R1+0x26c] ;  /* 0x00026c00010d7983 */ /* 0x000ea80000300800 */
[----:B--2---:R0:W-:Y:S04]  /*34df0*/  STL [R1+0xca0], R13 ;  /* 0x000ca00d01007387 */ /* 0x0041e80000100800 */
[----:B0-----:R-:W2:Y:S04]  /*34e00*/  LDL.LU R13, [R1+0x24c] ;  /* 0x00024c00010d7983 */ /* 0x001ea80000300800 */
[----:B------:R-:W2:Y:S04]  /*34e10*/  LDL.LU R14, [R1+0x27c] ;  /* 0x00027c00010e7983 */ /* 0x000ea80000300800 */
[----:B------:R-:W2:Y:S04]  /*34e20*/  LDL.LU R12, [R1+0x28c] ;  /* 0x00028c00010c7983 */ /* 0x000ea80000300800 */
[----:B------:R-:W3:Y:S04]  /*34e30*/  LDL.LU R19, [R1+0x258] ;  /* 0x0002580001137983 */ /* 0x000ee80000300800 */
[----:B---3--:R0:W-:Y:S04]  /*34e40*/  STL [R1+0xc94], R19 ;  /* 0x000c941301007387 */ /* 0x0081e80000100800 */
[----:B0-----:R-:W3:Y:S04]  /*34e50*/  LDL.LU R19, [R1+0x2ac] ;  /* 0x0002ac0001137983 */ /* 0x001ee80000300800 */
[----:B------:R-:W4:Y:S01]  /*34e60*/  LDL.LU R28, [R1+0x268] ;  /* 0x00026800011c7983 */ /* 0x000f220000300800 */
[----:B------:R-:W-:-:S03]  /*34e70*/  F2FP.BF16.F32.PACK_AB R7, R5, R7 ;  /* 0x000000070507723e */ /* 0x000fc600000010ff */
[----:B----4-:R0:W-:Y:S04]  /*34e80*/  STL [R1+0xc90], R28 ;  /* 0x000c901c01007387 */ /* 0x0101e80000100800 */
[----:B0-----:R-:W4:Y:S04]  /*34e90*/  LDL.LU R28, [R1+0x248] ;  /* 0x00024800011c7983 */ /* 0x001f280000300800 */
        /* <DEDUP_REMOVED lines=15> */
[----:B------:R-:W2:Y:S04]  /*34f90*/  LDL.LU R5, [R1+0xd10] ;  /* 0x000d100001057983 */ /* 0x000ea80000300800 */
[----:B------:R0:W-:Y:S04]  /*34fa0*/  STL [R1+0x24], R7 ;  /* 0x0000240701007387 */ /* 0x0001e80000100800 */
[----:B0-----:R-:W2:Y:S02]  /*34fb0*/  LDL.LU R7, [R1+0xd0c] ;  /* 0x000d0c0001077983 */ /* 0x001ea40000300800 */
[----:B--2---:R-:W-:-:S02]  /*34fc0*/  F2FP.BF16.F32.PACK_AB R7, R5, R7 ;  /* 0x000000070507723e */ /* 0x004fc400000010ff */
        /* <DEDUP_REMOVED lines=33> */
[----:B------:R0:W-:Y:S04]  /*351e0*/  STL [R1], R7 ;  /* 0x0000000701007387 */ /* 0x0001e80000100800 */
[----:B0-----:R-:W2:Y:S02]  /*351f0*/  LDL.LU R7, [R1+0xcc4] ;  /* 0x000cc40001077983 */ /* 0x001ea40000300800 */
[----:B--2---:R-:W-:-:S02]  /*35200*/  F2FP.BF16.F32.PACK_AB R7, R5, R7 ;  /* 0x000000070507723e */ /* 0x004fc400000010ff */
[----:B------:R-:W2:Y:S02]  /*35210*/  LDL.LU R5, [R1+0xcc0] ;  /* 0x000cc00001057983 */ /* 0x000ea40000300800 */
[----:B--2---:R-:W-:Y:S02]  /*35220*/  F2FP.BF16.F32.PACK_AB R6, R5, R6 ;  /* 0x000000060506723e */ /* 0x004fe400000010ff */
[----:B------:R-:W2:Y:S02]  /*35230*/  LDL.LU R5, [R1+0xcbc] ;  /* 0x000cbc0001057983 */ /* 0x000ea40000300800 */
[----:B--2---:R-:W-:Y:S02]  /*35240*/  F2FP.BF16.F32.PACK_AB R5, R4, R5 ;  /* 0x000000050405723e */ /* 0x004fe400000010ff */
[----:B------:R-:W2:Y:S02]  /*35250*/  LDL.LU R4, [R1+0xcb8] ;  /* 0x000cb80001047983 */ /* 0x000ea40000300800 */
        /* <DEDUP_REMOVED lines=15> */
[----:B------:R-:W3:Y:S02]  /*35350*/  LDL.LU R12, [R1+0xc98] ;  /* 0x000c9800010c7983 */ /* 0x000ee40000300800 */
[----:B---3--:R-:W-:Y:S02]  /*35360*/  F2FP.BF16.F32.PACK_AB R12, R19, R12 ;  /* 0x0000000c130c723e */ /* 0x008fe400000010ff */
[----:B------:R-:W4:Y:S02]  /*35370*/  LDL.LU R19, [R1+0xc94] ;  /* 0x000c940001137983 */ /* 0x000f240000300800 */
[----:B----4-:R-:W-:-:S02]  /*35380*/  F2FP.BF16.F32.PACK_AB R19, R28, R19 ;  /* 0x000000131c13723e */ /* 0x010fc400000010ff */
[----:B------:R-:W2:Y:S01]  /*35390*/  LDL.LU R28, [R1+0xc90] ;  /* 0x000c9000011c7983 */ /* 0x000ea20000300800 */
[----:B------:R-:W-:Y:S02]  /*353a0*/  F2FP.BF16.F32.PACK_AB R17, R29, R17 ;  /* 0x000000111d11723e */ /* 0x000fe400000010ff */
[----:B------:R-:W-:Y:S02]  /*353b0*/  F2FP.BF16.F32.PACK_AB R16, R25, R16 ;  /* 0x000000101910723e */ /* 0x000fe400000010ff */
[----:B------:R-:W-:Y:S02]  /*353c0*/  F2FP.BF16.F32.PACK_AB R23, R24, R23 ;  /* 0x000000171817723e */ /* 0x000fe400000010ff */
[----:B------:R-:W-:Y:S02]  /*353d0*/  F2FP.BF16.F32.PACK_AB R22, R2, R22 ;  /* 0x000000160216723e */ /* 0x000fe400000010ff */
[----:B------:R-:W-:Y:S02]  /*353e0*/  F2FP.BF16.F32.PACK_AB R21, R3, R21 ;  /* 0x000000150315723e */ /* 0x000fe400000010ff */
[----:B--2---:R-:W-:-:S02]  /*353f0*/  F2FP.BF16.F32.PACK_AB R18, R28, R18 ;  /* 0x000000121c12723e */ /* 0x004fc400000010ff */
[----:B------:R-:W2:Y:S04]  /*35400*/  LDL.LU R28, [R1+0xc8c] ;  /* 0x000c8c00011c7983 */ /* 0x000ea80000300800 */
[----:B------:R-:W2:Y:S04]  /*35410*/  LDL.LU R29, [R1+0xc88] ;  /* 0x000c8800011d7983 */ /* 0x000ea80000300800 */
[----:B------:R-:W3:Y:S04]  /*35420*/  LDL.LU R25, [R1+0xc84] ;  /* 0x000c840001197983 */ /* 0x000ee80000300800 */
[----:B------:R-:W3:Y:S04]  /*35430*/  LDL.LU R24, [R1+0xc80] ;  /* 0x000c800001187983 */ /* 0x000ee80000300800 */
[----:B------:R-:W4:Y:S04]  /*35440*/  LDL.LU R2, [R1+0xc7c] ;  /* 0x000c7c0001027983 */ /* 0x000f280000300800 */
[----:B------:R-:W4:Y:S01]  /*35450*/  LDL.LU R3, [R1+0xc78] ;  /* 0x000c780001037983 */ /* 0x000f220000300800 */
[----:B------:R-:W-:-:S02]  /*35460*/  F2FP.BF16.F32.PACK_AB R27, R26, R27 ;  /* 0x0000001b1a1b723e */ /* 0x000fc400000010ff */
[----:B------:R-:W-:Y:S02]  /*35470*/  F2FP.BF16.F32.PACK_AB R20, R0, R20 ;  /* 0x000000140014723e */ /* 0x000fe400000010ff */
[----:B--2---:R-:W-:Y:S02]  /*35480*/  F2FP.BF16.F32.PACK_AB R26, R29, R28 ;  /* 0x0000001c1d1a723e */ /* 0x004fe400000010ff */
[----:B---3--:R-:W-:Y:S02]  /*35490*/  F2FP.BF16.F32.PACK_AB R25, R25, R24 ;  /* 0x000000181919723e */ /* 0x008fe400000010ff */
[----:B----4-:R-:W-:-:S07]  /*354a0*/  F2FP.BF16.F32.PACK_AB R24, R3, R2 ;  /* 0x000000020318723e */ /* 0x010fce00000010ff */
.L_x_1:
[----:B------:R-:W2:Y:S01]  /*354b0*/  LDL.LU R29, [R1+0xc70] ;  /* 0x000c7000011d7983 */ /* 0x000ea20000300800 */
[----:B------:R-:W1:Y:S01]  /*354c0*/  S2UR UR5, SR_CgaCtaId ;  /* 0x00000000000579c3 */ /* 0x000e620000008800 */
[----:B------:R-:W-:Y:S01]  /*354d0*/  UMOV UR4, 0x400 ;  /* 0x0000040000047882 */ /* 0x000fe20000000000 */
[----:B------:R-:W-:Y:S01]  /*354e0*/  ULDC.64 UR6, c[0x0][0x228] ;  /* 0x00008a0000067ab9 */ /* 0x000fe20000000a00 */
[----:B------:R-:W0:Y:S01]  /*354f0*/  S2R R2, SR_TID.X ;  /* 0x0000000000027919 */ /* 0x000e220000002100 */
[----:B------:R-:W3:Y:S01]  /*35500*/  S2R R28, SR_TID.X ;  /* 0x00000000001c7919 */ /* 0x000ee20000002100 */
[----:B-1----:R-:W-:-:S03]  /*35510*/  ULEA UR4, UR5, UR4, 0x18 ;  /* 0x0000000405047291 */ /* 0x002fc6000f8ec03f */
[----:B------:R-:W-:Y:S01]  /*35520*/  ULDC UR5, c[0x0][0x244] ;  /* 0x0000910000057ab9 */ /* 0x000fe20000000800 */
[C---:B0-----:R-:W-:Y:S02]  /*35530*/  IMAD.SHL.U32 R0, R2.reuse, 0x800, RZ ;  /* 0x0000080002007824 */ /* 0x041fe400078e00ff */
[----:B------:R-:W-:Y:S01]  /*35540*/  IMAD.SHL.U32 R3, R2, 0x200, RZ ;  /* 0x0000020002037824 */ /* 0x000fe200078e00ff */
[----:B---3--:R-:W-:Y:S02]  /*35550*/  LOP3.LUT R28, R28, 0x3f, RZ, 0xc0, !PT ;  /* 0x0000003f1c1c7812 */ /* 0x008fe400078ec0ff */
[----:B------:R-:W-:Y:S02]  /*35560*/  LOP3.LUT R0, R0, 0x3000, RZ, 0xc0, !PT ;  /* 0x0000300000007812 */ /* 0x000fe400078ec0ff */
[----:B------:R-:W-:-:S03]  /*35570*/  LOP3.LUT R3, R3, 0x3000, RZ, 0xc0, !PT ;  /* 0x0000300003037812 */ /* 0x000fc600078ec0ff */
[----:B------:R-:W-:Y:S01]  /*35580*/  IMAD R0, R28, 0x10, R0 ;  /* 0x000000101c007824 */ /* 0x000fe200078e0200 */
[----:B------:R-:W-:-:S04]  /*35590*/  LOP3.LUT R28, R2, 0x40, RZ, 0xc0, !PT ;  /* 0x00000040021c7812 */ /* 0x000fc800078ec0ff */
[----:B------:R-:W-:-:S04]  /*355a0*/  SHF.R.U32.HI R28, RZ, 0x1, R28 ;  /* 0x00000001ff1c7819 */ /* 0x000fc8000001161c */
[----:B------:R-:W-:-:S05]  /*355b0*/  LOP3.LUT R0, R0, R28, RZ, 0x3c, !PT ;  /* 0x0000001c00007212 */ /* 0x000fca00078e3cff */
[----:B------:R-:W-:Y:S01]  /*355c0*/  STL [R1+0xb0], R0 ;  /* 0x0000b00001007387 */ /* 0x000fe20000100800 */
[----:B------:R-:W-:Y:S01]  /*355d0*/  BAR.SYNC.DEFER_BLOCKING 0x0 ;  /* 0x0000000000007b1d */ /* 0x000fe20000010000 */
[----:B--2---:R-:W-:Y:S01]  /*355e0*/  LOP3.LUT R3, R3, 0xc60, R29, 0xf8, !PT ;  /* 0x00000c6003037812 */ /* 0x004fe200078ef81d */
[----:B------:R-:W-:-:S05]  /*355f0*/  IMAD.SHL.U32 R29, R2, 0x4, RZ ;  /* 0x00000004021d7824 */ /* 0x000fca00078e00ff */
[----:B------:R-:W-:-:S05]  /*35600*/  LOP3.LUT R3, R3, 0x70, R29, 0x78, !PT ;  /* 0x0000007003037812 */ /* 0x000fca00078e781d */
[----:B------:R0:W-:Y:S04]  /*35610*/  STS.128 [R3+UR4], R24 ;  /* 0x0000001803007988 */ /* 0x0001e80008000c04 */
[----:B0-----:R-:W2:Y:S01]  /*35620*/  LDL.LU R26, [R1+0x2c4] ;  /* 0x0002c400011a7983 */ /* 0x001ea20000300800 */
[----:B------:R-:W-:-:S03]  /*35630*/  SHF.R.U32.HI R0, RZ, 0x5, R2 ;  /* 0x00000005ff007819 */ /* 0x000fc60000011602 */
[----:B------:R0:W-:Y:S01]  /*35640*/  STS.128 [R3+UR4+0x200], R20 ;  /* 0x0002001403007988 */ /* 0x0001e20008000c04 */
[----:B------:R-:W-:-:S03]  /*35650*/  SGXT.U32 R0, R0, 0x2 ;  /* 0x000000020000781a */ /* 0x000fc60000000000 */
[----:B------:R1:W-:Y:S04]  /*35660*/  STS.128 [R3+UR4+0x80], R16 ;  /* 0x0000801003007988 */ /* 0x0003e80008000c04 */
[----:B0-----:R-:W3:Y:S04]  /*35670*/  LDL.LU R20, [R1+0x10] ;  /* 0x0000100001147983 */ /* 0x001ee80000300800 */
[----:B------:R-:W3:Y:S04]  /*35680*/  LDL.LU R21, [R1+0x14] ;  /* 0x0000140001157983 */ /* 0x000ee80000300800 */
[----:B------:R-:W3:Y:S04]  /*35690*/  LDL.LU R22, [R1+0x18] ;  /* 0x0000180001167983 */ /* 0x000ee80000300800 */
[----:B------:R-:W3:Y:S04]  /*356a0*/  LDL.LU R23, [R1+0x1c] ;  /* 0x00001c0001177983 */ /* 0x000ee80000300800 */
[----:B-1----:R-:W4:Y:S04]  /*356b0*/  LDL.LU R16, [R1] ;  /* 0x0000000001107983 */ /* 0x002f280000300800 */
[----:B------:R-:W4:Y:S04]  /*356c0*/  LDL.LU R17, [R1+0x4] ;  /* 0x0000040001117983 */ /* 0x000f280000300800 */
[----:B------:R-:W4:Y:S04]  /*356d0*/  LDL.LU R18, [R1+0x8] ;  /* 0x0000080001127983 */ /* 0x000f280000300800 */
[----:B------:R-:W4:Y:S04]  /*356e0*/  LDL.LU R19, [R1+0xc] ;  /* 0x00000c0001137983 */ /* 0x000f280000300800 */
[----:B------:R0:W-:Y:S04]  /*356f0*/  STS.128 [R3+UR4+0x300], R4 ;  /* 0x0003000403007988 */ /* 0x0001e80008000c04 */
[----:B------:R-:W-:Y:S04]  /*35700*/  STS.128 [R3+UR4+0x280], R12 ;  /* 0x0002800c03007988 */ /* 0x000fe80008000c04 */
[----:B------:R-:W-:Y:S01]  /*35710*/  STS.128 [R3+UR4+0x100], R8 ;  /* 0x0001000803007988 */ /* 0x000fe20008000c04 */
[----:B--2---:R-:W-:-:S02]  /*35720*/  LOP3.LUT R2, R26, 0x1fc, R0, 0xfe, !PT ;  /* 0x000001fc1a027812 */ /* 0x004fc400078efe00 */
[C---:B------:R-:W-:Y:S02]  /*35730*/  LOP3.LUT R24, R26.reuse, R0, RZ, 0xfc, !PT ;  /* 0x000000001a187212 */ /* 0x040fe400078efcff */
[C-C-:B------:R-:W-:Y:S01]  /*35740*/  LOP3.LUT R25, R26.reuse, 0x4, R0.reuse, 0xfe, !PT ;  /* 0x000000041a197812 */ /* 0x140fe200078efe00 */
[----:B------:R1:W-:Y:S01]  /*35750*/  STL [R1+0xe4], R2 ;  /* 0x0000e40201007387 */ /* 0x0003e20000100800 */
[C-C-:B0-----:R-:W-:Y:S02]  /*35760*/  LOP3.LUT R5, R26.reuse, 0x14, R0.reuse, 0xfe, !PT ;  /* 0x000000141a057812 */ /* 0x141fe400078efe00 */
[C-C-:B------:R-:W-:Y:S01]  /*35770*/  LOP3.LUT R4, R26.reuse, 0x18, R0.reuse, 0xfe, !PT ;  /* 0x000000181a047812 */ /* 0x140fe200078efe00 */
[----:B------:R-:W-:Y:S01]  /*35780*/  STL.64 [R1+0xd48], R24 ;  /* 0x000d481801007387 */ /* 0x000fe20000100a00 */
[C-C-:B------:R-:W-:Y:S02]  /*35790*/  LOP3.LUT R28, R26.reuse, 0x8, R0.reuse, 0xfe, !PT ;  /* 0x000000081a1c7812 */ /* 0x140fe400078efe00 */
[----:B------:R-:W-:-:S02]  /*357a0*/  LOP3.LUT R29, R26, 0xc, R0, 0xfe, !PT ;  /* 0x0000000c1a1d7812 */ /* 0x000fc400078efe00 */
[----:B-1----:R-:W-:-:S05]  /*357b0*/  LOP3.LUT R2, R26, 0x10, R0, 0xfe, !PT ;  /* 0x000000101a027812 */ /* 0x002fca00078efe00 */
[----:B------:R0:W-:Y:S04]  /*357c0*/  STL [R1+0xb4], R2 ;  /* 0x0000b40201007387 */ /* 0x0001e80000100800 */
[----:B------:R1:W-:Y:S04]  /*357d0*/  STL [R1+0xb8], R5 ;  /* 0x0000b80501007387 */ /* 0x0003e80000100800 */
[----:B------:R2:W-:Y:S01]  /*357e0*/  STL [R1+0xbc], R4 ;  /* 0x0000bc0401007387 */ /* 0x0005e20000100800 */
[----:B0-----:R-:W-:-:S03]  /*357f0*/  LOP3.LUT R2, R26, 0x1c, R0, 0xfe, !PT ;  /* 0x0000001c1a027812 */ /* 0x001fc600078efe00 */
[----:B---3--:R-:W-:Y:S01]  /*35800*/  STS.128 [R3+UR4+0x380], R20 ;  /* 0x0003801403007988 */ /* 0x008fe20008000c04 */
[----:B-1----:R-:W-:-:S03]  /*35810*/  LOP3.LUT R5, R26, 0x20, R0, 0xfe, !PT ;  /* 0x000000201a057812 */ /* 0x002fc600078efe00 */
[----:B------:R0:W-:Y:S01]  /*35820*/  STL [R1+0xc0], R2 ;  /* 0x0000c00201007387 */ /* 0x0001e20000100800 */
[----:B--2---:R-:W-:-:S03]  /*35830*/  LOP3.LUT R4, R26, 0x24, R0, 0xfe, !PT ;  /* 0x000000241a047812 */ /* 0x004fc600078efe00 */
[----:B------:R1:W-:Y:S04]  /*35840*/  STL [R1+0xc4], R5 ;  /* 0x0000c40501007387 */ /* 0x0003e80000100800 */
[----:B------:R2:W-:Y:S01]  /*35850*/  STL [R1+0xc8], R4 ;  /* 0x0000c80401007387 */ /* 0x0005e20000100800 */
[----:B0-----:R-:W-:-:S03]  /*35860*/  LOP3.LUT R2, R26, 0x28, R0, 0xfe, !PT ;  /* 0x000000281a027812 */ /* 0x001fc600078efe00 */
[----:B----4-:R-:W-:Y:S01]  /*35870*/  STS.128 [R3+UR4+0x180], R16 ;  /* 0x0001801003007988 */ /* 0x010fe20008000c04 */
[----:B-1----:R-:W-:-:S03]  /*35880*/  LOP3.LUT R5, R26, 0x2c, R0, 0xfe, !PT ;  /* 0x0000002c1a057812 */ /* 0x002fc600078efe00 */
[----:B------:R0:W-:Y:S01]  /*35890*/  STL [R1+0xcc], R2 ;  /* 0x0000cc0201007387 */ /* 0x0001e20000100800 */
[----:B--2---:R-:W-:-:S03]  /*358a0*/  LOP3.LUT R4, R26, 0x30, R0, 0xfe, !PT ;  /* 0x000000301a047812 */ /* 0x004fc600078efe00 */
[----:B------:R1:W-:Y:S04]  /*358b0*/  STL [R1+0xd0], R5 ;  /* 0x0000d00501007387 */ /* 0x0003e80000100800 */
[----:B------:R2:W-:Y:S01]  /*358c0*/  STL [R1+0xd4], R4 ;  /* 0x0000d40401007387 */ /* 0x0005e20000100800 */
[C-C-:B0-----:R-:W-:Y:S02]  /*358d0*/  LOP3.LUT R2, R26.reuse, 0x34, R0.reuse, 0xfe, !PT ;  /* 0x000000341a027812 */ /* 0x141fe400078efe00 */
        /* <DEDUP_REMOVED lines=154> */
[----:B------:R-:W2:Y:S01]  /*36280*/  LDL R27, [R1+0xb0] ;  /* 0x0000b000011b7983 */ /* 0x000ea20000100800 */
[----:B0-----:R-:W-:-:S03]  /*36290*/  LOP3.LUT R2, R26, 0x16c, R0, 0xfe, !PT ;  /* 0x0000016c1a027812 */ /* 0x001fc600078efe00 */
[----:B------:R0:W-:Y:S01]  /*362a0*/  STL [R1+0x218], R4 ;  /* 0x0002180401007387 */ /* 0x0001e20000100800 */
[----:B-1----:R-:W-:-:S03]  /*362b0*/  LOP3.LUT R5, R26, 0x170, R0, 0xfe, !PT ;  /* 0x000001701a057812 */ /* 0x002fc600078efe00 */
[----:B------:R1:W-:Y:S01]  /*362c0*/  STL [R1+0x21c], R2 ;  /* 0x00021c0201007387 */ /* 0x0003e20000100800 */
[----:B------:R-:W-:Y:S01]  /*362d0*/  BAR.SYNC.DEFER_BLOCKING 0x0 ;  /* 0x0000000000007b1d */ /* 0x000fe20000010000 */
[C-C-:B0-----:R-:W-:Y:S02]  /*362e0*/  LOP3.LUT R4, R26.reuse, 0x174, R0.reuse, 0xfe, !PT ;  /* 0x000001741a047812 */ /* 0x141fe400078efe00 */
[----:B-1----:R-:W-:-:S03]  /*362f0*/  LOP3.LUT R2, R26, 0x178, R0, 0xfe, !PT ;  /* 0x000001781a027812 */ /* 0x002fc600078efe00 */
[----:B------:R0:W-:Y:S04]  /*36300*/  STL [R1+0x220], R5 ;  /* 0x0002200501007387 */ /* 0x0001e80000100800 */
[----:B------:R1:W-:Y:S01]  /*36310*/  STL [R1+0x224], R4 ;  /* 0x0002240401007387 */ /* 0x0003e20000100800 */
[----:B0-----:R-:W-:-:S03]  /*36320*/  LOP3.LUT R5, R26, 0x17c, R0, 0xfe, !PT ;  /* 0x0000017c1a057812 */ /* 0x001fc600078efe00 */
[----:B------:R0:W-:Y:S01]  /*36330*/  STL [R1+0x228], R2 ;  /* 0x0002280201007387 */ /* 0x0001e20000100800 */
[----:B-1----:R-:W-:-:S03]  /*36340*/  LOP3.LUT R4, R26, 0x180, R0, 0xfe, !PT ;  /* 0x000001801a047812 */ /* 0x002fc600078efe00 */
[----:B------:R1:W-:Y:S04]  /*36350*/  STL [R1+0x22c], R5 ;  /* 0x00022c0501007387 */ /* 0x0003e80000100800 */
[----:B------:R3:W-:Y:S01]  /*36360*/  STL [R1+0x230], R4 ;  /* 0x0002300401007387 */ /* 0x0007e20000100800 */
[C-C-:B0-----:R-:W-:Y:S02]  /*36370*/  LOP3.LUT R2, R26.reuse, 0x184, R0.reuse, 0xfe, !PT ;  /* 0x000001841a027812 */ /* 0x141fe400078efe00 */
[----:B-1----:R-:W-:-:S03]  /*36380*/  LOP3.LUT R5, R26, 0x188, R0, 0xfe, !PT ;  /* 0x000001881a057812 */ /* 0x002fc600078efe00 */
[----:B------:R0:W-:Y:S01]  /*36390*/  STL [R1+0x238], R2 ;  /* 0x0002380201007387 */ /* 0x0001e20000100800 */
[----:B---3--:R-:W-:-:S03]  /*363a0*/  LOP3.LUT R4, R26, 0x18c, R0, 0xfe, !PT ;  /* 0x0000018c1a047812 */ /* 0x008fc600078efe00 */
        /* <DEDUP_REMOVED lines=35> */
[C-C-:B---3--:R-:W-:Y:S02]  /*365e0*/  LOP3.LUT R4, R26.reuse, 0x1d4, R0.reuse, 0xfe, !PT ;  /* 0x000001d41a047812 */ /* 0x148fe400078efe00 */
[C-C-:B------:R-:W-:Y:S01]  /*365f0*/  LOP3.LUT R6, R26.reuse, 0x1d8, R0.reuse, 0xfe, !PT ;  /* 0x000001d81a067812 */ /* 0x140fe200078efe00 */
[----:B0-----:R-:W3:Y:S04]  /*36600*/  LDL.LU R2, [R1+0xc74] ;  /* 0x000c740001027983 */ /* 0x001ee80000300800 */
[----:B------:R-:W-:Y:S04]  /*36610*/  STL [R1+0x284], R5 ;  /* 0x0002840501007387 */ /* 0x000fe80000100800 */
[----:B------:R0:W-:Y:S04]  /*36620*/  STL [R1+0x288], R4 ;  /* 0x0002880401007387 */ /* 0x0001e80000100800 */
[----:B------:R-:W-:Y:S01]  /*36630*/  STL [R1+0x28c], R6 ;  /* 0x00028c0601007387 */ /* 0x000fe20000100800 */
[----:B0-----:R-:W-:-:S02]  /*36640*/  LOP3.LUT R4, R26, 0x1dc, R0, 0xfe, !PT ;  /* 0x000001dc1a047812 */ /* 0x001fc400078efe00 */
[----:B------:R-:W-:-:S03]  /*36650*/  LOP3.LUT R5, R26, 0x1e0, R0, 0xfe, !PT ;  /* 0x000001e01a057812 */ /* 0x000fc600078efe00 */
[----:B------:R0:W-:Y:S04]  /*36660*/  STL [R1+0x290], R4 ;  /* 0x0002900401007387 */ /* 0x0001e80000100800 */
[----:B------:R1:W-:Y:S01]  /*36670*/  STL [R1+0x294], R5 ;  /* 0x0002940501007387 */ /* 0x0003e20000100800 */
[----:B0-----:R-:W-:-:S05]  /*36680*/  LOP3.LUT R4, R26, 0x1e4, R0, 0xfe, !PT ;  /* 0x000001e41a047812 */ /* 0x001fca00078efe00 */
[----:B------:R0:W-:Y:S01]  /*36690*/  STL [R1+0x298], R4 ;  /* 0x0002980401007387 */ /* 0x0001e20000100800 */
[C-C-:B------:R-:W-:Y:S02]  /*366a0*/  LOP3.LUT R6, R26.reuse, 0x1ec, R0.reuse, 0xfe, !PT ;  /* 0x000001ec1a067812 */ /* 0x140fe400078efe00 */
[C-C-:B-1----:R-:W-:Y:S02]  /*366b0*/  LOP3.LUT R5, R26.reuse, 0x1f0, R0.reuse, 0xfe, !PT ;  /* 0x000001f01a057812 */ /* 0x142fe400078efe00 */
[----:B0-----:R-:W-:Y:S01]  /*366c0*/  LOP3.LUT R4, R26, 0x1e8, R0, 0xfe, !PT ;  /* 0x000001e81a047812 */ /* 0x001fe200078efe00 */
[----:B--2---:R-:W0:Y:S01]  /*366d0*/  LDS.128 R8, [R27+UR4] ;  /* 0x000000041b087984 */ /* 0x004e220008000c00 */
[----:B------:R-:W-:-:S03]  /*366e0*/  LOP3.LUT R16, R27, 0x40, RZ, 0x3c, !PT ;  /* 0x000000401b107812 */ /* 0x000fc600078e3cff */
[----:B------:R-:W-:Y:S04]  /*366f0*/  LDS.128 R20, [R27+UR4+0x800] ;  /* 0x000800041b147984 */ /* 0x000fe80008000c00 */
[----:B------:R-:W-:Y:S04]  /*36700*/  STL [R1+0x1b8], R16 ;  /* 0x0001b81001007387 */ /* 0x000fe80000100800 */
[----:B------:R-:W-:Y:S04]  /*36710*/  LDS.128 R12, [R16+UR4+0x800] ;  /* 0x00080004100c7984 */ /* 0x000fe80008000c00 */
[----:B0-----:R-:W-:Y:S04]  /*36720*/  STL.64 [R1+0xa0], R8 ;  /* 0x0000a00801007387 */ /* 0x001fe80000100a00 */
[----:B------:R-:W-:Y:S04]  /*36730*/  STL.64 [R1+0xa8], R10 ;  /* 0x0000a80a01007387 */ /* 0x000fe80000100a00 */
[----:B------:R-:W0:Y:S04]  /*36740*/  LDS.128 R8, [R16+UR4] ;  /* 0x0000000410087984 */ /* 0x000e280008000c00 */
[----:B------:R1:W-:Y:S02]  /*36750*/  STL [R1+0x29c], R4 ;  /* 0x00029c0401007387 */ /* 0x0003e40000100800 */
[----:B-1----:R-:W-:-:S02]  /*36760*/  LOP3.LUT R4, R26, 0x1f4, R0, 0xfe, !PT ;  /* 0x000001f41a047812 */ /* 0x002fc400078efe00 */
[----:B0-----:R-:W-:Y:S04]  /*36770*/  STL.64 [R1+0x10], R8 ;  /* 0x0000100801007387 */ /* 0x001fe80000100a00 */
[----:B------:R-:W-:Y:S04]  /*36780*/  STL.64 [R1+0x18], R10 ;  /* 0x0000180a01007387 */ /* 0x000fe80000100a00 */
[----:B------:R-:W-:Y:S04]  /*36790*/  STL [R1+0x2a0], R6 ;  /* 0x0002a00601007387 */ /* 0x000fe80000100800 */
[----:B------:R-:W-:Y:S04]  /*367a0*/  STL [R1+0x2a4], R5 ;  /* 0x0002a40501007387 */ /* 0x000fe80000100800 */
[----:B------:R-:W-:Y:S04]  /*367b0*/  STL [R1+0x2a8], R4 ;  /* 0x0002a80401007387 */ /* 0x000fe80000100800 */
[----:B------:R-:W0:Y:S01]  /*367c0*/  LDS.128 R4, [R27+UR4+0x400] ;  /* 0x000400041b047984 */ /* 0x000e220008000c00 */
[----:B------:R-:W-:-:S03]  /*367d0*/  LOP3.LUT R0, R26, 0x1f8, R0, 0xfe, !PT ;  /* 0x000001f81a007812 */ /* 0x000fc600078efe00 */
[----:B------:R-:W-:Y:S04]  /*367e0*/  LDS.128 R8, [R16+UR4+0x400] ;  /* 0x0004000410087984 */ /* 0x000fe80008000c00 */
[----:B------:R-:W-:Y:S04]  /*367f0*/  STL [R1+0x234], R0 ;  /* 0x0002340001007387 */ /* 0x000fe80000100800 */
[----:B------:R1:W-:Y:S04]  /*36800*/  STL [R1+0xcd4], R21 ;  /* 0x000cd41501007387 */ /* 0x0003e80000100800 */
[----:B------:R-:W-:Y:S04]  /*36810*/  LDS.128 R16, [R16+UR4+0xc00] ;  /* 0x000c000410107984 */ /* 0x000fe80008000c00 */
[----:B0-----:R-:W-:Y:S04]  /*36820*/  STL.64 [R1], R4 ;  /* 0x0000000401007387 */ /* 0x001fe80000100a00 */
[----:B------:R-:W-:Y:S04]  /*36830*/  STL.64 [R1+0x8], R6 ;  /* 0x0000080601007387 */ /* 0x000fe80000100a00 */
[----:B-1----:R-:W2:Y:S04]  /*36840*/  LDL.LU R21, [R1+0x10] ;  /* 0x0000100001157983 */ /* 0x002ea80000300800 */
[----:B------:R-:W0:Y:S04]  /*36850*/  LDS.128 R4, [R27+UR4+0xc00] ;  /* 0x000c00041b047984 */ /* 0x000e280008000c00 */
[----:B------:R-:W-:Y:S04]  /*36860*/  STL [R1+0xcd0], R22 ;  /* 0x000cd01601007387 */ /* 0x000fe80000100800 */
[----:B------:R-:W-:Y:S01]  /*36870*/  STL [R1+0xccc], R23 ;  /* 0x000ccc1701007387 */ /* 0x000fe20000100800 */
[----:B------:R-:W-:Y:S06]  /*36880*/  BAR.SYNC.DEFER_BLOCKING 0x0 ;  /* 0x0000000000007b1d */ /* 0x000fec0000010000 */
[----:B--2---:R-:W-:Y:S04]  /*36890*/  STL.64 [R1+0xd50], R20 ;  /* 0x000d501401007387 */ /* 0x004fe80000100a00 */
[----:B0-----:R-:W-:Y:S04]  /*368a0*/  STL [R1+0xce0], R5 ;  /* 0x000ce00501007387 */ /* 0x001fe80000100800 */
[----:B------:R0:W-:Y:S04]  /*368b0*/  STL [R1+0xcdc], R6 ;  /* 0x000cdc0601007387 */ /* 0x0001e80000100800 */
[----:B------:R1:W-:Y:S01]  /*368c0*/  STL [R1+0xcd8], R7 ;  /* 0x000cd80701007387 */ /* 0x0003e20000100800 */
[----:B0-----:R-:W0:Y:S03]  /*368d0*/  LDC R6, c[0x0][0x248] ;  /* 0x00009200ff067b82 */ /* 0x001e260000000800 */
[----:B-1----:R-:W2:Y:S04]  /*368e0*/  LDL.LU R7, [R1+0xa0] ;  /* 0x0000a00001077983 */ /* 0x002ea80000300800 */
[----:B------:R-:W-:Y:S04]  /*368f0*/  STL.64 [R1+0xcf0], R10 ;  /* 0x000cf00a01007387 */ /* 0x000fe80000100a00 */
[----:B------:R1:W-:Y:S04]  /*36900*/  STL.64 [R1+0xce8], R8 ;  /* 0x000ce80801007387 */ /* 0x0003e80000100a00 */
[----:B-1----:R-:W4:Y:S04]  /*36910*/  LDL.LU R8, [R1+0x90] ;  /* 0x0000900001087983 */ /* 0x002f280000300800 */
[----:B------:R-:W4:Y:S04]  /*36920*/  LDL.LU R9, [R1+0x94] ;  /* 0x0000940001097983 */ /* 0x000f280000300800 */
[----:B------:R-:W5:Y:S04]  /*36930*/  LDL.LU R10, [R1+0x98] ;  /* 0x00009800010a7983 */ /* 0x000f680000300800 */
[----:B------:R-:W5:Y:S04]  /*36940*/  LDL.LU R11, [R1+0x9c] ;  /* 0x00009c00010b7983 */ /* 0x000f680000300800 */
[----:B------:R-:W3:Y:S04]  /*36950*/  LDL.LU R24, [R1+0x30] ;  /* 0x0000300001187983 */ /* 0x000ee80000300800 */
[----:B------:R-:W3:Y:S04]  /*36960*/  LDL.LU R25, [R1+0x34] ;  /* 0x0000340001197983 */ /* 0x000ee80000300800 */
[----:B------:R-:W3:Y:S04]  /*36970*/  LDL.LU R26, [R1+0x38] ;  /* 0x00003800011a7983 */ /* 0x000ee80000300800 */
[----:B------:R-:W3:Y:S04]  /*36980*/  LDL.LU R27, [R1+0x3c] ;  /* 0x00003c00011b7983 */ /* 0x000ee80000300800 */
[----:B------:R-:W2:Y:S04]  /*36990*/  LDL.LU R20, [R1+0x20] ;  /* 0x0000200001147983 */ /* 0x000ea80000300800 */
[----:B------:R-:W2:Y:S04]  /*369a0*/  LDL.LU R21, [R1+0x24] ;  /* 0x0000240001157983 */ /* 0x000ea80000300800 */
[----:B------:R-:W2:Y:S04]  /*369b0*/  LDL.LU R22, [R1+0x28] ;  /* 0x0000280001167983 */ /* 0x000ea80000300800 */
[----:B------:R-:W2:Y:S04]  /*369c0*/  LDL.LU R23, [R1+0x2c] ;  /* 0x00002c0001177983 */ /* 0x000ea80000300800 */
[----:B-----5:R-:W-:Y:S04]  /*369d0*/  STL.64 [R1+0xd00], R10 ;  /* 0x000d000a01007387 */ /* 0x020fe80000100a00 */
[----:B----4-:R1:W-:Y:S04]  /*369e0*/  STL.64 [R1+0xcf8], R8 ;  /* 0x000cf80801007387 */ /* 0x0103e80000100a00 */
[----:B-1----:R-:W4:Y:S04]  /*369f0*/  LDL.LU R8, [R1+0x80] ;  /* 0x0000800001087983 */ /* 0x002f280000300800 */
[----:B------:R-:W4:Y:S04]  /*36a00*/  LDL.LU R9, [R1+0x84] ;  /* 0x0000840001097983 */ /* 0x000f280000300800 */
[----:B------:R-:W5:Y:S04]  /*36a10*/  LDL.LU R10, [R1+0x88] ;  /* 0x00008800010a7983 */ /* 0x000f680000300800 */
[----:B------:R-:W5:Y:S04]  /*36a20*/  LDL.LU R11, [R1+0x8c] ;  /* 0x00008c00010b7983 */ /* 0x000f680000300800 */
        /* <DEDUP_REMOVED lines=22> */
[----:B------:R-:W4:Y:S04]  /*36b90*/  LDL.LU R10, [R1+0x48] ;  /* 0x00004800010a7983 */ /* 0x000f280000300800 */
[----:B------:R-:W4:Y:S04]  /*36ba0*/  LDL.LU R11, [R1+0x4c] ;  /* 0x00004c00010b7983 */ /* 0x000f280000300800 */
[----:B--2---:R1:W-:Y:S04]  /*36bb0*/  STS.128 [R3+UR4], R20 ;  /* 0x0000001403007988 */ /* 0x0043e80008000c04 */
[----:B---3--:R2:W-:Y:S04]  /*36bc0*/  STS.128 [R3+UR4+0x200], R24 ;  /* 0x0002001803007988 */ /* 0x0085e80008000c04 */
[----:B-1----:R-:W3:Y:S04]  /*36bd0*/  LDL.LU.64 R20, [R1+0xd50] ;  /* 0x000d500001147983 */ /* 0x002ee80000300a00 */
[----:B--2---:R-:W2:Y:S04]  /*36be0*/  LDL.LU.64 R24, [R1+0xd48] ;  /* 0x000d480001187983 */ /* 0x004ea80000300a00 */
[----:B------:R-:W5:Y:S04]  /*36bf0*/  LDL.LU R5, [R1+0xb4] ;  /* 0x0000b40001057983 */ /* 0x000f680000300800 */
[----:B----4-:R1:W-:Y:S04]  /*36c00*/  STS.128 [R3+UR4+0x80], R8 ;  /* 0x0000800803007988 */ /* 0x0103e80008000c04 */
[----:B-1----:R-:W4:Y:S04]  /*36c10*/  LDL.LU.64 R10, [R1+0xd40] ;  /* 0x000d4000010a7983 */ /* 0x002f280000300a00 */
[----:B------:R-:W4:Y:S04]  /*36c20*/  LDL.LU.64 R8, [R1+0xd38] ;  /* 0x000d380001087983 */ /* 0x000f280000300a00 */
[----:B------:R-:W5:Y:S04]  /*36c30*/  LDL.LU R22, [R1] ;  /* 0x0000000001167983 */ /* 0x000f680000300800 */
[----:B----4-:R1:W-:Y:S04]  /*36c40*/  STS.128 [R3+UR4+0x280], R8 ;  /* 0x0002800803007988 */ /* 0x0103e80008000c04 */
[----:B-1----:R-:W4:Y:S04]  /*36c50*/  LDL.LU.64 R10, [R1+0xd30] ;  /* 0x000d3000010a7983 */ /* 0x002f280000300a00 */
[----:B------:R-:W4:Y:S04]  /*36c60*/  LDL.LU.64 R8, [R1+0xd28] ;  /* 0x000d280001087983 */ /* 0x000f280000300a00 */
        /* <DEDUP_REMOVED lines=8> */
[----:B------:R-:W4:Y:S01]  /*36cf0*/  LDL.LU.64 R8, [R1+0xcf8] ;  /* 0x000cf80001087983 */ /* 0x000f220000300a00 */
[C---:B------:R-:W-:Y:S01]  /*36d00*/  ISETP.GE.AND P0, PT, R2.reuse, UR6, PT ;  /* 0x0000000602007c0c */ /* 0x040fe2000bf06270 */
[----:B------:R-:W-:Y:S01]  /*36d10*/  IMAD R2, R2, UR5, RZ ;  /* 0x0000000502027c24 */ /* 0x000fe2000f8e02ff */
[----:B------:R-:W-:-:S02]  /*36d20*/  ULDC UR5, c[0x0][0x22c] ;  /* 0x00008b0000057ab9 */ /* 0x000fc40000000800 */
[C---:B--2---:R-:W-:Y:S01]  /*36d30*/  ISETP.LT.AND P1, PT, R24.reuse, UR7, !P0 ;  /* 0x0000000718007c0c */ /* 0x044fe2000c721270 */
[----:B------:R-:W-:Y:S01]  /*36d40*/  ULDC.64 UR6, c[0x0][0x220] ;  /* 0x0000880000067ab9 */ /* 0x000fe20000000a00 */
[-C--:B0-----:R-:W-:Y:S01]  /*36d50*/  IMAD R23, R24, R6.reuse, RZ ;  /* 0x0000000618177224 */ /* 0x081fe200078e02ff */
[C---:B------:R-:W-:Y:S01]  /*36d60*/  LEA R0, P2, R2.reuse, UR6, 0x1 ;  /* 0x0000000602007c11 */ /* 0x040fe2000f8408ff */
[----:B------:R-:W-:Y:S01]  /*36d70*/  ULDC UR6, c[0x0][0x22c] ;  /* 0x00008b0000067ab9 */ /* 0x000fe20000000800 */
[C---:B------:R-:W-:Y:S01]  /*36d80*/  ISETP.LT.AND P4, PT, R25.reuse, UR5, !P0 ;  /* 0x0000000519007c0c */ /* 0x040fe2000c781270 */
[----:B------:R-:W-:Y:S01]  /*36d90*/  IMAD R25, R25, R6, RZ ;  /* 0x0000000619197224 */ /* 0x000fe200078e02ff */
[----:B------:R-:W-:Y:S01]  /*36da0*/  LEA.HI.X.SX32 R2, R2, UR7, 0x1, P2 ;  /* 0x0000000702027c11 */ /* 0x000fe200090f0eff */
[----:B------:R-:W-:Y:S01]  /*36db0*/  ULDC UR5, c[0x0][0x22c] ;  /* 0x00008b0000057ab9 */ /* 0x000fe20000000800 */
[-C--:B------:R-:W-:Y:S01]  /*36dc0*/  LEA R26, P2, R23, R0.reuse, 0x1 ;  /* 0x00000000171a7211 */ /* 0x080fe200078408ff */
[----:B------:R-:W-:Y:S01]  /*36dd0*/  ULDC UR7, c[0x0][0x22c] ;  /* 0x00008b0000077ab9 */ /* 0x000fe20000000800 */
[----:B------:R-:W-:-:S02]  /*36de0*/  LEA R24, P3, R25, R0, 0x1 ;  /* 0x0000000019187211 */ /* 0x000fc400078608ff */
[-C--:B------:R-:W-:Y:S02]  /*36df0*/  LEA.HI.X.SX32 R27, R23, R2.reuse, 0x1, P2 ;  /* 0x00000002171b7211 */ /* 0x080fe400010f0eff */
[----:B------:R-:W-:Y:S02]  /*36e00*/  LEA.HI.X.SX32 R25, R25, R2, 0x1, P3 ;  /* 0x0000000219197211 */ /* 0x000fe400018f0eff */
[----:B------:R-:W-:Y:S01]  /*36e10*/  ISETP.LT.AND P3, PT, R29, UR6, !P0 ;  /* 0x000000061d007c0c */ /* 0x000fe2000c761270 */
[----:B------:R-:W-:Y:S01]  /*36e20*/  ULDC UR6, c[0x0][0x22c] ;  /* 0x00008b0000067ab9 */ /* 0x000fe20000000800 */
[----:B----4-:R0:W-:Y:S01]  /*36e30*/  STS.128 [R3+UR4+0x380], R8 ;  /* 0x0003800803007988 */ /* 0x0101e20008000c04 */
[----:B------:R-:W-:Y:S06]  /*36e40*/  BAR.SYNC.DEFER_BLOCKING 0x0 ;  /* 0x0000000000007b1d */ /* 0x000fec0000010000 */
[----:B0-----:R-:W2:Y:S01]  /*36e50*/  LDL.LU.64 R10, [R1+0xcf0] ;  /* 0x000cf000010a7983 */ /* 0x001ea20000300a00 */
[----:B------:R-:W-:-:S03]  /*36e60*/  IMAD R3, R28, R6, RZ ;  /* 0x000000061c037224 */ /* 0x000fc600078e02ff */
[----:B------:R-:W4:Y:S04]  /*36e70*/  LDL.LU.64 R8, [R1+0xce8] ;  /* 0x000ce80001087983 */ /* 0x000f280000300a00 */
[----:B------:R-:W-:Y:S04]  /*36e80*/  @P1 STG.E.U16 desc[UR10][R26.64], R7 ;  /* 0x000000071a001986 */ /* 0x000fe8000c10150a */
[----:B---3--:R0:W-:Y:S01]  /*36e90*/  @P4 STG.E.U16 desc[UR10][R24.64], R21 ;  /* 0x0000001518004986 */ /* 0x0081e2000c10150a */
[----:B------:R-:W-:Y:S01]  /*36ea0*/  ISETP.LT.AND P1, PT, R28, UR5, !P0 ;  /* 0x000000051c007c0c */ /* 0x000fe2000c721270 */
[----:B------:R-:W-:Y:S01]  /*36eb0*/  ULDC UR5, c[0x0][0x22c] ;  /* 0x00008b0000057ab9 */ /* 0x000fe20000000800 */
[----:B0-----:R-:W-:Y:S01]  /*36ec0*/  IMAD R25, R29, R6, RZ ;  /* 0x000000061d197224 */ /* 0x001fe200078e02ff */
[----:B------:R-:W3:Y:S04]  /*36ed0*/  LDL.LU R24, [R1+0xb8] ;  /* 0x0000b80001187983 */ /* 0x000ee80000300800 */
[----:B------:R-:W-:-:S04]  /*36ee0*/  LEA R28, P6, R25, R0, 0x1 ;  /* 0x00000000191c7211 */ /* 0x000fc800078c08ff */
[----:B------:R-:W-:Y:S02]  /*36ef0*/  LEA.HI.X.SX32 R29, R25, R2, 0x1, P6 ;  /* 0x00000002191d7211 */ /* 0x000fe400030f0eff */
[----:B------:R-:W2:Y:S01]  /*36f00*/  LDL.LU R25, [R1+0xe4] ;  /* 0x0000e40001197983 */ /* 0x000ea20000300800 */
[----:B------:R-:W-:Y:S02]  /*36f10*/  LEA R26, P2, R3, R0, 0x1 ;  /* 0x00000000031a7211 */ /* 0x000fe400078408ff */
[C---:B-----5:R-:W-:Y:S01]  /*36f20*/  ISETP.LT.AND P4, PT, R5.reuse, UR5, !P0 ;  /* 0x0000000505007c0c */ /* 0x060fe2000c781270 */
[----:B------:R-:W-:Y:S01]  /*36f30*/  IMAD R5, R5, R6, RZ ;  /* 0x0000000605057224 */ /* 0x000fe200078e02ff */
[----:B------:R-:W-:Y:S01]  /*36f40*/  LEA.HI.X.SX32 R27, R3, R2, 0x1, P2 ;  /* 0x00000002031b7211 */ /* 0x000fe200010f0eff */
[----:B------:R-:W-:-:S04]  /*36f50*/  ULDC UR5, c[0x0][0x22c] ;  /* 0x00008b0000057ab9 */ /* 0x000fc80000000800 */
[----:B------:R-:W-:Y:S04]  /*36f60*/  @P1 STG.E.U16 desc[UR10][R26.64], R22 ;  /* 0x000000161a001986 */ /* 0x000fe8000c10150a */
[----:B----4-:R0:W-:Y:S01]  /*36f70*/  @P3 STG.E.U16 desc[UR10][R28.64], R8 ;  /* 0x000000081c003986 */ /* 0x0101e2000c10150a */
[C---:B---3--:R-:W-:Y:S01]  /*36f80*/  ISETP.LT.AND P2, PT, R24.reuse, UR6, !P0 ;  /* 0x0000000618007c0c */ /* 0x048fe2000c741270 */
[----:B------:R-:W-:Y:S01]  /*36f90*/  IMAD R3, R24, R6, RZ ;  /* 0x0000000618037224 */ /* 0x000fe200078e02ff */
[----:B------:R-:W-:Y:S01]  /*36fa0*/  LEA R24, P5, R5, R0, 0x1 ;  /* 0x0000000005187211 */ /* 0x000fe200078a08ff */
[----:B------:R-:W-:Y:S01]  /*36fb0*/  ULDC UR6, c[0x0][0x22c] ;  /* 0x00008b0000067ab9 */ /* 0x000fe20000000800 */
[----:B--2---:R-:W-:Y:S01]  /*36fc0*/  ISETP.LT.AND P1, PT, R25, UR7, !P0 ;  /* 0x0000000719007c0c */ /* 0x004fe2000c721270 */
[----:B------:R-:W-:Y:S01]  /*36fd0*/  ULDC UR7, c[0x0][0x22c] ;  /* 0x00008b0000077ab9 */ /* 0x000fe20000000800 */
[----:B------:R-:W-:-:S02]  /*36fe0*/  LEA.HI.X.SX32 R25, R5, R2, 0x1, P5 ;  /* 0x0000000205197211 */ /* 0x000fc400028f0eff */
[----:B------:R-:W2:Y:S04]  /*36ff0*/  LDL.LU R5, [R1+0xce0] ;  /* 0x000ce00001057983 */ /* 0x000ea80000300800 */
[----:B0-----:R-:W3:Y:S01]  /*37000*/  LDL.LU R28, [R1+0xbc] ;  /* 0x0000bc00011c7983 */ /* 0x001ee20000300800 */
[----:B------:R-:W-:-:S03]  /*37010*/  LEA R26, P6, R3, R0, 0x1 ;  /* 0x00000000031a7211 */ /* 0x000fc600078c08ff */
[----:B------:R0:W-:Y:S01]  /*37020*/  @P4 STG.E.U16 desc[UR10][R24.64], R20 ;  /* 0x0000001418004986 */ /* 0x0001e2000c10150a */
[----:B------:R-:W-:-:S03]  /*37030*/  LEA.HI.X.SX32 R27, R3, R2, 0x1, P6 ;  /* 0x00000002031b7211 */ /* 0x000fc600030f0eff */
[----:B------:R-:W4:Y:S04]  /*37040*/  LDL.LU R29, [R1+0xc8] ;  /* 0x0000c800011d7983 */ /* 0x000f280000300800 */
[----:B------:R1:W-:Y:S04]  /*37050*/  @P2 STG.E.U16 desc[UR10][R26.64], R12 ;  /* 0x0000000c1a002986 */ /* 0x0003e8000c10150a */
[----:B0-----:R-:W5:Y:S04]  /*37060*/  LDL.LU R25, [R1+0xc0] ;  /* 0x0000c00001197983 */ /* 0x001f680000300800 */
[----:B------:R-:W2:Y:S01]  /*37070*/  LDL.LU R24, [R1+0xe8] ;  /* 0x0000e80001187983 */ /* 0x000ea20000300800 */
[C---:B---3--:R-:W-:Y:S01]  /*37080*/  IMAD R3, R28.reuse, R6, RZ ;  /* 0x000000061c037224 */ /* 0x048fe200078e02ff */
[----:B------:R-:W-:Y:S01]  /*37090*/  ISETP.LT.AND P3, PT, R28, UR5, !P0 ;  /* 0x000000051c007c0c */ /* 0x000fe2000c761270 */
[----:B------:R-:W-:Y:S01]  /*370a0*/  ULDC UR5, c[0x0][0x22c] ;  /* 0x00008b0000057ab9 */ /* 0x000fe20000000800 */
[----:B------:R-:W3:Y:S02]  /*370b0*/  LDL.LU R28, [R1+0xd0] ;  /* 0x0000d000011c7983 */ /* 0x000ee40000300800 */
[----:B-1----:R-:W-:-:S04]  /*370c0*/  LEA R26, P2, R3, R0, 0x1 ;  /* 0x00000000031a7211 */ /* 0x002fc800078408ff */
[----:B------:R-:W-:Y:S02]  /*370d0*/  LEA.HI.X.SX32 R27, R3, R2, 0x1, P2 ;  /* 0x00000002031b7211 */ /* 0x000fe400010f0eff */
[----:B------:R-:W4:Y:S04]  /*370e0*/  LDL.LU R3, [R1+0xc4] ;  /* 0x0000c40001037983 */ /* 0x000f280000300800 */
[----:B------:R0:W-:Y:S01]  /*370f0*/  @P3 STG.E.U16 desc[UR10][R26.64], R4 ;  /* 0x000000041a003986 */ /* 0x0001e2000c10150a */
[C---:B-----5:R-:W-:Y:S01]  /*37100*/  ISETP.LT.AND P4, PT, R25.reuse, UR5, !P0 ;  /* 0x0000000519007c0c */ /* 0x060fe2000c781270 */
[----:B------:R-:W-:Y:S01]  /*37110*/  IMAD R25, R25, R6, RZ ;  /* 0x0000000619197224 */ /* 0x000fe200078e02ff */
[----:B------:R-:W-:Y:S01]  /*37120*/  ULDC UR5, c[0x0][0x22c] ;  /* 0x00008b0000057ab9 */ /* 0x000fe20000000800 */
[----:B--2---:R-:W-:-:S03]  /*37130*/  ISETP.LT.AND P2, PT, R24, UR7, !P0 ;  /* 0x0000000718007c0c */ /* 0x004fc6000c741270 */
[----:B------:R-:W-:-:S04]  /*37140*/  LEA R24, P6, R25, R0, 0x1 ;  /* 0x0000000019187211 */ /* 0x000fc800078c08ff */
[----:B------:R-:W-:Y:S02]  /*37150*/  LEA.HI.X.SX32 R25, R25, R2, 0x1, P6 ;  /* 0x0000000219197211 */ /* 0x000fe400030f0eff */
[----:B0-----:R-:W-:-:S03]  /*37160*/  PRMT R4, R7, 0x7632, R4 ;  /* 0x0000763207047816 */ /* 0x001fc60000000004 */
[----:B------:R-:W-:Y:S01]  /*37170*/  @P4 STG.E.U16 desc[UR10][R24.64], R16 ;  /* 0x0000001018004986 */ /* 0x000fe2000c10150a */
[C---:B----4-:R-:W-:Y:S01]  /*37180*/  ISETP.LT.AND P5, PT, R3.reuse, UR6, !P0 ;  /* 0x0000000603007c0c */ /* 0x050fe2000c7a1270 */
[----:B------:R-:W-:Y:S01]  /*37190*/  IMAD R3, R3, R6, RZ ;  /* 0x0000000603037224 */ /* 0x000fe200078e02ff */
[----:B------:R-:W-:Y:S01]  /*371a0*/  ULDC UR6, c[0x0][0x22c] ;  /* 0x00008b0000067ab9 */ /* 0x000fe20000000800 */
[----:B------:R-:W2:Y:S03]  /*371b0*/  LDL.LU R6, [R1+0xcdc] ;  /* 0x000cdc0001067983 */ /* 0x000ea60000300800 */
[C---:B------:R-:W-:Y:S01]  /*371c0*/  LEA R26, P3, R3.reuse, R0, 0x1 ;  /* 0x00000000031a7211 */ /* 0x040fe200078608ff */
[----:B------:R-:W4:Y:S03]  /*371d0*/  LDL.LU R7, [R1+0xcd8] ;  /* 0x000cd80001077983 */ /* 0x000f260000300800 */
[----:B------:R-:W-:-:S02]  /*371e0*/  LEA.HI.X.SX32 R27, R3, R2, 0x1, P3 ;  /* 0x00000002031b7211 */ /* 0x000fc400018f0eff */
[----:B------:R-:W0:Y:S01]  /*371f0*/  LDC R3, c[0x0][0x248] ;  /* 0x00009200ff037b82 */ /* 0x000e220000000800 */
[C---:B------:R-:W-:Y:S01]  /*37200*/  ISETP.LT.AND P3, PT, R29.reuse, UR5, !P0 ;  /* 0x000000051d007c0c */ /* 0x040fe2000c761270 */
[----:B------:R-:W-:Y:S01]  /*37210*/  ULDC UR5, c[0x0][0x22c] ;  /* 0x00008b0000057ab9 */ /* 0x000fe20000000800 */
[----:B------:R1:W-:Y:S01]  /*37220*/  @P5 STG.E.U16 desc[UR10][R26.64], R4 ;  /* 0x000000041a005986 */ /* 0x0003e2000c10150a */
[----:B0-----:R-:W-:Y:S01]  /*37230*/  IMAD R3, R29, R3, RZ ;  /* 0x000000031d037224 */ /* 0x001fe200078e02ff */
[----:B-1----:R-:W-:Y:S02]  /*37240*/  PRMT R4, R21, 0x7632, R4 ;  /* 0x0000763215047816 */ /* 0x002fe40000000004 */
[----:B------:R-:W5:Y:S01]  /*37250*/  LDL.LU R29, [R1+0xdc] ;  /* 0x0000dc00011d7983 */ /* 0x000f620000300800 */
[----:B------:R-:W0:Y:S03]  /*37260*/  LDC R27, c[0x0][0x248] ;  /* 0x00009200ff1b7b82 */ /* 0x000e260000000800 */
[----:B------:R-:W2:Y:S01]  /*37270*/  LDL.LU R26, [R1+0xcc] ;  /* 0x0000cc00011a7983 */ /* 0x000ea20000300800 */
[----:B------:R-:W-:-:S03]  /*37280*/  LEA R24, P4, R3, R0, 0x1 ;  /* 0x0000000003187211 */ /* 0x000fc600078808ff */
[----:B------:R-:W4:Y:S01]  /*37290*/  LDL.LU R21, [R1+0xcd4] ;  /* 0x000cd40001157983 */ /* 0x000f220000300800 */
[----:B------:R-:W-:-:S05]  /*372a0*/  LEA.HI.X.SX32 R25, R3, R2, 0x1, P4 ;  /* 0x0000000203197211 */ /* 0x000fca00020f0eff */
[----:B------:R1:W-:Y:S02]  /*372b0*/  @P3 STG.E.U16 desc[UR10][R24.64], R4 ;  /* 0x0000000418003986 */ /* 0x0003e4000c10150a */
[----:B-1----:R-:W-:Y:S02]  /*372c0*/  PRMT R4, R22, 0x7632, R4 ;  /* 0x0000763216047816 */ /* 0x002fe40000000004 */
[----:B------:R-:W4:Y:S04]  /*372d0*/  LDL.LU R22, [R1+0xcd0] ;  /* 0x000cd00001167983 */ /* 0x000f280000300800 */
[----:B------:R-:W5:Y:S01]  /*372e0*/  LDL.LU R25, [R1+0xd4] ;  /* 0x0000d40001197983 */ /* 0x000f620000300800 */
[C---:B---3--:R-:W-:Y:S01]  /*372f0*/  ISETP.LT.AND P4, PT, R28.reuse, UR6, !P0 ;  /* 0x000000061c007c0c */ /* 0x048fe2000c781270 */
[----:B0-----:R-:W-:Y:S01]  /*37300*/  IMAD R28, R28, R27, RZ ;  /* 0x0000001b1c1c7224 */ /* 0x001fe200078e02ff */
[----:B------:R-:W-:Y:S01]  /*37310*/  PRMT R8, R8, 0x7632, R8 ;  /* 0x0000763208087816 */ /* 0x000fe20000000008 */
[----:B------:R-:W-:-:S03]  /*37320*/  ULDC UR6, c[0x0][0x22c] ;  /* 0x00008b0000067ab9 */ /* 0x000fc60000000800 */
[----:B------:R-:W-:Y:S01]  /*37330*/  LEA R24, P6, R28, R0, 0x1 ;  /* 0x000000001c187211 */ /* 0x000fe200078c08ff */
[C---:B--2---:R-:W-:Y:S01]  /*37340*/  IMAD R3, R26.reuse, R27, RZ ;  /* 0x0000001b1a037224 */ /* 0x044fe200078e02ff */
[----:B------:R-:W-:Y:S01]  /*37350*/  ISETP.LT.AND P5, PT, R26, UR5, !P0 ;  /* 0x000000051a007c0c */ /* 0x000fe2000c7a1270 */
[----:B------:R-:W-:-:S03]  /*37360*/  ULDC UR5, c[0x0][0x22c] ;  /* 0x00008b0000057ab9 */ /* 0x000fc60000000800 */
[----:B------:R-:W-:-:S04]  /*37370*/  LEA R26, P3, R3, R0, 0x1 ;  /* 0x00000000031a7211 */ /* 0x000fc800078608ff */
[-C--:B------:R-:W-:Y:S02]  /*37380*/  LEA.HI.X.SX32 R27, R3, R2.reuse, 0x1, P3 ;  /* 0x00000002031b7211 */ /* 0x080fe400018f0eff */
[----:B------:R-:W0:Y:S03]  /*37390*/  LDC R3, c[0x0][0x248] ;  /* 0x00009200ff037b82 */ /* 0x000e260000000800 */
[----:B------:R-:W-:Y:S01]  /*373a0*/  @P5 STG.E.U16 desc[UR10][R26.64], R4 ;  /* 0x000000041a005986 */ /* 0x000fe2000c10150a */
[C---:B-----5:R-:W-:Y:S01]  /*373b0*/  ISETP.LT.AND P3, PT, R25.reuse, UR5, !P0 ;  /* 0x0000000519007c0c */ /* 0x060fe2000c761270 */
[----:B------:R-:W-:Y:S01]  /*373c0*/  ULDC UR5, c[0x0][0x22c] ;  /* 0x00008b0000057ab9 */ /* 0x000fe20000000800 */
[----:B0-----:R-:W-:Y:S01]  /*373d0*/  IMAD R3, R25, R3, RZ ;  /* 0x0000000319037224 */ /* 0x001fe200078e02ff */
[----:B------:R-:W-:Y:S02]  /*373e0*/  LEA.HI.X.SX32 R25, R28, R2, 0x1, P6 ;  /* 0x000000021c197211 */ /* 0x000fe400030f0eff */
[----:B------:R-:W0:Y:S03]  /*373f0*/  LDC R28, c[0x0][0x248] ;  /* 0x00009200ff1c7b82 */ /* 0x000e260000000800 */
[----:B------:R1:W-:Y:S04]  /*37400*/  @P4 STG.E.U16 desc[UR10][R24.64], R8 ;  /* 0x0000000818004986 */ /* 0x0003e8000c10150a */
[----:B-1----:R-:W2:Y:S01]  /*37410*/  LDL.LU R25, [R1+0xd8] ;  /* 0x0000d80001197983 */ /* 0x002ea20000300800 */
[----:B------:R-:W-:-:S02]  /*37420*/  LEA R26, P5, R3, R0, 0x1 ;  /* 0x00000000031a7211 */ /* 0x000fc400078a08ff */
[----:B------:R-:W-:Y:S02]  /*37430*/  PRMT R20, R20, 0x7632, R20 ;  /* 0x0000763214147816 */ /* 0x000fe40000000014 */
[----:B------:R-:W-:Y:S01]  /*37440*/  LEA.HI.X.SX32 R27, R3, R2, 0x1, P5 ;  /* 0x00000002031b7211 */ /* 0x000fe200028f0eff */
[----:B0-----:R-:W-:-:S04]  /*37450*/  IMAD R3, R29, R28, RZ ;  /* 0x0000001c1d037224 */ /* 0x001fc800078e02ff */
[----:B------:R0:W-:Y:S01]  /*37460*/  @P3 STG.E.U16 desc[UR10][R26.64], R20 ;  /* 0x000000141a003986 */ /* 0x0001e2000c10150a */
[----:B------:R-:W-:Y:S01]  /*37470*/  ISETP.LT.AND P3, PT, R29, UR6, !P0 ;  /* 0x000000061d007c0c */ /* 0x000fe2000c761270 */
[----:B------:R-:W-:Y:S02]  /*37480*/  ULDC UR6, c[0x0][0x22c] ;  /* 0x00008b0000067ab9 */ /* 0x000fe40000000800 */
[----:B------:R-:W3:Y:S04]  /*37490*/  LDL.LU R29, [R1+0xa4] ;  /* 0x0000a400011d7983 */ /* 0x000ee80000300800 */
[----:B0-----:R-:W5:Y:S01]  /*374a0*/  LDL.LU R20, [R1+0x14] ;  /* 0x0000140001147983 */ /* 0x001f620000300800 */
[C---:B--2---:R-:W-:Y:S01]  /*374b0*/  ISETP.LT.AND P5, PT, R25.reuse, UR5, !P0 ;  /* 0x0000000519007c0c */ /* 0x044fe2000c7a1270 */
[----:B------:R-:W-:Y:S01]  /*374c0*/  IMAD R8, R25, R28, RZ ;  /* 0x0000001c19087224 */ /* 0x000fe200078e02ff */
[----:B------:R-:W-:Y:S01]  /*374d0*/  PRMT R12, R12, 0x7632, R12 ;  /* 0x000076320c0c7816 */ /* 0x000fe2000000000c */
[----:B------:R-:W2:Y:S01]  /*374e0*/  LDL.LU R25, [R1+0xe0] ;  /* 0x0000e00001197983 */ /* 0x000ea20000300800 */
[-C--:B------:R-:W-:Y:S01]  /*374f0*/  LEA R24, P6, R3, R0.reuse, 0x1 ;  /* 0x0000000003187211 */ /* 0x080fe200078c08ff */
[----:B------:R-:W-:Y:S01]  /*37500*/  ULDC UR5, c[0x0][0x22c] ;  /* 0x00008b0000057ab9 */ /* 0x000fe20000000800 */
[----:B------:R-:W-:-:S04]  /*37510*/  LEA R26, P4, R8, R0, 0x1 ;  /* 0x00000000081a7211 */ /* 0x000fc800078808ff */
[----:B------:R-:W-:-:S05]  /*37520*/  LEA.HI.X.SX32 R27, R8, R2, 0x1, P4 ;  /* 0x00000002081b7211 */ /* 0x000fca00020f0eff */
[----:B------:R0:W-:Y:S01]  /*37530*/  @P5 STG.E.U16 desc[UR10][R26.64], R12 ;  /* 0x0000000c1a005986 */ /* 0x0001e2000c10150a */
[C---:B--2---:R-:W-:Y:S01]  /*37540*/  ISETP.LT.AND P4, PT, R25.reuse, UR5, !P0 ;  /* 0x0000000519007c0c */ /* 0x044fe2000c781270 */
[----:B------:R-:W-:Y:S01]  /*37550*/  IMAD R8, R25, R28, RZ ;  /* 0x0000001c19087224 */ /* 0x000fe200078e02ff */
[----:B------:R-:W-:Y:S01]  /*37560*/  LEA.HI.X.SX32 R25, R3, R2, 0x1, P6 ;  /* 0x0000000203197211 */ /* 0x000fe200030f0eff */
[----:B------:R-:W-:Y:S01]  /*37570*/  ULDC UR5, c[0x0][0x22c] ;  /* 0x00008b0000057ab9 */ /* 0x000fe20000000800 */
[----:B------:R-:W2:Y:S04]  /*37580*/  LDL.LU R3, [R1+0xf0] ;  /* 0x0000f00001037983 */ /* 0x000ea80000300800 */
[----:B0-----:R-:W4:Y:S01]  /*37590*/  LDL.LU R27, [R1+0xec] ;  /* 0x0000ec00011b7983 */ /* 0x001f220000300800 */
[----:B------:R-:W-:-:S02]  /*375a0*/  PRMT R4, R4, 0x7632, R4 ;  /* 0x0000763204047816 */ /* 0x000fc40000000004 */
[----:B------:R-:W-:Y:S01]  /*375b0*/  LEA R26, P5, R8, R0, 0x1 ;  /* 0x00000000081a7211 */ /* 0x000fe200078a08ff */
[----:B------:R-:W5:Y:S04]  /*375c0*/  LDL.LU R12, [R1+0xf8] ;  /* 0x0000f800010c7983 */ /* 0x000f680000300800 */
[----:B------:R0:W-:Y:S01]  /*375d0*/  @P3 STG.E.U16 desc[UR10][R24.64], R4 ;  /* 0x0000000418003986 */ /* 0x0001e2000c10150a */
[----:B------:R-:W-:Y:S01]  /*375e0*/  PRMT R16, R16, 0x7632, R16 ;  /* 0x0000763210107816 */ /* 0x000fe20000000010 */
[C---:B0-----:R-:W-:Y:S02]  /*375f0*/  IMAD R4, R28.reuse, 0x40, R23 ;  /* 0x000000401c047824 */ /* 0x041fe400078e0217 */
[----:B------:R-:W5:Y:S01]  /*37600*/  LDL.LU R23, [R1+0xccc] ;  /* 0x000ccc0001177983 */ /* 0x000f620000300800 */
[----:B--2---:R-:W-:Y:S01]  /*37610*/  ISETP.LT.AND P3, PT, R3, UR5, !P0 ;  /* 0x0000000503007c0c */ /* 0x004fe2000c761270 */
[----:B------:R-:W-:Y:S01]  /*37620*/  IMAD R3, R28, 0x4, R4 ;  /* 0x000000041c037824 */ /* 0x000fe200078e0204 */
[----:B------:R-:W-:Y:S01]  /*37630*/  ULDC UR5, c[0x0][0x22c] ;  /* 0x00008b0000057ab9 */ /* 0x000fe20000000800 */
[----:B----4-:R-:W-:Y:S01]  /*37640*/  ISETP.LT.AND P6, PT, R27, UR6, !P0 ;  /* 0x000000061b007c0c */ /* 0x010fe2000c7c1270 */
[----:B------:R-:W-:Y:S01]  /*37650*/  ULDC UR6, c[0x0][0x22c] ;  /* 0x00008b0000067ab9 */ /* 0x000fe20000000800 */
[----:B------:R-:W-:-:S02]  /*37660*/  LEA.HI.X.SX32 R27, R8, R2, 0x1, P5 ;  /* 0x00000002081b7211 */ /* 0x000fc400028f0eff */
[C---:B------:R-:W-:Y:S01]  /*37670*/  LEA R24, P5, R4.reuse, R0, 0x1 ;  /* 0x0000000004187211 */ /* 0x040fe200078a08ff */
[----:B------:R-:W2:Y:S03]  /*37680*/  LDL.LU R8, [R1+0xf4] ;  /* 0x0000f40001087983 */ /* 0x000ea60000300800 */
[----:B------:R-:W-:Y:S01]  /*37690*/  LEA.HI.X.SX32 R25, R4, R2, 0x1, P5 ;  /* 0x0000000204197211 */ /* 0x000fe200028f0eff */
[----:B------:R0:W-:Y:S01]  /*376a0*/  @P4 STG.E.U16 desc[UR10][R26.64], R16 ;  /* 0x000000101a004986 */ /* 0x0001e2000c10150a */
[----:B------:R-:W-:Y:S01]  /*376b0*/  IMAD R4, R28, 0x4, R3 ;  /* 0x000000041c047824 */ /* 0x000fe200078e0203 */
[----:B0-----:R-:W-:-:S04]  /*376c0*/  LEA R26, P5, R3, R0, 0x1 ;  /* 0x00000000031a7211 */ /* 0x001fc800078a08ff */
[----:B------:R-:W-:Y:S02]  /*376d0*/  LEA.HI.X.SX32 R27, R3, R2, 0x1, P5 ;  /* 0x00000002031b7211 */ /* 0x000fe400028f0eff */
[----:B------:R-:W4:Y:S04]  /*376e0*/  LDL.LU R3, [R1+0xfc] ;  /* 0x0000fc0001037983 */ /* 0x000f280000300800 */
[----:B---3--:R0:W-:Y:S04]  /*376f0*/  @P2 STG.E.U16 desc[UR10][R24.64], R29 ;  /* 0x0000001d18002986 */ /* 0x0081e8000c10150a */
[----:B-----5:R1:W-:Y:S01]  /*37700*/  @P6 STG.E.U16 desc[UR10][R26.64], R20 ;  /* 0x000000141a006986 */ /* 0x0203e2000c10150a */
[----:B0-----:R-:W-:-:S04]  /*37710*/  LEA R24, P2, R4, R0, 0x1 ;  /* 0x0000000004187211 */ /* 0x001fc800078408ff */
[----:B------:R-:W-:Y:S02]  /*37720*/  LEA.HI.X.SX32 R25, R4, R2, 0x1, P2 ;  /* 0x0000000204197211 */ /* 0x000fe400010f0eff */
[----:B--2---:R-:W-:Y:S01]  /*37730*/  ISETP.LT.AND P4, PT, R8, UR5, !P0 ;  /* 0x0000000508007c0c */ /* 0x004fe2000c781270 */
[----:B------:R-:W-:Y:S01]  /*37740*/  IMAD R8, R28, 0x4, R4 ;  /* 0x000000041c087824 */ /* 0x000fe200078e0204 */
[----:B------:R-:W-:Y:S02]  /*37750*/  ULDC UR5, c[0x0][0x22c] ;  /* 0x00008b0000057ab9 */ /* 0x000fe40000000800 */
[----:B------:R-:W-:Y:S01]  /*37760*/  ISETP.LT.AND P5, PT, R12, UR5, !P0 ;  /* 0x000000050c007c0c */ /* 0x000fe2000c7a1270 */
[----:B------:R-:W-:Y:S01]  /*37770*/  ULDC UR5, c[0x0][0x22c] ;  /* 0x00008b0000057ab9 */ /* 0x000fe20000000800 */
[C---:B-1----:R-:W-:Y:S01]  /*37780*/  LEA R26, P6, R8.reuse, R0, 0x1 ;  /* 0x00000000081a7211 */ /* 0x042fe200078c08ff */
[----:B------:R-:W2:Y:S03]  /*37790*/  LDL.LU R12, [R1+0x10c] ;  /* 0x00010c00010c7983 */ /* 0x000ea60000300800 */
[----:B------:R-:W-:Y:S01]  /*377a0*/  LEA.HI.X.SX32 R27, R8, R2, 0x1, P6 ;  /* 0x00000002081b7211 */ /* 0x000fe200030f0eff */
[----:B------:R-:W3:Y:S01]  /*377b0*/  LDL.LU R4, [R1+0x100] ;  /* 0x0001000001047983 */ /* 0x000ee20000300800 */
[----:B----4-:R-:W-:Y:S01]  /*377c0*/  ISETP.LT.AND P2, PT, R3, UR5, !P0 ;  /* 0x0000000503007c0c */ /* 0x010fe2000c741270 */
[----:B------:R-:W-:Y:S01]  /*377d0*/  IMAD R3, R28, 0x4, R8 ;  /* 0x000000041c037824 */ /* 0x000fe200078e0208 */
[----:B------:R-:W-:Y:S01]  /*377e0*/  ULDC UR5, c[0x0][0x22c] ;  /* 0x00008b0000057ab9 */ /* 0x000fe20000000800 */
[----:B------:R-:W4:Y:S04]  /*377f0*/  LDL.LU R8, [R1+0x4] ;  /* 0x0000040001087983 */ /* 0x000f280000300800 */
[----:B----4-:R0:W-:Y:S01]  /*37800*/  @P3 STG.E.U16 desc[UR10][R24.64], R8 ;  /* 0x0000000818003986 */ /* 0x0101e2000c10150a */
[----:B---3--:R-:W-:Y:S01]  /*37810*/  ISETP.LT.AND P3, PT, R4, UR5, !P0 ;  /* 0x0000000504007c0c */ /* 0x008fe2000c761270 */
[----:B------:R-:W-:Y:S01]  /*37820*/  IMAD R4, R28, 0x4, R3 ;  /* 0x000000041c047824 */ /* 0x000fe200078e0203 */
[----:B------:R-:W-:Y:S01]  /*37830*/  ULDC UR5, c[0x0][0x22c] ;  /* 0x00008b0000057ab9 */ /* 0x000fe20000000800 */
[----:B0-----:R-:W-:-:S04]  /*37840*/  LEA R24, P6, R3, R0, 0x1 ;  /* 0x0000000003187211 */ /* 0x001fc800078c08ff */
[----:B------:R-:W-:Y:S02]  /*37850*/  LEA.HI.X.SX32 R25, R3, R2, 0x1, P6 ;  /* 0x0000000203197211 */ /* 0x000fe400030f0eff */
[----:B------:R-:W3:Y:S04]  /*37860*/  LDL.LU R3, [R1+0x104] ;  /* 0x0001040001037983 */ /* 0x000ee80000300800 */
[----:B------:R0:W-:Y:S02]  /*37870*/  @P4 STG.E.U16 desc[UR10][R26.64], R9 ;  /* 0x000000091a004986 */ /* 0x0001e4000c10150a */
[----:B0-----:R-:W-:-:S04]  /*37880*/  LEA R26, P6, R4, R0, 0x1 ;  /* 0x00000000041a7211 */ /* 0x001fc800078c08ff */
[----:B------:R-:W-:Y:S02]  /*37890*/  LEA.HI.X.SX32 R27, R4, R2, 0x1, P6 ;  /* 0x00000002041b7211 */ /* 0x000fe400030f0eff */
[----:B---3--:R-:W-:Y:S01]  /*378a0*/  ISETP.LT.AND P4, PT, R3, UR5, !P0 ;  /* 0x0000000503007c0c */ /* 0x008fe2000c781270 */
[----:B------:R-:W-:Y:S01]  /*378b0*/  IMAD R3, R28, 0x4, R4 ;  /* 0x000000041c037824 */ /* 0x000fe200078e0204 */
[----:B------:R-:W-:Y:S01]  /*378c0*/  ULDC UR5, c[0x0][0x22c] ;  /* 0x00008b0000057ab9 */ /* 0x000fe20000000800 */
[----:B------:R-:W3:Y:S04]  /*378d0*/  LDL.LU R4, [R1+0x108] ;  /* 0x0001080001047983 */ /* 0x000ee80000300800 */
[----:B------:R0:W-:Y:S04]  /*378e0*/  @P5 STG.E.U16 desc[UR10][R24.64], R21 ;  /* 0x0000001518005986 */ /* 0x0001e8000c10150a */
[----:B------:R1:W-:Y:S01]  /*378f0*/  @P2 STG.E.U16 desc[UR10][R26.64], R13 ;  /* 0x0000000d1a002986 */ /* 0x0003e2000c10150a */
[----:B---3--:R-:W-:Y:S01]  /*37900*/  ISETP.LT.AND P5, PT, R4, UR5, !P0 ;  /* 0x0000000504007c0c */ /* 0x008fe2000c7a1270 */
[----:B------:R-:W-:-:S02]  /*37910*/  ULDC UR5, c[0x0][0x22c] ;  /* 0x00008b0000057ab9 */ /* 0x000fc40000000800 */
[----:B--2---:R-:W-:Y:S02]  /*37920*/  ISETP.LT.AND P2, PT, R12, UR5, !P0 ;  /* 0x000000050c007c0c */ /* 0x004fe4000c741270 */
[C---:B0-----:R-:W-:Y:S01]  /*37930*/  LEA R24, P6, R3.reuse, R0, 0x1 ;  /* 0x0000000003187211 */ /* 0x041fe200078c08ff */
[----:B------:R-:W2:Y:S01]  /*37940*/  LDL.LU R12, [R1+0x120] ;  /* 0x00012000010c7983 */ /* 0x000ea20000300800 */
[C---:B------:R-:W-:Y:S01]  /*37950*/  IMAD R4, R28.reuse, 0x4, R3 ;  /* 0x000000041c047824 */ /* 0x040fe200078e0203 */
[----:B------:R-:W-:Y:S02]  /*37960*/  ULDC UR5, c[0x0][0x22c] ;  /* 0x00008b0000057ab9 */ /* 0x000fe40000000800 */
[----:B-1----:R-:W3:Y:S01]  /*37970*/  LDL.LU R27, [R1+0x110] ;  /* 0x00011000011b7983 */ /* 0x002ee20000300800 */
[----:B------:R-:W-:Y:S01]  /*37980*/  LEA.HI.X.SX32 R25, R3, R2, 0x1, P6 ;  /* 0x0000000203197211 */ /* 0x000fe200030f0eff */
[----:B------:R-:W-:Y:S01]  /*37990*/  IMAD R3, R28, 0x4, R4 ;  /* 0x000000041c037824 */ /* 0x000fe200078e0204 */
[----:B------:R-:W-:-:S03]  /*379a0*/  LEA R26, P6, R4, R0, 0x1 ;  /* 0x00000000041a7211 */ /* 0x000fc600078c08ff */
[----:B------:R0:W-:Y:S02]  /*379b0*/  @P3 STG.E.U16 desc[UR10][R24.64], R5 ;  /* 0x0000000518003986 */ /* 0x0001e4000c10150a */
[----:B0-----:R-:W-:Y:S02]  /*379c0*/  PRMT R5, R29, 0x7632, R5 ;  /* 0x000076321d057816 */ /* 0x001fe40000000005 */
[----:B------:R-:W4:Y:S01]  /*379d0*/  LDL.LU R29, [R1+0x124] ;  /* 0x00012400011d7983 */ /* 0x000f220000300800 */
[----:B---3--:R-:W-:Y:S01]  /*379e0*/  ISETP.LT.AND P3, PT, R27, UR5, !P0 ;  /* 0x000000051b007c0c */ /* 0x008fe2000c761270 */
[----:B------:R-:W-:Y:S01]  /*379f0*/  ULDC UR5, c[0x0][0x22c] ;  /* 0x00008b0000057ab9 */ /* 0x000fe20000000800 */
[----:B------:R-:W-:Y:S02]  /*37a00*/  LEA.HI.X.SX32 R27, R4, R2, 0x1, P6 ;  /* 0x00000002041b7211 */ /* 0x000fe400030f0eff */
[----:B------:R-:W-:Y:S01]  /*37a10*/  LEA R24, P6, R3, R0, 0x1 ;  /* 0x0000000003187211 */ /* 0x000fe200078c08ff */
[----:B------:R-:W-:-:S03]  /*37a20*/  IMAD R4, R28, 0x4, R3 ;  /* 0x000000041c047824 */ /* 0x000fc600078e0203 */
[----:B------:R-:W-:Y:S01]  /*37a30*/  LEA.HI.X.SX32 R25, R3, R2, 0x1, P6 ;  /* 0x0000000203197211 */ /* 0x000fe200030f0eff */
[----:B------:R-:W-:Y:S04]  /*37a40*/  @P4 STG.E.U16 desc[UR10][R26.64], R17 ;  /* 0x000000111a004986 */ /* 0x000fe8000c10150a */
[----:B------:R-:W3:Y:S04]  /*37a50*/  LDL.LU R3, [R1+0x114] ;  /* 0x0001140001037983 */ /* 0x000ee80000300800 */
[----:B------:R0:W-:Y:S04]  /*37a60*/  @P5 STG.E.U16 desc[UR10][R24.64], R5 ;  /* 0x0000000518005986 */ /* 0x0001e8000c10150a */
[----:B0-----:R-:W5:Y:S01]  /*37a70*/  LDL.LU R25, [R1+0x118] ;  /* 0x0001180001197983 */ /* 0x001f620000300800 */
[----:B------:R-:W-:-:S04]  /*37a80*/  LEA R26, P6, R4, R0, 0x1 ;  /* 0x00000000041a7211 */ /* 0x000fc800078c08ff */
[----:B------:R-:W-:Y:S02]  /*37a90*/  LEA.HI.X.SX32 R27, R4, R2, 0x1, P6 ;  /* 0x00000002041b7211 */ /* 0x000fe400030f0eff */
[----:B---3--:R-:W-:Y:S01]  /*37aa0*/  ISETP.LT.AND P4, PT, R3, UR5, !P0 ;  /* 0x0000000503007c0c */ /* 0x008fe2000c781270 */
[----:B------:R-:W-:Y:S01]  /*37ab0*/  ULDC UR5, c[0x0][0x22c] ;  /* 0x00008b0000057ab9 */ /* 0x000fe20000000800 */
[--C-:B------:R-:W-:Y:S01]  /*37ac0*/  IMAD R3, R28, 0x4, R4.reuse ;  /* 0x000000041c037824 */ /* 0x100fe200078e0204 */
[----:B------:R-:W-:Y:S02]  /*37ad0*/  PRMT R4, R20, 0x7632, R4 ;  /* 0x0000763214047816 */ /* 0x000fe40000000004 */
[----:B------:R-:W3:Y:S01]  /*37ae0*/  LDL.LU R20, [R1+0x128] ;  /* 0x0001280001147983 */ /* 0x000ee20000300800 */
[----:B-----5:R-:W-:-:S03]  /*37af0*/  ISETP.LT.AND P5, PT, R25, UR5, !P0 ;  /* 0x0000000519007c0c */ /* 0x020fc6000c7a1270 */
[----:B------:R0:W-:Y:S01]  /*37b00*/  @P2 STG.E.U16 desc[UR10][R26.64], R4 ;  /* 0x000000041a002986 */ /* 0x0001e2000c10150a */
[----:B------:R-:W-:Y:S01]  /*37b10*/  LEA R24, P6, R3, R0, 0x1 ;  /* 0x0000000003187211 */ /* 0x000fe200078c08ff */
[----:B------:R-:W-:Y:S02]  /*37b20*/  ULDC UR5, c[0x0][0x22c] ;  /* 0x00008b0000057ab9 */ /* 0x000fe40000000800 */
[----:B------:R-:W5:Y:S01]  /*37b30*/  LDL.LU R25, [R1+0x11c] ;  /* 0x00011c0001197983 */ /* 0x000f620000300800 */
[----:B0-----:R-:W-:Y:S01]  /*37b40*/  IMAD R4, R28, 0x4, R3 ;  /* 0x000000041c047824 */ /* 0x001fe200078e0203 */
[----:B------:R-:W-:Y:S02]  /*37b50*/  PRMT R5, R8, 0x7632, R5 ;  /* 0x0000763208057816 */ /* 0x000fe40000000005 */
[----:B------:R-:W-:Y:S02]  /*37b60*/  PRMT R21, R21, 0x7632, R21 ;  /* 0x0000763215157816 */ /* 0x000fe40000000015 */
[----:B-----5:R-:W-:Y:S01]  /*37b70*/  ISETP.LT.AND P2, PT, R25, UR5, !P0 ;  /* 0x0000000519007c0c */ /* 0x020fe2000c741270 */
[----:B------:R-:W-:Y:S01]  /*37b80*/  ULDC UR5, c[0x0][0x22c] ;  /* 0x00008b0000057ab9 */ /* 0x000fe20000000800 */
[----:B------:R-:W-:Y:S01]  /*37b90*/  LEA.HI.X.SX32 R25, R3, R2, 0x1, P6 ;  /* 0x0000000203197211 */ /* 0x000fe200030f0eff */
[----:B------:R-:W-:Y:S01]  /*37ba0*/  IMAD R3, R28, 0x4, R4 ;  /* 0x000000041c037824 */ /* 0x000fe200078e0204 */
[----:B------:R-:W-:-:S04]  /*37bb0*/  LEA R26, P6, R4, R0, 0x1 ;  /* 0x00000000041a7211 */ /* 0x000fc800078c08ff */
[----:B------:R-:W-:Y:S02]  /*37bc0*/  LEA.HI.X.SX32 R27, R4, R2, 0x1, P6 ;  /* 0x00000002041b7211 */ /* 0x000fe400030f0eff */
[----:B------:R-:W-:Y:S02]  /*37bd0*/  LEA R8, P6, R3, R0, 0x1 ;  /* 0x0000000003087211 */ /* 0x000fe400078c08ff */
[----:B------:R-:W-:Y:S01]  /*37be0*/  PRMT R4, R9, 0x7632, R4 ;  /* 0x0000763209047816 */ /* 0x000fe20000000004 */
[----:B------:R-:W-:Y:S01]  /*37bf0*/  @P3 STG.E.U16 desc[UR10][R24.64], R5 ;  /* 0x0000000518003986 */ /* 0x000fe2000c10150a */
[----:B------:R-:W-:Y:S02]  /*37c00*/  LEA.HI.X.SX32 R9, R3, R2, 0x1, P6 ;  /* 0x0000000203097211 */ /* 0x000fe400030f0eff */
[----:B--2---:R-:W-:Y:S01]  /*37c10*/  ISETP.LT.AND P3, PT, R12, UR5, !P0 ;  /* 0x000000050c007c0c */ /* 0x004fe2000c761270 */
[----:B------:R-:W-:Y:S01]  /*37c20*/  ULDC UR5, c[0x0][0x22c] ;  /* 0x00008b0000057ab9 */ /* 0x000fe20000000800 */
[----:B------:R0:W-:Y:S01]  /*37c30*/  @P4 STG.E.U16 desc[UR10][R26.64], R4 ;  /* 0x000000041a004986 */ /* 0x0001e2000c10150a */
[----:B----4-:R-:W-:Y:S01]  /*37c40*/  ISETP.LT.AND P4, PT, R29, UR5, !P0 ;  /* 0x000000051d007c0c */ /* 0x010fe2000c781270 */
[----:B------:R-:W-:Y:S01]  /*37c50*/  IMAD R12, R28, 0x4, R3 ;  /* 0x000000041c0c7824 */ /* 0x000fe200078e0203 */
[----:B------:R-:W-:Y:S01]  /*37c60*/  ULDC UR5, c[0x0][0x22c] ;  /* 0x00008b0000057ab9 */ /* 0x000fe20000000800 */
[----:B------:R1:W-:Y:S04]  /*37c70*/  @P5 STG.E.U16 desc[UR10][R8.64], R21 ;  /* 0x0000001508005986 */ /* 0x0003e8000c10150a */
[----:B0-----:R-:W2:Y:S04]  /*37c80*/  LDL.LU R26, [R1+0x130] ;  /* 0x00013000011a7983 */ /* 0x001ea80000300800 */
[----:B------:R-:W4:Y:S04]  /*37c90*/  LDL.LU R24, [R1+0x134] ;  /* 0x0001340001187983 */ /* 0x000f280000300800 */
[----:B------:R-:W5:Y:S04]  /*37ca0*/  LDL.LU R29, [R1+0xa8] ;  /* 0x0000a800011d7983 */ /* 0x000f680000300800 */
[----:B-1----:R-:W2:Y:S04]  /*37cb0*/  LDL.LU R21, [R1+0x12c] ;  /* 0x00012c0001157983 */ /* 0x002ea80000300800 */
[----:B------:R-:W5:Y:S01]  /*37cc0*/  LDL.LU R25, [R1+0x138] ;  /* 0x0001380001197983 */ /* 0x000f620000300800 */
[----:B---3--:R-:W-:Y:S01]  /*37cd0*/  ISETP.LT.AND P5, PT, R20, UR5, !P0 ;  /* 0x0000000514007c0c */ /* 0x008fe2000c7a1270 */
[----:B------:R-:W-:Y:S01]  /*37ce0*/  IMAD R3, R28, 0x4, R12 ;  /* 0x000000041c037824 */ /* 0x000fe200078e020c */
[C---:B------:R-:W-:Y:S01]  /*37cf0*/  LEA R4, P6, R12.reuse, R0, 0x1 ;  /* 0x000000000c047211 */ /* 0x040fe200078c08ff */
[----:B------:R-:W3:Y:S01]  /*37d00*/  LDL.LU R20, [R1+0x18] ;  /* 0x0000180001147983 */ /* 0x000ee20000300800 */
[----:B------:R-:W-:Y:S01]  /*37d10*/  PRMT R13, R5, 0x7632, R13 ;  /* 0x00007632050d7816 */ /* 0x000fe2000000000d */
[----:B------:R-:W-:Y:S01]  /*37d20*/  ULDC UR5, c[0x0][0x22c] ;  /* 0x00008b0000057ab9 */ /* 0x000fe20000000800 */
[----:B------:R-:W-:Y:S01]  /*37d30*/  LEA.HI.X.SX32 R5, R12, R2, 0x1, P6 ;  /* 0x000000020c057211 */ /* 0x000fe200030f0eff */
[----:B------:R-:W-:Y:S01]  /*37d40*/  IMAD R12, R28, 0x4, R3 ;  /* 0x000000041c0c7824 */ /* 0x000fe200078e0203 */
[----:B------:R-:W-:Y:S01]  /*37d50*/  PRMT R16, R13, 0x7632, R16 ;  /* 0x000076320d107816 */ /* 0x000fe20000000010 */
[----:B------:R-:W3:Y:S01]  /*37d60*/  LDL.LU R27, [R1+0x8] ;  /* 0x00000800011b7983 */ /* 0x000ee20000300800 */
[----:B------:R-:W-:-:S03]  /*37d70*/  LEA R8, P6, R3, R0, 0x1 ;  /* 0x0000000003087211 */ /* 0x000fc600078c08ff */
[----:B------:R0:W-:Y:S01]  /*37d80*/  @P2 STG.E.U16 desc[UR10][R4.64], R16 ;  /* 0x0000001004002986 */ /* 0x0001e2000c10150a */
[----:B------:R-:W-:Y:S01]  /*37d90*/  LEA.HI.X.SX32 R9, R3, R2, 0x1, P6 ;  /* 0x0000000203097211 */ /* 0x000fe200030f0eff */
[----:B------:R-:W-:Y:S01]  /*37da0*/  IMAD R3, R28, 0x4, R12 ;  /* 0x000000041c037824 */ /* 0x000fe200078e020c */
[----:B------:R-:W-:-:S03]  /*37db0*/  PRMT R17, R17, 0x7632, R17 ;  /* 0x0000763211117816 */ /* 0x000fc60000000011 */
[----:B------:R1:W-:Y:S01]  /*37dc0*/  @P3 STG.E.U16 desc[UR10][R8.64], R13 ;  /* 0x0000000d08003986 */ /* 0x0003e2000c10150a */
[----:B0-----:R-:W-:-:S03]  /*37dd0*/  LEA R4, P6, R12, R0, 0x1 ;  /* 0x000000000c047211 */ /* 0x001fc600078c08ff */
[----:B------:R-:W3:Y:S01]  /*37de0*/  LDL.LU R16, [R1+0x13c] ;  /* 0x00013c0001107983 */ /* 0x000ee20000300800 */
[----:B------:R-:W-:Y:S02]  /*37df0*/  LEA.HI.X.SX32 R5, R12, R2, 0x1, P6 ;  /* 0x000000020c057211 */ /* 0x000fe400030f0eff */
[----:B-1----:R-:W-:-:S03]  /*37e00*/  LEA R8, P6, R3, R0, 0x1 ;  /* 0x0000000003087211 */ /* 0x002fc600078c08ff */
[----:B------:R0:W-:Y:S01]  /*37e10*/  @P4 STG.E.U16 desc[UR10][R4.64], R17 ;  /* 0x0000001104004986 */ /* 0x0001e2000c10150a */
[----:B------:R-:W-:Y:S02]  /*37e20*/  LEA.HI.X.SX32 R9, R3, R2, 0x1, P6 ;  /* 0x0000000203097211 */ /* 0x000fe400030f0eff */
[----:B--2---:R-:W-:Y:S01]  /*37e30*/  ISETP.LT.AND P2, PT, R21, UR5, !P0 ;  /* 0x0000000515007c0c */ /* 0x004fe2000c741270 */
[----:B------:R-:W-:Y:S01]  /*37e40*/  ULDC UR5, c[0x0][0x22c] ;  /* 0x00008b0000057ab9 */ /* 0x000fe20000000800 */
[----:B------:R-:W2:Y:S01]  /*37e50*/  LDL.LU R21, [R1+0x140] ;  /* 0x0001400001157983 */ /* 0x000ea20000300800 */
[----:B------:R-:W-:Y:S01]  /*37e60*/  ISETP.LT.AND P3, PT, R26, UR5, !P0 ;  /* 0x000000051a007c0c */ /* 0x000fe2000c761270 */
[----:B------:R-:W-:Y:S02]  /*37e70*/  ULDC UR5, c[0x0][0x22c] ;  /* 0x00008b0000057ab9 */ /* 0x000fe40000000800 */
[----:B------:R-:W2:Y:S01]  /*37e80*/  LDL.LU R26, [R1+0x144] ;  /* 0x00014400011a7983 */ /* 0x000ea20000300800 */
[----:B----4-:R-:W-:Y:S01]  /*37e90*/  ISETP.LT.AND P4, PT, R24, UR5, !P0 ;  /* 0x0000000518007c0c */ /* 0x010fe2000c781270 */
[----:B------:R-:W-:-:S02]  /*37ea0*/  ULDC UR5, c[0x0][0x22c] ;  /* 0x00008b0000057ab9 */ /* 0x000fc40000000800 */
[----:B------:R-:W4:Y:S04]  /*37eb0*/  LDL.LU R24, [R1+0x148] ;  /* 0x0001480001187983 */ /* 0x000f280000300800 */
[----:B-----5:R1:W-:Y:S01]  /*37ec0*/  @P5 STG.E.U16 desc[UR10][R8.64], R29 ;  /* 0x0000001d08005986 */ /* 0x0203e2000c10150a */
[----:B------:R-:W-:Y:S01]  /*37ed0*/  ISETP.LT.AND P5, PT, R25, UR5, !P0 ;  /* 0x0000000519007c0c */ /* 0x000fe2000c7a1270 */
[----:B------:R-:W-:Y:S01]  /*37ee0*/  IMAD R12, R28, 0x4, R3 ;  /* 0x000000041c0c7824 */ /* 0x000fe200078e0203 */
[----:B------:R-:W-:Y:S01]  /*37ef0*/  ULDC UR5, c[0x0][0x22c] ;  /* 0x00008b0000057ab9 */ /* 0x000fe20000000800 */
[----:B------:R-:W5:Y:S03]  /*37f00*/  LDL.LU R25, [R1+0x14c] ;  /* 0x00014c0001197983 */ /* 0x000f660000300800 */
[----:B0-----:R-:W-:Y:S01]  /*37f10*/  LEA R4, P6, R12, R0, 0x1 ;  /* 0x000000000c047211 */ /* 0x001fe200078c08ff */
[----:B------:R-:W-:-:S03]  /*37f20*/  IMAD R3, R28, 0x4, R12 ;  /* 0x000000041c037824 */ /* 0x000fc600078e020c */
[----:B------:R-:W-:Y:S02]  /*37f30*/  LEA.HI.X.SX32 R5, R12, R2, 0x1, P6 ;  /* 0x000000020c057211 */ /* 0x000fe400030f0eff */
[----:B-1----:R-:W-:-:S03]  /*37f40*/  LEA R8, P6, R3, R0, 0x1 ;  /* 0x0000000003087211 */ /* 0x002fc600078c08ff */
[----:B---3--:R0:W-:Y:S01]  /*37f50*/  @P2 STG.E.U16 desc[UR10][R4.64], R20 ;  /* 0x0000001404002986 */ /* 0x0081e2000c10150a */
[----:B------:R-:W-:Y:S01]  /*37f60*/  LEA.HI.X.SX32 R9, R3, R2, 0x1, P6 ;  /* 0x0000000203097211 */ /* 0x000fe200030f0eff */
[----:B0-----:R-:W-:-:S04]  /*37f70*/  IMAD R5, R28, 0x4, R3 ;  /* 0x000000041c057824 */ /* 0x001fc800078e0203 */
[----:B------:R-:W-:Y:S01]  /*37f80*/  IMAD R3, R28, 0x4, R5 ;  /* 0x000000041c037824 */ /* 0x000fe200078e0205 */
[C---:B------:R-:W-:Y:S01]  /*37f90*/  LEA R4, P6, R5.reuse, R0, 0x1 ;  /* 0x0000000005047211 */ /* 0x040fe200078c08ff */
[----:B------:R0:W-:Y:S01]  /*37fa0*/  @P3 STG.E.U16 desc[UR10][R8.64], R27 ;  /* 0x0000001b08003986 */ /* 0x0001e2000c10150a */
[----:B------:R-:W-:Y:S01]  /*37fb0*/  ISETP.LT.AND P2, PT, R16, UR5, !P0 ;  /* 0x0000000510007c0c */ /* 0x000fe2000c741270 */
[----:B------:R-:W-:Y:S01]  /*37fc0*/  IMAD R12, R28, 0x4, R3 ;  /* 0x000000041c0c7824 */ /* 0x000fe200078e0203 */
[----:B------:R-:W-:Y:S01]  /*37fd0*/  LEA.HI.X.SX32 R5, R5, R2, 0x1, P6 ;  /* 0x0000000205057211 */ /* 0x000fe200030f0eff */
[----:B------:R-:W3:Y:S01]  /*37fe0*/  LDL.LU R16, [R1+0x150] ;  /* 0x0001500001107983 */ /* 0x000ee20000300800 */
[----:B------:R-:W-:-:S03]  /*37ff0*/  ULDC UR5, c[0x0][0x22c] ;  /* 0x00008b0000057ab9 */ /* 0x000fc60000000800 */
[----:B------:R1:W-:Y:S01]  /*38000*/  @P4 STG.E.U16 desc[UR10][R4.64], R10 ;  /* 0x0000000a04004986 */ /* 0x0003e2000c10150a */
[----:B0-----:R-:W-:-:S04]  /*38010*/  LEA R8, P6, R3, R0, 0x1 ;  /* 0x0000000003087211 */ /* 0x001fc800078c08ff */
[----:B------:R-:W-:Y:S01]  /*38020*/  LEA.HI.X.SX32 R9, R3, R2, 0x1, P6 ;  /* 0x0000000203097211 */ /* 0x000fe200030f0eff */
[----:B------:R-:W-:Y:S01]  /*38030*/  IMAD R3, R28, 0x4, R12 ;  /* 0x000000041c037824 */ /* 0x000fe200078e020c */
[----:B-1----:R-:W-:-:S03]  /*38040*/  LEA R4, P6, R12, R0, 0x1 ;  /* 0x000000000c047211 */ /* 0x002fc600078c08ff */
[----:B------:R0:W-:Y:S01]  /*38050*/  @P5 STG.E.U16 desc[UR10][R8.64], R22 ;  /* 0x0000001608005986 */ /* 0x0001e2000c10150a */
[----:B------:R-:W-:Y:S02]  /*38060*/  LEA.HI.X.SX32 R5, R12, R2, 0x1, P6 ;  /* 0x000000020c057211 */ /* 0x000fe400030f0eff */
[----:B0-----:R-:W-:-:S03]  /*38070*/  LEA R8, P6, R3, R0, 0x1 ;  /* 0x0000000003087211 */ /* 0x001fc600078c08ff */
        /* <DEDUP_REMOVED lines=11> */
[----:B------:R1:W-:Y:S01]  /*38130*/  @P3 STG.E.U16 desc[UR10][R8.64], R6 ;  /* 0x0000000608003986 */ /* 0x0003e2000c10150a */
[----:B-----5:R-:W-:Y:S01]  /*38140*/  ISETP.LT.AND P2, PT, R25, UR5, !P0 ;  /* 0x0000000519007c0c */ /* 0x020fe2000c741270 */
[----:B0-----:R-:W-:Y:S02]  /*38150*/  IMAD R5, R28, 0x4, R3 ;  /* 0x000000041c057824 */ /* 0x001fe400078e0203 */
[----:B------:R-:W5:Y:S01]  /*38160*/  LDL.LU R25, [R1+0x164] ;  /* 0x0001640001197983 */ /* 0x000f620000300800 */
[----:B------:R-:W-:Y:S01]  /*38170*/  ULDC UR5, c[0x0][0x22c] ;  /* 0x00008b0000057ab9 */ /* 0x000fe20000000800 */
[----:B-1----:R-:W-:-:S02]  /*38180*/  PRMT R6, R29, 0x7632, R6 ;  /* 0x000076321d067816 */ /* 0x002fc40000000006 */
[----:B------:R-:W5:Y:S01]  /*38190*/  LDL.LU R29, [R1+0x168] ;  /* 0x00016800011d7983 */ /* 0x000f620000300800 */
[----:B------:R-:W-:Y:S01]  /*381a0*/  LEA R4, P6, R5, R0, 0x1 ;  /* 0x0000000005047211 */ /* 0x000fe200078c08ff */
[----:B------:R-:W-:-:S03]  /*381b0*/  IMAD R3, R28, 0x4, R5 ;  /* 0x000000041c037824 */ /* 0x000fc600078e0205 */
[----:B------:R-:W-:Y:S02]  /*381c0*/  LEA.HI.X.SX32 R5, R5, R2, 0x1, P6 ;  /* 0x0000000205057211 */ /* 0x000fe400030f0eff */
[----:B------:R-:W-:-:S03]  /*381d0*/  LEA R8, P6, R3, R0, 0x1 ;  /* 0x0000000003087211 */ /* 0x000fc600078c08ff */
[----:B------:R0:W-:Y:S01]  /*381e0*/  @P4 STG.E.U16 desc[UR10][R4.64], R18 ;  /* 0x0000001204004986 */ /* 0x0001e2000c10150a */
[----:B------:R-:W-:Y:S01]  /*381f0*/  LEA.HI.X.SX32 R9, R3, R2, 0x1, P6 ;  /* 0x0000000203097211 */ /* 0x000fe200030f0eff */
[----:B0-----:R-:W-:-:S04]  /*38200*/  IMAD R5, R28, 0x4, R3 ;  /* 0x000000041c057824 */ /* 0x001fc800078e0203 */
[----:B------:R-:W-:Y:S01]  /*38210*/  IMAD R3, R28, 0x4, R5 ;  /* 0x000000041c037824 */ /* 0x000fe200078e0205 */
[C---:B------:R-:W-:Y:S01]  /*38220*/  LEA R4, P6, R5.reuse, R0, 0x1 ;  /* 0x0000000005047211 */ /* 0x040fe200078c08ff */
[----:B------:R0:W-:Y:S01]  /*38230*/  @P5 STG.E.U16 desc[UR10][R8.64], R6 ;  /* 0x0000000608005986 */ /* 0x0001e2000c10150a */
[----:B---3--:R-:W-:Y:S01]  /*38240*/  ISETP.LT.AND P3, PT, R16, UR5, !P0 ;  /* 0x0000000510007c0c */ /* 0x008fe2000c761270 */
[----:B------:R-:W-:Y:S01]  /*38250*/  ULDC UR5, c[0x0][0x22c] ;  /* 0x00008b0000057ab9 */ /* 0x000fe20000000800 */
[----:B------:R-:W-:Y:S02]  /*38260*/  LEA.HI.X.SX32 R5, R5, R2, 0x1, P6 ;  /* 0x0000000205057211 */ /* 0x000fe400030f0eff */
[----:B------:R-:W-:Y:S02]  /*38270*/  PRMT R10, R20, 0x7632, R10 ;  /* 0x00007632140a7816 */ /* 0x000fe4000000000a */
[----:B------:R-:W3:Y:S01]  /*38280*/  LDL.LU R20, [R1+0x16c] ;  /* 0x00016c0001147983 */ /* 0x000ee20000300800 */
[----:B0-----:R-:W-:-:S04]  /*38290*/  LEA R8, P6, R3, R0, 0x1 ;  /* 0x0000000003087211 */ /* 0x001fc800078c08ff */
[----:B------:R-:W-:Y:S01]  /*382a0*/  LEA.HI.X.SX32 R9, R3, R2, 0x1, P6 ;  /* 0x0000000203097211 */ /* 0x000fe200030f0eff */
[----:B------:R-:W-:Y:S01]  /*382b0*/  IMAD R3, R28, 0x4, R3 ;  /* 0x000000041c037824 */ /* 0x000fe200078e0203 */
[----:B------:R0:W-:Y:S01]  /*382c0*/  @P2 STG.E.U16 desc[UR10][R4.64], R10 ;  /* 0x0000000a04002986 */ /* 0x0001e2000c10150a */
[----:B------:R-:W-:-:S05]  /*382d0*/  PRMT R6, R27, 0x7632, R6 ;  /* 0x000076321b067816 */ /* 0x000fca0000000006 */
[----:B------:R1:W-:Y:S01]  /*382e0*/  @P3 STG.E.U16 desc[UR10][R8.64], R6 ;  /* 0x0000000608003986 */ /* 0x0003e2000c10150a */
[C---:B0-----:R-:W-:Y:S02]  /*382f0*/  LEA R4, P6, R3.reuse, R0, 0x1 ;  /* 0x0000000003047211 */ /* 0x041fe400078c08ff */
[----:B------:R-:W-:Y:S02]  /*38300*/  PRMT R10, R10, 0x7632, R10 ;  /* 0x000076320a0a7816 */ /* 0x000fe4000000000a */
[----:B------:R-:W-:Y:S02]  /*38310*/  LEA.HI.X.SX32 R5, R3, R2, 0x1, P6 ;  /* 0x0000000203057211 */ /* 0x000fe400030f0eff */
[----:B--2---:R-:W-:Y:S01]  /*38320*/  ISETP.LT.AND P4, PT, R21, UR5, !P0 ;  /* 0x0000000515007c0c */ /* 0x004fe2000c781270 */
[----:B------:R-:W-:Y:S02]  /*38330*/  ULDC UR5, c[0x0][0x22c] ;  /* 0x00008b0000057ab9 */ /* 0x000fe40000000800 */
[----:B------:R-:W-:Y:S01]  /*38340*/  ISETP.LT.AND P5, PT, R26, UR5, !P0 ;  /* 0x000000051a007c0c */ /* 0x000fe2000c7a1270 */
[----:B------:R-:W-:-:S02]  /*38350*/  ULDC UR5, c[0x0][0x22c] ;  /* 0x00008b0000057ab9 */ /* 0x000fc40000000800 */
[----:B----4-:R-:W-:Y:S01]  /*38360*/  ISETP.LT.AND P2, PT, R24, UR5, !P0 ;  /* 0x0000000518007c0c */ /* 0x010fe2000c741270 */
[----:B------:R-:W-:Y:S01]  /*38370*/  ULDC UR5, c[0x0][0x22c] ;  /* 0x00008b0000057ab9 */ /* 0x000fe20000000800 */
[----:B------:R-:W2:Y:S05]  /*38380*/  LDL.LU R24, [R1+0x170] ;  /* 0x0001700001187983 */ /* 0x000eaa0000300800 */
[----:B------:R0:W-:Y:S01]  /*38390*/  @P4 STG.E.U16 desc[UR10][R4.64], R10 ;  /* 0x0000000a04004986 */ /* 0x0001e2000c10150a */
[----:B-----5:R-:W-:Y:S01]  /*383a0*/  ISETP.LT.AND P3, PT, R25, UR5, !P0 ;  /* 0x0000000519007c0c */ /* 0x020fe2000c761270 */
[----:B------:R-:W-:Y:S02]  /*383b0*/  ULDC UR5, c[0x0][0x22c] ;  /* 0x00008b0000057ab9 */ /* 0x000fe40000000800 */
[----:B------:R-:W4:Y:S01]  /*383c0*/  LDL.LU R25, [R1+0x174] ;  /* 0x0001740001197983 */ /* 0x000f220000300800 */
[----:B------:R-:W-:Y:S01]  /*383d0*/  ISETP.LT.AND P4, PT, R29, UR5, !P0 ;  /* 0x000000051d007c0c */ /* 0x000fe2000c781270 */
[----:B-1----:R-:W-:-:S02]  /*383e0*/  IMAD R9, R28, 0x4, R3 ;  /* 0x000000041c097824 */ /* 0x002fc400078e0203 */
[----:B------:R-:W5:Y:S01]  /*383f0*/  LDL.LU R29, [R1+0x178] ;  /* 0x00017800011d7983 */ /* 0x000f620000300800 */
[----:B------:R-:W-:Y:S01]  /*38400*/  PRMT R22, R22, 0x7632, R22 ;  /* 0x0000763216167816 */ /* 0x000fe20000000016 */
[----:B------:R-:W-:Y:S01]  /*38410*/  ULDC UR5, c[0x0][0x22c] ;  /* 0x00008b0000057ab9 */ /* 0x000fe20000000800 */
[C---:B------:R-:W-:Y:S01]  /*38420*/  LEA R8, P6, R9.reuse, R0, 0x1 ;  /* 0x0000000009087211 */ /* 0x040fe200078c08ff */
[----:B------:R-:W-:Y:S01]  /*38430*/  IMAD R3, R28, 0x4, R9 ;  /* 0x000000041c037824 */ /* 0x000fe200078e0209 */
[----:B------:R-:W5:Y:S02]  /*38440*/  LDL.LU R27, [R1+0xac] ;  /* 0x0000ac00011b7983 */ /* 0x000f640000300800 */
[----:B------:R-:W-:Y:S02]  /*38450*/  LEA.HI.X.SX32 R9, R9, R2, 0x1, P6 ;  /* 0x0000000209097211 */ /* 0x000fe400030f0eff */
[C---:B0-----:R-:W-:Y:S01]  /*38460*/  LEA R4, P6, R3.reuse, R0, 0x1 ;  /* 0x0000000003047211 */ /* 0x041fe200078c08ff */
[----:B------:R-:W5:Y:S04]  /*38470*/  LDL.LU R26, [R1+0x17c] ;  /* 0x00017c00011a7983 */ /* 0x000f680000300800 */
[----:B------:R0:W-:Y:S01]  /*38480*/  @P5 STG.E.U16 desc[UR10][R8.64], R22 ;  /* 0x0000001608005986 */ /* 0x0001e2000c10150a */
[----:B------:R-:W-:-:S02]  /*38490*/  LEA.HI.X.SX32 R5, R3, R2, 0x1, P6 ;  /* 0x0000000203057211 */ /* 0x000fc400030f0eff */
[----:B------:R-:W-:Y:S01]  /*384a0*/  PRMT R14, R14, 0x7632, R14 ;  /* 0x000076320e0e7816 */ /* 0x000fe2000000000e */
[----:B0-----:R-:W-:-:S04]  /*384b0*/  IMAD R9, R28, 0x4, R3 ;  /* 0x000000041c097824 */ /* 0x001fc800078e0203 */
[----:B------:R0:W-:Y:S01]  /*384c0*/  @P2 STG.E.U16 desc[UR10][R4.64], R14 ;  /* 0x0000000e04002986 */ /* 0x0001e2000c10150a */
[----:B------:R-:W-:Y:S01]  /*384d0*/  IMAD R3, R28, 0x4, R9 ;  /* 0x000000041c037824 */ /* 0x000fe200078e0209 */
[C---:B------:R-:W-:Y:S02]  /*384e0*/  LEA R8, P6, R9.reuse, R0, 0x1 ;  /* 0x0000000009087211 */ /* 0x040fe400078c08ff */
[----:B---3--:R-:W-:Y:S01]  /*384f0*/  ISETP.LT.AND P5, PT, R20, UR5, !P0 ;  /* 0x0000000514007c0c */ /* 0x008fe2000c7a1270 */
[----:B------:R-:W-:Y:S01]  /*38500*/  ULDC UR5, c[0x0][0x22c] ;  /* 0x00008b0000057ab9 */ /* 0x000fe20000000800 */
[----:B------:R-:W3:Y:S01]  /*38510*/  LDL R20, [R1+0x1c] ;  /* 0x00001c0001147983 */ /* 0x000ee20000100800 */
[----:B------:R-:W-:Y:S02]  /*38520*/  LEA.HI.X.SX32 R9, R9, R2, 0x1, P6 ;  /* 0x0000000209097211 */ /* 0x000fe400030f0eff */
[----:B0-----:R-:W-:Y:S02]  /*38530*/  PRMT R5, R6, 0x7632, R5 ;  /* 0x0000763206057816 */ /* 0x001fe40000000005 */
[----:B------:R-:W-:-:S02]  /*38540*/  LEA R4, P6, R3, R0, 0x1 ;  /* 0x0000000003047211 */ /* 0x000fc400078c08ff */
[----:B------:R-:W-:Y:S01]  /*38550*/  PRMT R18, R18, 0x7632, R18 ;  /* 0x0000763212127816 */ /* 0x000fe20000000012 */
[----:B------:R0:W-:Y:S02]  /*38560*/  @P3 STG.E.U16 desc[UR10][R8.64], R5 ;  /* 0x0000000508003986 */ /* 0x0001e4000c10150a */
[----:B0-----:R-:W-:-:S05]  /*38570*/  LEA.HI.X.SX32 R5, R3, R2, 0x1, P6 ;  /* 0x0000000203057211 */ /* 0x001fca00030f0eff */
[----:B------:R0:W-:Y:S01]  /*38580*/  @P4 STG.E.U16 desc[UR10][R4.64], R18 ;  /* 0x0000001204004986 */ /* 0x0001e2000c10150a */
[----:B--2---:R-:W-:Y:S01]  /*38590*/  ISETP.LT.AND P2, PT, R24, UR5, !P0 ;  /* 0x0000000518007c0c */ /* 0x004fe2000c741270 */
[----:B------:R-:W-:Y:S02]  /*385a0*/  ULDC UR5, c[0x0][0x22c] ;  /* 0x00008b0000057ab9 */ /* 0x000fe40000000800 */
[----:B------:R-:W2:Y:S04]  /*385b0*/  LDL.LU R24, [R1+0x180] ;  /* 0x0001800001187983 */ /* 0x000ea80000300800 */
[----:B------:R-:W2:Y:S01]  /*385c0*/  LDL.LU R21, [R1+0xc] ;  /* 0x00000c0001157983 */ /* 0x000ea20000300800 */
[----:B----4-:R-:W-:Y:S01]  /*385d0*/  ISETP.LT.AND P3, PT, R25, UR5, !P0 ;  /* 0x0000000519007c0c */ /* 0x010fe2000c761270 */
[----:B------:R-:W-:-:S02]  /*385e0*/  ULDC UR5, c[0x0][0x22c] ;  /* 0x00008b0000057ab9 */ /* 0x000fc40000000800 */
[----:B------:R-:W4:Y:S04]  /*385f0*/  LDL.LU R25, [R1+0x184] ;  /* 0x0001840001197983 */ /* 0x000f280000300800 */
[----:B------:R-:W4:Y:S01]  /*38600*/  LDL.LU R13, [R1+0x188] ;  /* 0x00018800010d7983 */ /* 0x000f220000300800 */
[----:B-----5:R-:W-:Y:S01]  /*38610*/  ISETP.LT.AND P4, PT, R29, UR5, !P0 ;  /* 0x000000051d007c0c */ /* 0x020fe2000c781270 */
[C---:B------:R-:W-:Y:S02]  /*38620*/  IMAD R6, R28.reuse, 0x4, R3 ;  /* 0x000000041c067824 */ /* 0x040fe400078e0203 */
[----:B------:R-:W5:Y:S01]  /*38630*/  LDL.LU R29, [R1+0x18c] ;  /* 0x00018c00011d7983 */ /* 0x000f620000300800 */
[----:B------:R-:W-:Y:S01]  /*38640*/  ULDC UR5, c[0x0][0x22c] ;  /* 0x00008b0000057ab9 */ /* 0x000fe20000000800 */
[----:B------:R-:W-:Y:S01]  /*38650*/  IMAD R3, R28, 0x4, R6 ;  /* 0x000000041c037824 */ /* 0x000fe200078e0206 */
[C---:B------:R-:W-:Y:S01]  /*38660*/  LEA R8, P6, R6.reuse, R0, 0x1 ;  /* 0x0000000006087211 */ /* 0x040fe200078c08ff */
[----:B------:R-:W5:Y:S03]  /*38670*/  LDL.LU R16, [R1+0x190] ;  /* 0x0001900001107983 */ /* 0x000f660000300800 */
[----:B------:R-:W-:Y:S01]  /*38680*/  LEA.HI.X.SX32 R9, R6, R2, 0x1, P6 ;  /* 0x0000000206097211 */ /* 0x000fe200030f0eff */
[----:B------:R-:W-:Y:S01]  /*38690*/  IMAD R6, R28, 0x4, R3 ;  /* 0x000000041c067824 */ /* 0x000fe200078e0203 */
[----:B0-----:R-:W-:-:S03]  /*386a0*/  LEA R4, P6, R3, R0, 0x1 ;  /* 0x0000000003047211 */ /* 0x001fc600078c08ff */
[----:B------:R0:W-:Y:S01]  /*386b0*/  @P5 STG.E.U16 desc[UR10][R8.64], R27 ;  /* 0x0000001b08005986 */ /* 0x0001e2000c10150a */
[----:B------:R-:W-:Y:S01]  /*386c0*/  LEA.HI.X.SX32 R5, R3, R2, 0x1, P6 ;  /* 0x0000000203057211 */ /* 0x000fe200030f0eff */
[----:B------:R-:W-:Y:S01]  /*386d0*/  IMAD R3, R28, 0x4, R6 ;  /* 0x000000041c037824 */ /* 0x000fe200078e0206 */
[----:B0-----:R-:W-:-:S04]  /*386e0*/  LEA R8, P6, R6, R0, 0x1 ;  /* 0x0000000006087211 */ /* 0x001fc800078c08ff */
[----:B------:R-:W-:Y:S01]  /*386f0*/  LEA.HI.X.SX32 R9, R6, R2, 0x1, P6 ;  /* 0x0000000206097211 */ /* 0x000fe200030f0eff */
[----:B------:R-:W-:Y:S01]  /*38700*/  IMAD R6, R28, 0x4, R3 ;  /* 0x000000041c067824 */ /* 0x000fe200078e0203 */
[----:B---3--:R0:W-:Y:S01]  /*38710*/  @P2 STG.E.U16 desc[UR10][R4.64], R20 ;  /* 0x0000001404002986 */ /* 0x0081e2000c10150a */
[----:B------:R-:W-:Y:S01]  /*38720*/  ISETP.LT.AND P5, PT, R26, UR5, !P0 ;  /* 0x000000051a007c0c */ /* 0x000fe2000c7a1270 */
[----:B------:R-:W-:Y:S02]  /*38730*/  ULDC UR5, c[0x0][0x22c] ;  /* 0x00008b0000057ab9 */ /* 0x000fe40000000800 */
[----:B------:R-:W3:Y:S01]  /*38740*/  LDL.LU R26, [R1+0x194] ;  /* 0x00019400011a7983 */ /* 0x000ee20000300800 */
[----:B0-----:R-:W-:-:S04]  /*38750*/  LEA R4, P6, R3, R0, 0x1 ;  /* 0x0000000003047211 */ /* 0x001fc800078c08ff */
[----:B------:R-:W-:Y:S01]  /*38760*/  LEA.HI.X.SX32 R5, R3, R2, 0x1, P6 ;  /* 0x0000000203057211 */ /* 0x000fe200030f0eff */
[----:B------:R-:W-:Y:S01]  /*38770*/  IMAD R3, R28, 0x4, R6 ;  /* 0x000000041c037824 */ /* 0x000fe200078e0206 */
[----:B--2---:R-:W-:Y:S01]  /*38780*/  ISETP.LT.AND P2, PT, R24, UR5, !P0 ;  /* 0x0000000518007c0c */ /* 0x004fe2000c741270 */
[----:B------:R-:W-:Y:S01]  /*38790*/  ULDC UR5, c[0x0][0x22c] ;  /* 0x00008b0000057ab9 */ /* 0x000fe20000000800 */
[----:B------:R-:W2:Y:S04]  /*387a0*/  LDL.LU R24, [R1+0x198] ;  /* 0x0001980001187983 */ /* 0x000ea80000300800 */
[----:B------:R0:W-:Y:S04]  /*387b0*/  @P3 STG.E.U16 desc[UR10][R8.64], R21 ;  /* 0x0000001508003986 */ /* 0x0001e8000c10150a */
[----:B------:R1:W-:Y:S01]  /*387c0*/  @P4 STG.E.U16 desc[UR10][R4.64], R11 ;  /* 0x0000000b04004986 */ /* 0x0003e2000c10150a */
[----:B0-----:R-:W-:-:S02]  /*387d0*/  LEA R8, P3, R6, R0, 0x1 ;  /* 0x0000000006087211 */ /* 0x001fc400078608ff */
[----:B-1----:R-:W-:Y:S02]  /*387e0*/  LEA R4, P4, R3, R0, 0x1 ;  /* 0x0000000003047211 */ /* 0x002fe400078808ff */
[-C--:B------:R-:W-:Y:S02]  /*387f0*/  LEA.HI.X.SX32 R9, R6, R2.reuse, 0x1, P3 ;  /* 0x0000000206097211 */ /* 0x080fe400018f0eff */
[----:B----4-:R-:W-:Y:S02]  /*38800*/  ISETP.LT.AND P3, PT, R25, UR5, !P0 ;  /* 0x0000000519007c0c */ /* 0x010fe4000c761270 */
[----:B------:R-:W-:Y:S01]  /*38810*/  LEA.HI.X.SX32 R5, R3, R2, 0x1, P4 ;  /* 0x0000000203057211 */ /* 0x000fe200020f0eff */
[----:B------:R-:W4:Y:S01]  /*38820*/  LDL.LU R25, [R1+0x19c] ;  /* 0x00019c0001197983 */ /* 0x000f220000300800 */
[----:B-----5:R-:W-:Y:S01]  /*38830*/  ISETP.LT.AND P4, PT, R29, UR6, !P0 ;  /* 0x000000061d007c0c */ /* 0x020fe2000c781270 */
[----:B------:R-:W-:Y:S01]  /*38840*/  IMAD R6, R28, 0x4, R3 ;  /* 0x000000041c067824 */ /* 0x000fe200078e0203 */
[----:B------:R-:W-:Y:S01]  /*38850*/  ULDC UR5, c[0x0][0x22c] ;  /* 0x00008b0000057ab9 */ /* 0x000fe20000000800 */
[----:B------:R-:W5:Y:S04]  /*38860*/  LDL.LU R29, [R1+0x1a0] ;  /* 0x0001a000011d7983 */ /* 0x000f680000300800 */
[----:B------:R0:W-:Y:S01]  /*38870*/  @P5 STG.E.U16 desc[UR10][R8.64], R23 ;  /* 0x0000001708005986 */ /* 0x0001e2000c10150a */
[----:B------:R-:W-:Y:S01]  /*38880*/  ISETP.LT.AND P5, PT, R13, UR5, !P0 ;  /* 0x000000050d007c0c */ /* 0x000fe2000c7a1270 */
[----:B------:R-:W-:Y:S01]  /*38890*/  ULDC UR5, c[0x0][0x22c] ;  /* 0x00008b0000057ab9 */ /* 0x000fe20000000800 */
[----:B0-----:R-:W-:-:S04]  /*388a0*/  LEA R8, P6, R6, R0, 0x1 ;  /* 0x0000000006087211 */ /* 0x001fc800078c08ff */
[----:B------:R-:W-:Y:S01]  /*388b0*/  LEA.HI.X.SX32 R9, R6, R2, 0x1, P6 ;  /* 0x0000000206097211 */ /* 0x000fe200030f0eff */
[C---:B------:R-:W-:Y:S01]  /*388c0*/  IMAD R6, R28.reuse, 0x4, R6 ;  /* 0x000000041c067824 */ /* 0x040fe200078e0206 */
[----:B------:R0:W-:Y:S03]  /*388d0*/  @P2 STG.E.U16 desc[UR10][R4.64], R15 ;  /* 0x0000000f04002986 */ /* 0x0001e6000c10150a */
[----:B------:R-:W-:Y:S01]  /*388e0*/  IMAD R3, R28, 0x4, R6 ;  /* 0x000000041c037824 */ /* 0x000fe200078e0206 */
[----:B------:R1:W-:Y:S01]  /*388f0*/  @P3 STG.E.U16 desc[UR10][R8.64], R7 ;  /* 0x0000000708003986 */ /* 0x0003e2000c10150a */
[----:B------:R-:W-:Y:S01]  /*38900*/  ISETP.LT.AND P2, PT, R16, UR5, !P0 ;  /* 0x0000000510007c0c */ /* 0x000fe2000c741270 */
[----:B------:R-:W-:Y:S01]  /*38910*/  ULDC UR5, c[0x0][0x22c] ;  /* 0x00008b0000057ab9 */ /* 0x000fe20000000800 */
[----:B0-----:R-:W-:-:S04]  /*38920*/  LEA R4, P6, R6, R0, 0x1 ;  /* 0x0000000006047211 */ /* 0x001fc800078c08ff */
[----:B------:R-:W-:Y:S01]  /*38930*/  LEA.HI.X.SX32 R5, R6, R2, 0x1, P6 ;  /* 0x0000000206057211 */ /* 0x000fe200030f0eff */
[----:B------:R-:W-:Y:S01]  /*38940*/  IMAD R6, R28, 0x4, R3 ;  /* 0x000000041c067824 */ /* 0x000fe200078e0203 */
[----:B-1----:R-:W-:Y:S02]  /*38950*/  LEA R8, P6, R3, R0, 0x1 ;  /* 0x0000000003087211 */ /* 0x002fe400078c08ff */
[----:B------:R-:W-:Y:S01]  /*38960*/  PRMT R7, R27, 0x7632, R7 ;  /* 0x000076321b077816 */ /* 0x000fe20000000007 */
[----:B------:R0:W-:Y:S01]  /*38970*/  @P5 STG.E.U16 desc[UR10][R4.64], R19 ;  /* 0x0000001304005986 */ /* 0x0001e2000c10150a */
[----:B------:R-:W-:Y:S02]  /*38980*/  LEA.HI.X.SX32 R9, R3, R2, 0x1, P6 ;  /* 0x0000000203097211 */ /* 0x000fe400030f0eff */
[----:B---3--:R-:W-:Y:S01]  /*38990*/  ISETP.LT.AND P3, PT, R26, UR5, !P0 ;  /* 0x000000051a007c0c */ /* 0x008fe2000c761270 */
[----:B------:R-:W-:Y:S01]  /*389a0*/  ULDC UR5, c[0x0][0x22c] ;  /* 0x00008b0000057ab9 */ /* 0x000fe20000000800 */
[----:B------:R-:W3:Y:S04]  /*389b0*/  LDL.LU R26, [R1+0x1a4] ;  /* 0x0001a400011a7983 */ /* 0x000ee80000300800 */
[----:B------:R1:W-:Y:S01]  /*389c0*/  @P4 STG.E.U16 desc[UR10][R8.64], R7 ;  /* 0x0000000708004986 */ /* 0x0003e2000c10150a */
[----:B0-----:R-:W-:-:S03]  /*389d0*/  LEA R4, P6, R6, R0, 0x1 ;  /* 0x0000000006047211 */ /* 0x001fc600078c08ff */
[----:B------:R-:W3:Y:S01]  /*389e0*/  LDL.LU R27, [R1+0x1a8] ;  /* 0x0001a800011b7983 */ /* 0x000ee20000300800 */
[----:B------:R-:W-:Y:S02]  /*389f0*/  LEA.HI.X.SX32 R5, R6, R2, 0x1, P6 ;  /* 0x0000000206057211 */ /* 0x000fe400030f0eff */
[----:B-1----:R-:W-:-:S05]  /*38a00*/  PRMT R7, R20, 0x7632, R7 ;  /* 0x0000763214077816 */ /* 0x002fca0000000007 */
[----:B------:R0:W-:Y:S01]  /*38a10*/  @P2 STG.E.U16 desc[UR10][R4.64], R7 ;  /* 0x0000000704002986 */ /* 0x0001e2000c10150a */
[----:B------:R-:W-:-:S05]  /*38a20*/  IMAD R3, R28, 0x4, R6 ;  /* 0x000000041c037824 */ /* 0x000fca00078e0206 */
[----:B------:R-:W-:Y:S01]  /*38a30*/  LEA R8, P6, R3, R0, 0x1 ;  /* 0x0000000003087211 */ /* 0x000fe200078c08ff */
[----:B------:R-:W-:-:S03]  /*38a40*/  IMAD R6, R28, 0x4, R3 ;  /* 0x000000041c067824 */ /* 0x000fc600078e0203 */
[----:B------:R-:W-:Y:S02]  /*38a50*/  LEA.HI.X.SX32 R9, R3, R2, 0x1, P6 ;  /* 0x0000000203097211 */ /* 0x000fe400030f0eff */
[----:B------:R-:W-:Y:S02]  /*38a60*/  PRMT R3, R21, 0x7632, R3 ;  /* 0x0000763215037816 */ /* 0x000fe40000000003 */
[----:B--2---:R-:W-:Y:S01]  /*38a70*/  ISETP.LT.AND P5, PT, R24, UR5, !P0 ;  /* 0x0000000518007c0c */ /* 0x004fe2000c7a1270 */
[----:B------:R-:W-:Y:S01]  /*38a80*/  ULDC UR5, c[0x0][0x22c] ;  /* 0x00008b0000057ab9 */ /* 0x000fe20000000800 */
[----:B------:R-:W2:Y:S01]  /*38a90*/  LDL.LU R24, [R1+0x1ac] ;  /* 0x0001ac0001187983 */ /* 0x000ea20000300800 */
[----:B----4-:R-:W-:Y:S01]  /*38aa0*/  ISETP.LT.AND P4, PT, R25, UR5, !P0 ;  /* 0x0000000519007c0c */ /* 0x010fe2000c781270 */
[----:B------:R-:W-:Y:S02]  /*38ab0*/  ULDC UR5, c[0x0][0x22c] ;  /* 0x00008b0000057ab9 */ /* 0x000fe40000000800 */
[----:B------:R-:W4:Y:S01]  /*38ac0*/  LDL.LU R25, [R1+0x1b0] ;  /* 0x0001b00001197983 */ /* 0x000f220000300800 */
[----:B-----5:R-:W-:Y:S01]  /*38ad0*/  ISETP.LT.AND P2, PT, R29, UR5, !P0 ;  /* 0x000000051d007c0c */ /* 0x020fe2000c741270 */
[----:B------:R-:W-:-:S02]  /*38ae0*/  ULDC UR5, c[0x0][0x22c] ;  /* 0x00008b0000057ab9 */ /* 0x000fc40000000800 */
[----:B------:R-:W5:Y:S04]  /*38af0*/  LDL.LU R20, [R1+0x1b4] ;  /* 0x0001b40001147983 */ /* 0x000f680000300800 */
[----:B------:R-:W2:Y:S04]  /*38b00*/  LDL.LU R29, [R1+0xb0] ;  /* 0x0000b000011d7983 */ /* 0x000ea80000300800 */
[----:B------:R-:W4:Y:S01]  /*38b10*/  LDL.LU R21, [R1+0x1b8] ;  /* 0x0001b80001157983 */ /* 0x000f220000300800 */
[----:B0-----:R-:W-:Y:S02]  /*38b20*/  LEA R4, P6, R6, R0, 0x1 ;  /* 0x0000000006047211 */ /* 0x001fe400078c08ff */
[----:B------:R-:W-:-:S02]  /*38b30*/  PRMT R11, R11, 0x7632, R11 ;  /* 0x000076320b0b7816 */ /* 0x000fc4000000000b */
[----:B------:R-:W-:Y:S01]  /*38b40*/  LEA.HI.X.SX32 R5, R6, R2, 0x1, P6 ;  /* 0x0000000206057211 */ /* 0x000fe200030f0eff */
[C---:B------:R-:W-:Y:S01]  /*38b50*/  IMAD R6, R28.reuse, 0x4, R6 ;  /* 0x000000041c067824 */ /* 0x040fe200078e0206 */
[----:B------:R0:W-:Y:S04]  /*38b60*/  @P3 STG.E.U16 desc[UR10][R8.64], R3 ;  /* 0x0000000308003986 */ /* 0x0001e8000c10150a */
[----:B------:R1:W-:Y:S01]  /*38b70*/  @P5 STG.E.U16 desc[UR10][R4.64], R11 ;  /* 0x0000000b04005986 */ /* 0x0003e2000c10150a */
[----:B0-----:R-:W-:Y:S01]  /*38b80*/  IMAD R8, R28, 0x4, R6 ;  /* 0x000000041c087824 */ /* 0x001fe200078e0206 */
[----:B-1----:R-:W-:-:S04]  /*38b90*/  LEA R4, P6, R6, R0, 0x1 ;  /* 0x0000000006047211 */ /* 0x002fc800078c08ff */
[----:B------:R-:W-:Y:S02]  /*38ba0*/  LEA.HI.X.SX32 R5, R6, R2, 0x1, P6 ;  /* 0x0000000206057211 */ /* 0x000fe400030f0eff */
[C---:B------:R-:W-:Y:S02]  /*38bb0*/  LEA R10, P6, R8.reuse, R0, 0x1 ;  /* 0x00000000080a7211 */ /* 0x040fe400078c08ff */
[----:B------:R-:W-:Y:S02]  /*38bc0*/  PRMT R23, R23, 0x7632, R23 ;  /* 0x0000763217177816 */ /* 0x000fe40000000017 */
[----:B------:R-:W-:Y:S02]  /*38bd0*/  PRMT R15, R15, 0x7632, R15 ;  /* 0x000076320f0f7816 */ /* 0x000fe4000000000f */
[----:B------:R-:W-:Y:S01]  /*38be0*/  LEA.HI.X.SX32 R11, R8, R2, 0x1, P6 ;  /* 0x00000002080b7211 */ /* 0x000fe200030f0eff */
[----:B------:R-:W-:Y:S04]  /*38bf0*/  @P4 STG.E.U16 desc[UR10][R4.64], R23 ;  /* 0x0000001704004986 */ /* 0x000fe8000c10150a */
[----:B------:R0:W-:Y:S02]  /*38c00*/  @P2 STG.E.U16 desc[UR10][R10.64], R15 ;  /* 0x0000000f0a002986 */ /* 0x0001e4000c10150a */
[----:B0-----:R-:W-:Y:S01]  /*38c10*/  PRMT R10, R7, 0x7632, R10 ;  /* 0x00007632070a7816 */ /* 0x001fe2000000000a */
[----:B------:R-:W-:Y:S01]  /*38c20*/  IMAD R3, R28, 0x4, R8 ;  /* 0x000000041c037824 */ /* 0x000fe200078e0208 */
[----:B---3--:R-:W-:Y:S01]  /*38c30*/  ISETP.LT.AND P3, PT, R26, UR5, !P0 ;  /* 0x000000051a007c0c */ /* 0x008fe2000c761270 */
[----:B------:R-:W-:-:S03]  /*38c40*/  ULDC UR5, c[0x0][0x22c] ;  /* 0x00008b0000057ab9 */ /* 0x000fc60000000800 */
[----:B------:R-:W-:-:S04]  /*38c50*/  LEA R8, P4, R3, R0, 0x1 ;  /* 0x0000000003087211 */ /* 0x000fc800078808ff */
[----:B------:R-:W-:-:S05]  /*38c60*/  LEA.HI.X.SX32 R9, R3, R2, 0x1, P4 ;  /* 0x0000000203097211 */ /* 0x000fca00020f0eff */
[----:B------:R-:W-:Y:S01]  /*38c70*/  @P3 STG.E.U16 desc[UR10][R8.64], R10 ;  /* 0x0000000a08003986 */ /* 0x000fe2000c10150a */
[----:B------:R-:W-:Y:S01]  /*38c80*/  ISETP.LT.AND P5, PT, R27, UR5, !P0 ;  /* 0x000000051b007c0c */ /* 0x000fe2000c7a1270 */
[----:B------:R-:W-:Y:S01]  /*38c90*/  ULDC UR5, c[0x0][0x22c] ;  /* 0x00008b0000057ab9 */ /* 0x000fe20000000800 */
[----:B------:R-:W-:-:S04]  /*38ca0*/  IMAD R3, R28, 0x4, R3 ;  /* 0x000000041c037824 */ /* 0x000fc800078e0203 */
[----:B------:R-:W-:Y:S01]  /*38cb0*/  IMAD R18, R28, 0x4, R3 ;  /* 0x000000041c127824 */ /* 0x000fe200078e0203 */
[----:B------:R-:W-:Y:S02]  /*38cc0*/  LEA R16, P3, R3, R0, 0x1 ;  /* 0x0000000003107211 */ /* 0x000fe400078608ff */
[----:B------:R-:W-:Y:S02]  /*38cd0*/  PRMT R19, R19, 0x7632, R19 ;  /* 0x0000763213137816 */ /* 0x000fe40000000013 */
[----:B------:R-:W-:-:S05]  /*38ce0*/  LEA.HI.X.SX32 R17, R3, R2, 0x1, P3 ;  /* 0x0000000203117211 */ /* 0x000fca00018f0eff */
[----:B------:R-:W-:Y:S04]  /*38cf0*/  @P5 STG.E.U16 desc[UR10][R16.64], R19 ;  /* 0x0000001310005986 */ /* 0x000fe8000c10150a */
[----:B--2---:R-:W0:Y:S04]  /*38d00*/  LDS.128 R4, [R29+UR4] ;  /* 0x000000041d047984 */ /* 0x004e280008000c00 */
[----:B------:R-:W-:Y:S04]  /*38d10*/  LDS.128 R8, [R29+UR4+0x400] ;  /* 0x000400041d087984 */ /* 0x000fe80008000c00 */
[----:B----4-:R-:W-:Y:S04]  /*38d20*/  LDS.128 R12, [R21+UR4+0x800] ;  /* 0x00080004150c7984 */ /* 0x010fe80008000c00 */
[----:B0-----:R-:W-:Y:S04]  /*38d30*/  STL.64 [R1+0x40], R4 ;  /* 0x0000400401007387 */ /* 0x001fe80000100a00 */
[----:B------:R-:W-:Y:S04]  /*38d40*/  STL.64 [R1+0x48], R6 ;  /* 0x0000480601007387 */ /* 0x000fe80000100a00 */
[----:B------:R-:W0:Y:S01]  /*38d50*/  LDS.128 R4, [R21+UR4] ;  /* 0x0000000415047984 */ /* 0x000e220008000c00 */
[----:B------:R-:W-:Y:S01]  /*38d60*/  ISETP.LT.AND P6, PT, R24, UR5, !P0 ;  /* 0x0000000518007c0c */ /* 0x000fe2000c7c1270 */
[----:B------:R-:W-:-:S02]  /*38d70*/  ULDC UR5, c[0x0][0x22c] ;  /* 0x00008b0000057ab9 */ /* 0x000fc40000000800 */
[----:B------:R-:W-:Y:S01]  /*38d80*/  ISETP.LT.AND P2, PT, R25, UR5, !P0 ;  /* 0x0000000519007c0c */ /* 0x000fe2000c741270 */
[----:B------:R-:W-:Y:S01]  /*38d90*/  ULDC UR5, c[0x0][0x22c] ;  /* 0x00008b0000057ab9 */ /* 0x000fe20000000800 */
[----:B------:R-:W-:Y:S04]  /*38da0*/  LDS.128 R24, [R29+UR4+0x800] ;  /* 0x000800041d187984 */ /* 0x000fe80008000c00 */
[----:B0-----:R-:W-:Y:S04]  /*38db0*/  STL.64 [R1+0xcc0], R4 ;  /* 0x000cc00401007387 */ /* 0x001fe80000100a00 */
[----:B------:R0:W-:Y:S04]  /*38dc0*/  STL.64 [R1+0xc78], R6 ;  /* 0x000c780601007387 */ /* 0x0001e80000100a00 */
[----:B0-----:R-:W2:Y:S04]  /*38dd0*/  LDL.LU R6, [R1+0x1bc] ;  /* 0x0001bc0001067983 */ /* 0x001ea80000300800 */
[----:B------:R-:W-:Y:S04]  /*38de0*/  STL.64 [R1], R8 ;  /* 0x0000000801007387 */ /* 0x000fe80000100a00 */
[----:B------:R-:W-:Y:S04]  /*38df0*/  STL.64 [R1+0x8], R10 ;  /* 0x0000080a01007387 */ /* 0x000fe80000100a00 */
[----:B------:R-:W0:Y:S01]  /*38e00*/  LDS.128 R8, [R21+UR4+0x400] ;  /* 0x0004000415087984 */ /* 0x000e220008000c00 */
[----:B------:R-:W-:-:S02]  /*38e10*/  LEA R4, P3, R18, R0, 0x1 ;  /* 0x0000000012047211 */ /* 0x000fc400078608ff */
[----:B-----5:R-:W-:Y:S01]  /*38e20*/  ISETP.LT.AND P4, PT, R20, UR5, !P0 ;  /* 0x0000000514007c0c */ /* 0x020fe2000c781270 */
[----:B------:R-:W-:Y:S01]  /*38e30*/  ULDC UR5, c[0x0][0x22c] ;  /* 0x00008b0000057ab9 */ /* 0x000fe20000000800 */
[----:B------:R-:W-:Y:S01]  /*38e40*/  LEA.HI.X.SX32 R5, R18, R2, 0x1, P3 ;  /* 0x0000000212057211 */ /* 0x000fe200018f0eff */
[----:B0-----:R0:W-:Y:S04]  /*38e50*/  STL [R1+0xcc8], R10 ;  /* 0x000cc80a01007387 */ /* 0x0011e80000100800 */
[----:B0-----:R-:W3:Y:S04]  /*38e60*/  LDL.LU R10, [R1+0x1c0] ;  /* 0x0001c000010a7983 */ /* 0x001ee80000300800 */
[----:B------:R-:W-:Y:S04]  /*38e70*/  STL.64 [R1+0xcb0], R8 ;  /* 0x000cb00801007387 */ /* 0x000fe80000100a00 */
[----:B------:R0:W-:Y:S04]  /*38e80*/  STL [R1+0xc80], R11 ;  /* 0x000c800b01007387 */ /* 0x0001e80000100800 */
[----:B0-----:R-:W4:Y:S04]  /*38e90*/  LDL.LU R11, [R1+0x40] ;  /* 0x00004000010b7983 */ /* 0x001f280000300800 */
[----:B------:R-:W-:Y:S04]  /*38ea0*/  STL.64 [R1+0xcb8], R24 ;  /* 0x000cb81801007387 */ /* 0x000fe80000100a00 */
[----:B------:R0:W-:Y:S02]  /*38eb0*/  STL.64 [R1+0xc88], R26 ;  /* 0x000c881a01007387 */ /* 0x0001e40000100a00 */
[----:B0-----:R-:W0:Y:S02]  /*38ec0*/  LDC R26, c[0x0][0x248] ;  /* 0x00009200ff1a7b82 */ /* 0x001e240000000800 */
[----:B0-----:R-:W-:-:S02]  /*38ed0*/  IMAD R20, R26, 0x4, R18 ;  /* 0x000000041a147824 */ /* 0x001fc400078e0212 */
[----:B------:R-:W0:Y:S02]  /*38ee0*/  LDS.128 R16, [R29+UR4+0xc00] ;  /* 0x000c00041d107984 */ /* 0x000e240008000c00 */
[----:B------:R-:W-:-:S04]  /*38ef0*/  IMAD R3, R26, 0x4, R20 ;  /* 0x000000041a037824 */ /* 0x000fc800078e0214 */
[----:B------:R-:W-:Y:S01]  /*38f00*/  IMAD R28, R26, 0x4, R3 ;  /* 0x000000041a1c7824 */ /* 0x000fe200078e0203 */
[CC--:B------:R-:W-:Y:S01]  /*38f10*/  LEA R8, P5, R3.reuse, R0.reuse, 0x1 ;  /* 0x0000000003087211 */ /* 0x0c0fe200078a08ff */
[----:B------:R1:W-:Y:S01]  /*38f20*/  STL.64 [R1+0xc90], R14 ;  /* 0x000c900e01007387 */ /* 0x0003e20000100a00 */
[----:B------:R-:W-:Y:S02]  /*38f30*/  LEA R24, P3, R20, R0, 0x1 ;  /* 0x0000000014187211 */ /* 0x000fe400078608ff */
[----:B------:R-:W-:Y:S02]  /*38f40*/  LEA.HI.X.SX32 R9, R3, R2, 0x1, P5 ;  /* 0x0000000203097211 */ /* 0x000fe400028f0eff */
[----:B------:R-:W-:Y:S01]  /*38f50*/  LEA R22, P5, R28, R0, 0x1 ;  /* 0x000000001c167211 */ /* 0x000fe200078a08ff */
[----:B-1----:R-:W5:Y:S04]  /*38f60*/  LDL.LU R14, [R1+0x1c4] ;  /* 0x0001c400010e7983 */ /* 0x002f680000300800 */
[----:B------:R-:W5:Y:S01]  /*38f70*/  LDL.LU R15, [R1+0x1cc] ;  /* 0x0001cc00010f7983 */ /* 0x000f620000300800 */
[----:B------:R-:W-:-:S03]  /*38f80*/  LEA.HI.X.SX32 R25, R20, R2, 0x1, P3 ;  /* 0x0000000214197211 */ /* 0x000fc600018f0eff */
[----:B0-----:R-:W-:Y:S04]  /*38f90*/  STL.64 [R1+0xca8], R16 ;  /* 0x000ca81001007387 */ /* 0x001fe80000100a00 */
[----:B------:R0:W-:Y:S04]  /*38fa0*/  STL.64 [R1+0xc98], R18 ;  /* 0x000c981201007387 */ /* 0x0001e80000100a00 */
[----:B0-----:R-:W5:Y:S04]  /*38fb0*/  LDL.LU R18, [R1+0x1c8] ;  /* 0x0001c80001127983 */ /* 0x001f680000300800 */
[----:B------:R-:W5:Y:S04]  /*38fc0*/  LDL.LU R19, [R1] ;  /* 0x0000000001137983 */ /* 0x000f680000300800 */
[----:B------:R-:W-:Y:S04]  /*38fd0*/  STL [R1+0x18], R22 ;  /* 0x0000181601007387 */ /* 0x000fe80000100800 */
[----:B------:R-:W0:Y:S01]  /*38fe0*/  LDS.128 R20, [R21+UR4+0xc00] ;  /* 0x000c000415147984 */ /* 0x000e220008000c00 */
[----:B------:R-:W-:Y:S01]  /*38ff0*/  IMAD R29, R26, 0x4, R28 ;  /* 0x000000041a1d7824 */ /* 0x000fe200078e021c */
[----:B------:R-:W-:-:S02]  /*39000*/  ULDC UR4, c[0x0][0x22c] ;  /* 0x00008b0000047ab9 */ /* 0x000fc40000000800 */
[----:B------:R-:W5:Y:S04]  /*39010*/  LDL.LU R7, [R1+0x1d0] ;  /* 0x0001d00001077983 */ /* 0x000f680000300800 */
[----:B------:R-:W5:Y:S04]  /*39020*/  LDL.LU R27, [R1+0x1d4] ;  /* 0x0001d400011b7983 */ /* 0x000f680000300800 */
[----:B0-----:R0:W-:Y:S04]  /*39030*/  STL.64 [R1+0xca0], R22 ;  /* 0x000ca01601007387 */ /* 0x0011e80000100a00 */
[----:B0-----:R-:W3:Y:S01]  /*39040*/  LDL.LU.64 R22, [R1+0x18] ;  /* 0x0000180001167983 */ /* 0x001ee20000300a00 */
[----:B------:R-:W-:Y:S01]  /*39050*/  IMAD R3, R26, 0x4, R29 ;  /* 0x000000041a037824 */ /* 0x000fe200078e021d */
[----:B------:R-:W-:-:S04]  /*39060*/  LEA R16, P3, R29, R0, 0x1 ;  /* 0x000000001d107211 */ /* 0x000fc800078608ff */
[-C--:B------:R-:W-:Y:S02]  /*39070*/  LEA.HI.X.SX32 R17, R29, R2.reuse, 0x1, P3 ;  /* 0x000000021d117211 */ /* 0x080fe400018f0eff */
[----:B--2---:R-:W-:Y:S01]  /*39080*/  ISETP.LT.AND P3, PT, R6, UR5, !P0 ;  /* 0x0000000506007c0c */ /* 0x004fe2000c761270 */
[----:B------:R-:W-:Y:S01]  /*39090*/  ULDC UR5, c[0x0][0x22c] ;  /* 0x00008b0000057ab9 */ /* 0x000fe20000000800 */
[----:B------:R-:W2:Y:S04]  /*390a0*/  LDL.LU R6, [R1+0x1d8] ;  /* 0x0001d80001067983 */ /* 0x000ea80000300800 */
[----:B----4-:R0:W-:Y:S01]  /*390b0*/  @P6 STG.E.U16 desc[UR10][R4.64], R11 ;  /* 0x0000000b04006986 */ /* 0x0101e2000c10150a */
[----:B---3--:R-:W-:Y:S02]  /*390c0*/  LEA.HI.X.SX32 R23, R28, R2, 0x1, P5 ;  /* 0x000000021c177211 */ /* 0x008fe400028f0eff */
[----:B------:R-:W-:-:S04]  /*390d0*/  LEA R28, P5, R3, R0, 0x1 ;  /* 0x00000000031c7211 */ /* 0x000fc800078a08ff */
[----:B------:R-:W-:Y:S02]  /*390e0*/  LEA.HI.X.SX32 R29, R3, R2, 0x1, P5 ;  /* 0x00000002031d7211 */ /* 0x000fe400028f0eff */
[----:B------:R-:W-:Y:S01]  /*390f0*/  ISETP.LT.AND P5, PT, R10, UR4, !P0 ;  /* 0x000000040a007c0c */ /* 0x000fe2000c7a1270 */
[----:B------:R-:W-:Y:S01]  /*39100*/  ULDC UR4, c[0x0][0x22c] ;  /* 0x00008b0000047ab9 */ /* 0x000fe20000000800 */
[----:B------:R-:W3:Y:S04]  /*39110*/  LDL.LU R10, [R1+0xcc8] ;  /* 0x000cc800010a7983 */ /* 0x000ee80000300800 */
[----:B0-----:R-:W4:Y:S01]  /*39120*/  LDL.LU.64 R4, [R1+0xcc0] ;  /* 0x000cc00001047983 */ /* 0x001f220000300a00 */
[----:B-----5:R-:W-:Y:S01]  /*39130*/  ISETP.LT.AND P6, PT, R14, UR4, !P0 ;  /* 0x000000040e007c0c */ /* 0x020fe2000c7c1270 */
[----:B------:R-:W-:-:S02]  /*39140*/  ULDC UR4, c[0x0][0x22c] ;  /* 0x00008b0000047ab9 */ /* 0x000fc40000000800 */
[----:B------:R-:W5:Y:S04]  /*39150*/  LDL.LU R14, [R1+0x1dc] ;  /* 0x0001dc00010e7983 */ /* 0x000f680000300800 */
[----:B----4-:R0:W-:Y:S04]  /*39160*/  @P2 STG.E.U16 desc[UR10][R24.64], R4 ;  /* 0x0000000418002986 */ /* 0x0101e8000c10150a */
[----:B------:R1:W-:Y:S04]  /*39170*/  @P4 STG.E.U16 desc[UR10][R8.64], R19 ;  /* 0x0000001308004986 */ /* 0x0003e8000c10150a */
[----:B0-----:R-:W4:Y:S04]  /*39180*/  LDL.LU.64 R24, [R1+0xcb8] ;  /* 0x000cb80001187983 */ /* 0x001f280000300a00 */
[----:B-1----:R-:W2:Y:S01]  /*39190*/  LDL.LU.64 R8, [R1+0xcb0] ;  /* 0x000cb00001087983 */ /* 0x002ea20000300a00 */
[----:B------:R-:W-:Y:S01]  /*391a0*/  ISETP.LT.AND P2, PT, R18, UR4, !P0 ;  /* 0x0000000412007c0c */ /* 0x000fe2000c741270 */
[----:B------:R-:W-:Y:S01]  /*391b0*/  IMAD R18, R26, 0x4, R3 ;  /* 0x000000041a127824 */ /* 0x000fe200078e0203 */
[----:B------:R-:W-:-:S02]  /*391c0*/  ULDC UR4, c[0x0][0x22c] ;  /* 0x00008b0000047ab9 */ /* 0x000fc40000000800 */
[----:B------:R-:W-:Y:S01]  /*391d0*/  ISETP.LT.AND P4, PT, R15, UR4, !P0 ;  /* 0x000000040f007c0c */ /* 0x000fe2000c781270 */
[----:B------:R-:W-:Y:S01]  /*391e0*/  ULDC UR4, c[0x0][0x22c] ;  /* 0x00008b0000047ab9 */ /* 0x000fe20000000800 */
[----:B--2---:R-:W-:Y:S04]  /*391f0*/  @P3 STG.E.U16 desc[UR10][R22.64], R8 ;  /* 0x0000000816003986 */ /* 0x004fe8000c10150a */
[----:B----4-:R0:W-:Y:S04]  /*39200*/  @P5 STG.E.U16 desc[UR10][R16.64], R24 ;  /* 0x0000001810005986 */ /* 0x0101e8000c10150a */
[----:B0-----:R-:W2:Y:S01]  /*39210*/  LDL.LU.64 R16, [R1+0xca8] ;  /* 0x000ca80001107983 */ /* 0x001ea20000300a00 */
[----:B------:R-:W-:-:S03]  /*39220*/  LEA R22, P3, R18, R0, 0x1 ;  /* 0x0000000012167211 */ /* 0x000fc600078608ff */
[----:B------:R-:W4:Y:S01]  /*39230*/  LDL.LU R15, [R1+0x1e0] ;  /* 0x0001e000010f7983 */ /* 0x000f220000300800 */
[----:B------:R-:W-:Y:S02]  /*39240*/  LEA.HI.X.SX32 R23, R18, R2, 0x1, P3 ;  /* 0x0000000212177211 */ /* 0x000fe400018f0eff */
[----:B------:R-:W-:Y:S02]  /*39250*/  ISETP.LT.AND P3, PT, R7, UR4, !P0 ;  /* 0x0000000407007c0c */ /* 0x000fe4000c761270 */
[----:B------:R-:W-:Y:S01]  /*39260*/  ISETP.LT.AND P5, PT, R27, UR5, !P0 ;  /* 0x000000051b007c0c */ /* 0x000fe2000c7a1270 */
[----:B------:R-:W3:Y:S01]  /*39270*/  LDL.LU R7, [R1+0x1e4] ;  /* 0x0001e40001077983 */ /* 0x000ee20000300800 */
[----:B------:R-:W-:Y:S01]  /*39280*/  IMAD R3, R26, 0x4, R18 ;  /* 0x000000041a037824 */ /* 0x000fe200078e0212 */
[----:B------:R-:W-:Y:S01]  /*39290*/  ULDC UR4, c[0x0][0x22c] ;  /* 0x00008b0000047ab9 */ /* 0x000fe20000000800 */
[----:B------:R-:W-:Y:S01]  /*392a0*/  PRMT R4, R11, 0x7632, R4 ;  /* 0x000076320b047816 */ /* 0x000fe20000000004 */
[----:B------:R-:W3:Y:S01]  /*392b0*/  LDL.LU R27, [R1+0x1e8] ;  /* 0x0001e800011b7983 */ /* 0x000ee20000300800 */
[----:B------:R-:W-:Y:S01]  /*392c0*/  PRMT R24, R24, 0x7632, R24 ;  /* 0x0000763218187816 */ /* 0x000fe20000000018 */
[----:B------:R-:W-:-:S02]  /*392d0*/  ULDC UR5, c[0x0][0x22c] ;  /* 0x00008b0000057ab9 */ /* 0x000fc40000000800 */
[----:B------:R0:W-:Y:S04]  /*392e0*/  @P6 STG.E.U16 desc[UR10][R28.64], R12 ;  /* 0x0000000c1c006986 */ /* 0x0001e8000c10150a */
[----:B------:R-:W3:Y:S01]  /*392f0*/  LDL.LU R11, [R1+0x1ec] ;  /* 0x0001ec00010b7983 */ /* 0x000ee20000300800 */
[----:B0-----:R-:W-:-:S04]  /*39300*/  LEA R28, P6, R3, R0, 0x1 ;  /* 0x00000000031c7211 */ /* 0x001fc800078c08ff */
[----:B------:R-:W-:Y:S02]  /*39310*/  LEA.HI.X.SX32 R29, R3, R2, 0x1, P6 ;  /* 0x00000002031d7211 */ /* 0x000fe400030f0eff */
[----:B------:R-:W-:Y:S01]  /*39320*/  PRMT R8, R4, 0x7632, R8 ;  /* 0x0000763204087816 */ /* 0x000fe20000000008 */
[----:B--2---:R-:W-:Y:S01]  /*39330*/  @P2 STG.E.U16 desc[UR10][R22.64], R16 ;  /* 0x0000001016002986 */ /* 0x004fe2000c10150a */
[----:B------:R-:W-:Y:S01]  /*39340*/  ISETP.LT.AND P2, PT, R6, UR4, !P0 ;  /* 0x0000000406007c0c */ /* 0x000fe2000c741270 */
[C---:B------:R-:W-:Y:S01]  /*39350*/  IMAD R6, R26.reuse, 0x4, R3 ;  /* 0x000000041a067824 */ /* 0x040fe200078e0203 */
[----:B------:R-:W-:Y:S01]  /*39360*/  ULDC UR4, c[0x0][0x22c] ;  /* 0x00008b0000047ab9 */ /* 0x000fe20000000800 */
[----:B------:R0:W-:Y:S02]  /*39370*/  @P4 STG.E.U16 desc[UR10][R28.64], R20 ;  /* 0x000000141c004986 */ /* 0x0001e4000c10150a */
[----:B------:R-:W-:Y:S01]  /*39380*/  IMAD R3, R26, 0x4, R6 ;  /* 0x000000041a037824 */ /* 0x000fe200078e0206 */
[----:B0-----:R-:W-:-:S04]  /*39390*/  LEA R28, P6, R6, R0, 0x1 ;  /* 0x00000000061c7211 */ /* 0x001fc800078c08ff */
[----:B------:R-:W-:Y:S02]  /*393a0*/  LEA.HI.X.SX32 R29, R6, R2, 0x1, P6 ;  /* 0x00000002061d7211 */ /* 0x000fe400030f0eff */
[----:B------:R-:W2:Y:S01]  /*393b0*/  LDL.LU R6, [R1+0x1f0] ;  /* 0x0001f00001067983 */ /* 0x000ea20000300800 */
[C---:B------:R-:W-:Y:S01]  /*393c0*/  LEA R22, P6, R3.reuse, R0, 0x1 ;  /* 0x0000000003167211 */ /* 0x040fe200078c08ff */
[----:B------:R-:W-:Y:S01]  /*393d0*/  IMAD R18, R26, 0x4, R3 ;  /* 0x000000041a127824 */ /* 0x000fe200078e0203 */
[----:B-----5:R-:W-:Y:S01]  /*393e0*/  ISETP.LT.AND P4, PT, R14, UR4, !P0 ;  /* 0x000000040e007c0c */ /* 0x020fe2000c781270 */
[----:B------:R-:W-:Y:S01]  /*393f0*/  ULDC UR4, c[0x0][0x22c] ;  /* 0x00008b0000047ab9 */ /* 0x000fe20000000800 */
[----:B------:R-:W-:Y:S02]  /*39400*/  LEA.HI.X.SX32 R23, R3, R2, 0x1, P6 ;  /* 0x0000000203177211 */ /* 0x000fe400030f0eff */
[C---:B------:R-:W-:Y:S01]  /*39410*/  LEA R14, P6, R18.reuse, R0, 0x1 ;  /* 0x00000000120e7211 */ /* 0x040fe200078c08ff */
[----:B------:R0:W-:Y:S01]  /*39420*/  @P3 STG.E.U16 desc[UR10][R28.64], R4 ;  /* 0x000000041c003986 */ /* 0x0001e2000c10150a */
[----:B----4-:R-:W-:Y:S01]  /*39430*/  ISETP.LT.AND P3, PT, R15, UR4, !P0 ;  /* 0x000000040f007c0c */ /* 0x010fe2000c761270 */
[----:B------:R-:W-:Y:S01]  /*39440*/  ULDC UR4, c[0x0][0x22c] ;  /* 0x00008b0000047ab9 */ /* 0x000fe20000000800 */
[----:B------:R-:W-:-:S02]  /*39450*/  LEA.HI.X.SX32 R15, R18, R2, 0x1, P6 ;  /* 0x00000002120f7211 */ /* 0x000fc400030f0eff */
[----:B------:R-:W-:Y:S01]  /*39460*/  PRMT R3, R19, 0x7632, R3 ;  /* 0x0000763213037816 */ /* 0x000fe20000000003 */
[----:B------:R1:W-:Y:S01]  /*39470*/  @P5 STG.E.U16 desc[UR10][R22.64], R8 ;  /* 0x0000000816005986 */ /* 0x0003e2000c10150a */
[----:B---3--:R-:W-:Y:S01]  /*39480*/  ISETP.LT.AND P6, PT, R7, UR4, !P0 ;  /* 0x0000000407007c0c */ /* 0x008fe2000c7c1270 */
[----:B------:R-:W-:Y:S02]  /*39490*/  ULDC UR4, c[0x0][0x22c] ;  /* 0x00008b0000047ab9 */ /* 0x000fe40000000800 */
[----:B------:R3:W-:Y:S01]  /*394a0*/  @P2 STG.E.U16 desc[UR10][R14.64], R3 ;  /* 0x000000030e002986 */ /* 0x0007e2000c10150a */
[----:B------:R-:W-:Y:S01]  /*394b0*/  ISETP.LT.AND P2, PT, R27, UR4, !P0 ;  /* 0x000000041b007c0c */ /* 0x000fe2000c741270 */
[----:B0-----:R-:W-:Y:S01]  /*394c0*/  IMAD R4, R26, 0x4, R18 ;  /* 0x000000041a047824 */ /* 0x001fe200078e0212 */
[----:B------:R-:W-:Y:S01]  /*394d0*/  ULDC UR4, c[0x0][0x22c] ;  /* 0x00008b0000047ab9 */ /* 0x000fe20000000800 */
[----:B-1----:R-:W4:Y:S04]  /*394e0*/  LDL.LU.64 R22, [R1+0xca0] ;  /* 0x000ca00001167983 */ /* 0x002f280000300a00 */
[----:B------:R-:W5:Y:S01]  /*394f0*/  LDL.LU R7, [R1+0x1f4] ;  /* 0x0001f40001077983 */ /* 0x000f620000300800 */
[----:B------:R-:W-:Y:S01]  /*39500*/  PRMT R8, R8, 0x7632, R8 ;  /* 0x0000763208087816 */ /* 0x000fe20000000008 */
[----:B---3--:R-:W0:Y:S02]  /*39510*/  LDC R14, c[0x0][0x248] ;  /* 0x00009200ff0e7b82 */ /* 0x008e240000000800 */
[----:B------:R-:W3:Y:S01]  /*39520*/  LDL.LU R27, [R1+0x1f8] ;  /* 0x0001f800011b7983 */ /* 0x000ee20000300800 */
[----:B------:R-:W-:-:S03]  /*39530*/  LEA R28, P5, R4, R0, 0x1 ;  /* 0x00000000041c7211 */ /* 0x000fc600078a08ff */
[----:B------:R-:W4:Y:S01]  /*39540*/  LDL.LU R15, [R1+0x1fc] ;  /* 0x0001fc00010f7983 */ /* 0x000f220000300800 */
[----:B------:R-:W-:Y:S01]  /*39550*/  LEA.HI.X.SX32 R29, R4, R2, 0x1, P5 ;  /* 0x00000002041d7211 */ /* 0x000fe200028f0eff */
[----:B------:R-:W-:-:S04]  /*39560*/  IMAD R4, R26, 0x4, R4 ;  /* 0x000000041a047824 */ /* 0x000fc800078e0204 */
[----:B------:R1:W-:Y:S02]  /*39570*/  @P4 STG.E.U16 desc[UR10][R28.64], R8 ;  /* 0x000000081c004986 */ /* 0x0003e4000c10150a */
[C---:B-1----:R-:W-:Y:S01]  /*39580*/  LEA R28, P4, R4.reuse, R0, 0x1 ;  /* 0x00000000041c7211 */ /* 0x042fe200078808ff */
[----:B------:R-:W1:Y:S03]  /*39590*/  LDC R8, c[0x0][0x248] ;  /* 0x00009200ff087b82 */ /* 0x000e660000000800 */
[----:B------:R-:W-:Y:S01]  /*395a0*/  LEA.HI.X.SX32 R29, R4, R2, 0x1, P4 ;  /* 0x00000002041d7211 */ /* 0x000fe200020f0eff */
[----:B------:R-:W-:-:S04]  /*395b0*/  IMAD R4, R26, 0x4, R4 ;  /* 0x000000041a047824 */ /* 0x000fc800078e0204 */
[----:B------:R0:W-:Y:S01]  /*395c0*/  @P3 STG.E.U16 desc[UR10][R28.64], R24 ;  /* 0x000000181c003986 */ /* 0x0001e2000c10150a */
[----:B------:R-:W-:Y:S01]  /*395d0*/  IMAD R3, R26, 0x4, R4 ;  /* 0x000000041a037824 */ /* 0x000fe200078e0204 */
[----:B------:R-:W-:Y:S01]  /*395e0*/  ISETP.LT.AND P4, PT, R11, UR4, !P0 ;  /* 0x000000040b007c0c */ /* 0x000fe2000c781270 */
[----:B------:R-:W-:Y:S01]  /*395f0*/  ULDC UR4, c[0x0][0x22c] ;  /* 0x00008b0000047ab9 */ /* 0x000fe20000000800 */
[----:B------:R-:W-:Y:S02]  /*39600*/  PRMT R12, R12, 0x7632, R12 ;  /* 0x000076320c0c7816 */ /* 0x000fe4000000000c */
[C---:B0-----:R-:W-:Y:S01]  /*39610*/  LEA R28, P3, R4.reuse, R0, 0x1 ;  /* 0x00000000041c7211 */ /* 0x041fe200078608ff */
[----:B------:R-:W0:Y:S03]  /*39620*/  LDC R24, c[0x0][0x248] ;  /* 0x00009200ff187b82 */ /* 0x000e260000000800 */
[----:B------:R-:W-:-:S02]  /*39630*/  LEA.HI.X.SX32 R29, R4, R2, 0x1, P3 ;  /* 0x00000002041d7211 */ /* 0x000fc400018f0eff */
[----:B------:R-:W-:Y:S01]  /*39640*/  LEA R18, P3, R3, R0, 0x1 ;  /* 0x0000000003127211 */ /* 0x000fe200078608ff */
[----:B------:R-:W-:-:S03]  /*39650*/  IMAD R4, R26, 0x4, R3 ;  /* 0x000000041a047824 */ /* 0x000fc600078e0203 */
[----:B------:R-:W-:Y:S01]  /*39660*/  LEA.HI.X.SX32 R19, R3, R2, 0x1, P3 ;  /* 0x0000000203137211 */ /* 0x000fe200018f0eff */
[----:B------:R1:W-:Y:S01]  /*39670*/  @P6 STG.E.U16 desc[UR10][R28.64], R12 ;  /* 0x0000000c1c006986 */ /* 0x0003e2000c10150a */
[----:B------:R-:W-:Y:S01]  /*39680*/  PRMT R16, R16, 0x7632, R16 ;  /* 0x0000763210107816 */ /* 0x000fe20000000010 */
[----:B-1----:R-:W-:Y:S01]  /*39690*/  IMAD R3, R8, 0x4, R4 ;  /* 0x0000000408037824 */ /* 0x002fe200078e0204 */
[----:B------:R-:W-:Y:S01]  /*396a0*/  PRMT R20, R20, 0x7632, R20 ;  /* 0x0000763214147816 */ /* 0x000fe20000000014 */
[----:B------:R-:W1:Y:S01]  /*396b0*/  LDC R8, c[0x0][0x248] ;  /* 0x00009200ff087b82 */ /* 0x000e620000000800 */
[----:B------:R-:W-:Y:S01]  /*396c0*/  IMAD.MOV.U32 R28, RZ, RZ, R18 ;  /* 0x000000ffff1c7224 */ /* 0x000fe200078e0012 */
[----:B------:R-:W-:Y:S01]  /*396d0*/  LEA R18, P6, R4, R0, 0x1 ;  /* 0x0000000004127211 */ /* 0x000fe200078c08ff */
[----:B------:R-:W-:-:S05]  /*396e0*/  IMAD.MOV.U32 R29, RZ, RZ, R19 ;  /* 0x000000ffff1d7224 */ /* 0x000fca00078e0013 */
[----:B------:R-:W1:Y:S01]  /*396f0*/  LDC R12, c[0x0][0x248] ;  /* 0x00009200ff0c7b82 */ /* 0x000e620000000800 */
[----:B------:R-:W-:Y:S01]  /*39700*/  LEA.HI.X.SX32 R19, R4, R2, 0x1, P6 ;  /* 0x0000000204137211 */ /* 0x000fe200030f0eff */
[----:B------:R0:W-:Y:S04]  /*39710*/  @P2 STG.E.U16 desc[UR10][R28.64], R16 ;  /* 0x000000101c002986 */ /* 0x0001e8000c10150a */
[----:B------:R5:W-:Y:S01]  /*39720*/  @P4 STG.E.U16 desc[UR10][R18.64], R20 ;  /* 0x0000001412004986 */ /* 0x000be2000c10150a */
[C---:B0-----:R-:W-:Y:S01]  /*39730*/  LEA R28, P6, R3.reuse, R0, 0x1 ;  /* 0x00000000031c7211 */ /* 0x041fe200078c08ff */
[----:B------:R-:W0:Y:S03]  /*39740*/  LDC R16, c[0x0][0x248] ;  /* 0x00009200ff107b82 */ /* 0x000e260000000800 */
[----:B------:R-:W-:Y:S01]  /*39750*/  LEA.HI.X.SX32 R29, R3, R2, 0x1, P6 ;  /* 0x00000002031d7211 */ /* 0x000fe200030f0eff */
[----:B------:R-:W-:Y:S01]  /*39760*/  IMAD R3, R24, 0x4, R3 ;  /* 0x0000000418037824 */ /* 0x000fe200078e0203 */
[----:B--2---:R-:W-:-:S02]  /*39770*/  ISETP.LT.AND P5, PT, R6, UR5, !P0 ;  /* 0x0000000506007c0c */ /* 0x004fc4000c7a1270 */
[----:B-----5:R-:W-:Y:S01]  /*39780*/  ISETP.LT.AND P3, PT, R7, UR4, !P0 ;  /* 0x0000000407007c0c */ /* 0x020fe2000c761270 */
[----:B------:R-:W2:Y:S01]  /*39790*/  LDL.LU R6, [R1+0x200] ;  /* 0x0002000001067983 */ /* 0x000ea20000300800 */
[----:B------:R-:W-:Y:S01]  /*397a0*/  ULDC UR4, c[0x0][0x22c] ;  /* 0x00008b0000047ab9 */ /* 0x000fe20000000800 */
[----:B------:R-:W-:Y:S01]  /*397b0*/  IMAD R4, R14, 0x4, R3 ;  /* 0x000000040e047824 */ /* 0x000fe200078e0203 */
[----:B------:R-:W5:Y:S01]  /*397c0*/  LDC R20, c[0x0][0x248] ;  /* 0x00009200ff147b82 */ /* 0x000f620000000800 */
[----:B------:R-:W5:Y:S01]  /*397d0*/  LDL.LU R11, [R1+0x44] ;  /* 0x00004400010b7983 */ /* 0x000f620000300800 */
[----:B---3--:R-:W-:Y:S01]  /*397e0*/  ISETP.LT.AND P2, PT, R27, UR4, !P0 ;  /* 0x000000041b007c0c */ /* 0x008fe2000c741270 */
[----:B------:R-:W-:Y:S01]  /*397f0*/  ULDC UR4, c[0x0][0x22c] ;  /* 0x00008b0000047ab9 */ /* 0x000fe20000000800 */
[----:B------:R-:W-:Y:S01]  /*39800*/  ULDC UR5, c[0x0][0x22c] ;  /* 0x00008b0000057ab9 */ /* 0x000fe20000000800 */
[----:B------:R-:W3:Y:S04]  /*39810*/  LDL.LU R7, [R1+0x204] ;  /* 0x0002040001077983 */ /* 0x000ee80000300800 */
[----:B------:R-:W3:Y:S04]  /*39820*/  LDL.LU R26, [R1+0x208] ;  /* 0x00020800011a7983 */ /* 0x000ee80000300800 */
[----:B------:R-:W3:Y:S04]  /*39830*/  LDL.LU.64 R18, [R1+0xc98] ;  /* 0x000c980001127983 */ /* 0x000ee80000300a00 */
[----:B------:R-:W3:Y:S04]  /*39840*/  LDL.LU R27, [R1+0x20c] ;  /* 0x00020c00011b7983 */ /* 0x000ee80000300800 */
[----:B------:R-:W3:Y:S01]  /*39850*/  LDL.LU R24, [R1+0x4] ;  /* 0x0000040001187983 */ /* 0x000ee20000300800 */
[----:B------:R-:W-:-:S02]  /*39860*/  LEA R14, P6, R4, R0, 0x1 ;  /* 0x00000000040e7211 */ /* 0x000fc400078c08ff */
[----:B----4-:R-:W-:Y:S01]  /*39870*/  ISETP.LT.AND P4, PT, R15, UR4, !P0 ;  /* 0x000000040f007c0c */ /* 0x010fe2000c781270 */
[----:B------:R-:W-:Y:S01]  /*39880*/  ULDC UR4, c[0x0][0x22c] ;  /* 0x00008b0000047ab9 */ /* 0x000fe20000000800 */
[----:B------:R-:W-:Y:S01]  /*39890*/  LEA.HI.X.SX32 R15, R4, R2, 0x1, P6 ;  /* 0x00000002040f7211 */ /* 0x000fe200030f0eff */
[----:B-----5:R4:W-:Y:S02]  /*398a0*/  @P5 STG.E.U16 desc[UR10][R28.64], R11 ;  /* 0x0000000b1c005986 */ /* 0x0209e4000c10150a */
[----:B----4-:R-:W-:-:S04]  /*398b0*/  LEA R28, P5, R3, R0, 0x1 ;  /* 0x00000000031c7211 */ /* 0x010fc800078a08ff */
[----:B------:R-:W-:Y:S01]  /*398c0*/  LEA.HI.X.SX32 R29, R3, R2, 0x1, P5 ;  /* 0x00000002031d7211 */ /* 0x000fe200028f0eff */
[----:B-1----:R-:W-:Y:S01]  /*398d0*/  IMAD R3, R12, 0x4, R4 ;  /* 0x000000040c037824 */ /* 0x002fe200078e0204 */
[----:B--2---:R-:W-:Y:S01]  /*398e0*/  ISETP.LT.AND P5, PT, R6, UR4, !P0 ;  /* 0x0000000406007c0c */ /* 0x004fe2000c7a1270 */
[----:B------:R-:W-:Y:S01]  /*398f0*/  ULDC UR4, c[0x0][0x22c] ;  /* 0x00008b0000047ab9 */ /* 0x000fe20000000800 */
[----:B------:R-:W2:Y:S01]  /*39900*/  LDL.LU R6, [R1+0x214] ;  /* 0x0002140001067983 */ /* 0x000ea20000300800 */
[----:B------:R-:W1:Y:S03]  /*39910*/  LDC R12, c[0x0][0x248] ;  /* 0x00009200ff0c7b82 */ /* 0x000e660000000800 */
[----:B------:R4:W-:Y:S04]  /*39920*/  @P3 STG.E.U16 desc[UR10][R28.64], R5 ;  /* 0x000000051c003986 */ /* 0x0009e8000c10150a */
[----:B---3--:R3:W-:Y:S01]  /*39930*/  @P2 STG.E.U16 desc[UR10][R14.64], R24 ;  /* 0x000000180e002986 */ /* 0x0087e2000c10150a */
[----:B----4-:R-:W-:-:S04]  /*39940*/  LEA R28, P6, R3, R0, 0x1 ;  /* 0x00000000031c7211 */ /* 0x010fc800078c08ff */
[----:B------:R-:W-:Y:S01]  /*39950*/  LEA.HI.X.SX32 R29, R3, R2, 0x1, P6 ;  /* 0x00000002031d7211 */ /* 0x000fe200030f0eff */
[----:B------:R-:W-:Y:S01]  /*39960*/  IMAD R3, R8, 0x4, R3 ;  /* 0x0000000408037824 */ /* 0x000fe200078e0203 */
[----:B------:R-:W-:Y:S01]  /*39970*/  ISETP.LT.AND P3, PT, R7, UR4, !P0 ;  /* 0x0000000407007c0c */ /* 0x000fe2000c761270 */
[----:B---3--:R-:W3:Y:S01]  /*39980*/  LDL.LU.64 R14, [R1+0xc90] ;  /* 0x000c9000010e7983 */ /* 0x008ee20000300a00 */
[----:B------:R-:W4:Y:S01]  /*39990*/  LDC R8, c[0x0][0x248] ;  /* 0x00009200ff087b82 */ /* 0x000f220000000800 */
[----:B0-----:R-:W-:Y:S01]  /*399a0*/  IMAD R4, R16, 0x4, R3 ;  /* 0x0000000410047824 */ /* 0x001fe200078e0203 */
[----:B------:R-:W-:Y:S01]  /*399b0*/  ULDC UR4, c[0x0][0x22c] ;  /* 0x00008b0000047ab9 */ /* 0x000fe20000000800 */
[----:B------:R0:W-:Y:S04]  /*399c0*/  @P4 STG.E.U16 desc[UR10][R28.64], R9 ;  /* 0x000000091c004986 */ /* 0x0001e8000c10150a */
[----:B------:R-:W5:Y:S01]  /*399d0*/  LDL.LU R7, [R1+0x218] ;  /* 0x0002180001077983 */ /* 0x000f620000300800 */
[----:B------:R-:W1:Y:S01]  /*399e0*/  LDC R16, c[0x0][0x248] ;  /* 0x00009200ff107b82 */ /* 0x000e620000000800 */
[----:B0-----:R-:W-:-:S04]  /*399f0*/  LEA R28, P4, R3, R0, 0x1 ;  /* 0x00000000031c7211 */ /* 0x001fc800078808ff */
[----:B------:R-:W-:Y:S01]  /*39a00*/  LEA.HI.X.SX32 R29, R3, R2, 0x1, P4 ;  /* 0x00000002031d7211 */ /* 0x000fe200020f0eff */
[----:B------:R-:W-:Y:S02]  /*39a10*/  IMAD R3, R20, 0x4, R4 ;  /* 0x0000000414037824 */ /* 0x000fe400078e0204 */
[----:B------:R-:W2:Y:S01]  /*39a20*/  LDL.LU R20, [R1+0x210] ;  /* 0x0002100001147983 */ /* 0x000ea20000300800 */
[----:B------:R-:W-:Y:S01]  /*39a30*/  ISETP.LT.AND P2, PT, R26, UR4, !P0 ;  /* 0x000000041a007c0c */ /* 0x000fe2000c741270 */
[----:B------:R-:W-:Y:S01]  /*39a40*/  ULDC UR4, c[0x0][0x22c] ;  /* 0x00008b0000047ab9 */ /* 0x000fe20000000800 */
[C---:B------:R-:W-:Y:S01]  /*39a50*/  LEA R26, P6, R4.reuse, R0, 0x1 ;  /* 0x00000000041a7211 */ /* 0x040fe200078c08ff */
[----:B------:R0:W-:Y:S01]  /*39a60*/  @P5 STG.E.U16 desc[UR10][R28.64], R25 ;  /* 0x000000191c005986 */ /* 0x0001e2000c10150a */
[----:B------:R-:W-:Y:S01]  /*39a70*/  ISETP.LT.AND P4, PT, R27, UR4, !P0 ;  /* 0x000000041b007c0c */ /* 0x000fe2000c781270 */
[----:B------:R-:W-:Y:S01]  /*39a80*/  ULDC UR4, c[0x0][0x22c] ;  /* 0x00008b0000047ab9 */ /* 0x000fe20000000800 */
[----:B------:R-:W-:-:S02]  /*39a90*/  LEA.HI.X.SX32 R27, R4, R2, 0x1, P6 ;  /* 0x00000002041b7211 */ /* 0x000fc400030f0eff */
[----:B0-----:R-:W-:-:S04]  /*39aa0*/  LEA R28, P6, R3, R0, 0x1 ;  /* 0x00000000031c7211 */ /* 0x001fc800078c08ff */
[----:B------:R-:W-:Y:S01]  /*39ab0*/  LEA.HI.X.SX32 R29, R3, R2, 0x1, P6 ;  /* 0x00000002031d7211 */ /* 0x000fe200030f0eff */
[----:B----4-:R-:W-:Y:S02]  /*39ac0*/  IMAD R3, R8, 0x4, R3 ;  /* 0x0000000408037824 */ /* 0x010fe400078e0203 */
[----:B------:R-:W0:Y:S01]  /*39ad0*/  LDC R8, c[0x0][0x248] ;  /* 0x00009200ff087b82 */ /* 0x000e220000000800 */
[----:B------:R4:W-:Y:S01]  /*39ae0*/  @P3 STG.E.U16 desc[UR10][R26.64], R13 ;  /* 0x0000000d1a003986 */ /* 0x0009e2000c10150a */
[----:B-1----:R-:W-:-:S03]  /*39af0*/  IMAD R4, R12, 0x4, R3 ;  /* 0x000000040c047824 */ /* 0x002fc600078e0203 */
[----:B------:R1:W-:Y:S01]  /*39b00*/  @P2 STG.E.U16 desc[UR10][R28.64], R17 ;  /* 0x000000111c002986 */ /* 0x0003e2000c10150a */
[----:B------:R-:W-:-:S03]  /*39b10*/  PRMT R5, R11, 0x7632, R5 ;  /* 0x000076320b057816 */ /* 0x000fc60000000005 */
[----:B----4-:R-:W4:Y:S01]  /*39b20*/  LDL.LU.64 R26, [R1+0xc88] ;  /* 0x000c8800011a7983 */ /* 0x010f220000300a00 */
[----:B-1----:R-:W-:-:S03]  /*39b30*/  LEA R28, P6, R3, R0, 0x1 ;  /* 0x00000000031c7211 */ /* 0x002fc600078c08ff */
[----:B------:R-:W3:Y:S01]  /*39b40*/  LDL.LU R12, [R1+0x21c] ;  /* 0x00021c00010c7983 */ /* 0x000ee20000300800 */
[----:B------:R-:W-:-:S03]  /*39b50*/  LEA.HI.X.SX32 R29, R3, R2, 0x1, P6 ;  /* 0x00000002031d7211 */ /* 0x000fc600030f0eff */
[----:B------:R-:W4:Y:S01]  /*39b60*/  LDL.LU R11, [R1+0xc80] ;  /* 0x000c8000010b7983 */ /* 0x000f220000300800 */
[----:B------:R-:W-:-:S03]  /*39b70*/  IMAD R3, R16, 0x4, R4 ;  /* 0x0000000410037824 */ /* 0x000fc600078e0204 */
[----:B------:R-:W4:Y:S04]  /*39b80*/  LDL.LU R16, [R1+0x220] ;  /* 0x0002200001107983 */ /* 0x000f280000300800 */
[----:B------:R1:W-:Y:S01]  /*39b90*/  @P4 STG.E.U16 desc[UR10][R28.64], R21 ;  /* 0x000000151c004986 */ /* 0x0003e2000c10150a */
[----:B--2---:R-:W-:Y:S01]  /*39ba0*/  ISETP.LT.AND P5, PT, R20, UR4, !P0 ;  /* 0x0000000414007c0c */ /* 0x004fe2000c7a1270 */
[----:B------:R-:W-:Y:S01]  /*39bb0*/  ULDC UR4, c[0x0][0x22c] ;  /* 0x00008b0000047ab9 */ /* 0x000fe20000000800 */
[----:B------:R-:W2:Y:S01]  /*39bc0*/  LDC R20, c[0x0][0x248] ;  /* 0x00009200ff147b82 */ /* 0x000ea20000000800 */
[----:B------:R-:W-:Y:S01]  /*39bd0*/  ISETP.LT.AND P3, PT, R6, UR4, !P0 ;  /* 0x0000000406007c0c */ /* 0x000fe2000c761270 */
[----:B------:R-:W-:Y:S01]  /*39be0*/  ULDC UR4, c[0x0][0x22c] ;  /* 0x00008b0000047ab9 */ /* 0x000fe20000000800 */
[----:B------:R-:W-:-:S02]  /*39bf0*/  LEA R6, P6, R4, R0, 0x1 ;  /* 0x0000000004067211 */ /* 0x000fc400078c08ff */
[----:B-----5:R-:W-:Y:S01]  /*39c00*/  ISETP.LT.AND P2, PT, R7, UR4, !P0 ;  /* 0x0000000407007c0c */ /* 0x020fe2000c741270 */
[----:B------:R-:W-:Y:S01]  /*39c10*/  ULDC UR4, c[0x0][0x22c] ;  /* 0x00008b0000047ab9 */ /* 0x000fe20000000800 */
[----:B------:R-:W-:Y:S02]  /*39c20*/  LEA.HI.X.SX32 R7, R4, R2, 0x1, P6 ;  /* 0x0000000204077211 */ /* 0x000fe400030f0eff */
[C---:B-1----:R-:W-:Y:S01]  /*39c30*/  LEA R28, P6, R3.reuse, R0, 0x1 ;  /* 0x00000000031c7211 */ /* 0x042fe200078c08ff */
[----:B------:R-:W5:Y:S03]  /*39c40*/  LDL.LU R4, [R1+0x224] ;  /* 0x0002240001047983 */ /* 0x000f660000300800 */
[----:B------:R-:W-:Y:S01]  /*39c50*/  LEA.HI.X.SX32 R29, R3, R2, 0x1, P6 ;  /* 0x00000002031d7211 */ /* 0x000fe200030f0eff */
[----:B------:R1:W-:Y:S01]  /*39c60*/  @P5 STG.E.U16 desc[UR10][R6.64], R5 ;  /* 0x0000000506005986 */ /* 0x0003e2000c10150a */
[----:B0-----:R-:W-:Y:S01]  /*39c70*/  IMAD R3, R8, 0x4, R3 ;  /* 0x0000000408037824 */ /* 0x001fe200078e0203 */
[----:B-1----:R-:W-:-:S02]  /*39c80*/  PRMT R5, R5, 0x7632, R5 ;  /* 0x0000763205057816 */ /* 0x002fc40000000005 */
[----:B------:R-:W5:Y:S04]  /*39c90*/  LDL.LU.64 R6, [R1+0xc78] ;  /* 0x000c780001067983 */ /* 0x000f680000300a00 */
[----:B------:R0:W-:Y:S01]  /*39ca0*/  @P3 STG.E.U16 desc[UR10][R28.64], R5 ;  /* 0x000000051c003986 */ /* 0x0001e2000c10150a */
[----:B--2---:R-:W-:-:S03]  /*39cb0*/  IMAD R8, R20, 0x4, R3 ;  /* 0x0000000414087824 */ /* 0x004fc600078e0203 */
[----:B------:R-:W2:Y:S01]  /*39cc0*/  LDL.LU R20, [R1+0x22c] ;  /* 0x00022c0001147983 */ /* 0x000ea20000300800 */
[----:B0-----:R-:W-:-:S04]  /*39cd0*/  LEA R28, P3, R3, R0, 0x1 ;  /* 0x00000000031c7211 */ /* 0x001fc800078608ff */
[----:B------:R-:W-:Y:S02]  /*39ce0*/  LEA.HI.X.SX32 R29, R3, R2, 0x1, P3 ;  /* 0x00000002031d7211 */ /* 0x000fe400018f0eff */
[----:B------:R-:W2:Y:S01]  /*39cf0*/  LDL.LU R3, [R1+0x228] ;  /* 0x0002280001037983 */ /* 0x000ea20000300800 */
[----:B---3--:R-:W-:Y:S01]  /*39d00*/  ISETP.LT.AND P4, PT, R12, UR4, !P0 ;  /* 0x000000040c007c0c */ /* 0x008fe2000c781270 */
[----:B------:R-:W-:Y:S01]  /*39d10*/  ULDC UR4, c[0x0][0x22c] ;  /* 0x00008b0000047ab9 */ /* 0x000fe20000000800 */
[----:B------:R-:W0:Y:S01]  /*39d20*/  LDC R12, c[0x0][0x248] ;  /* 0x00009200ff0c7b82 */ /* 0x000e220000000800 */
[----:B----4-:R-:W-:Y:S01]  /*39d30*/  ISETP.LT.AND P6, PT, R16, UR4, !P0 ;  /* 0x0000000410007c0c */ /* 0x010fe2000c7c1270 */
[----:B------:R-:W-:-:S06]  /*39d40*/  ULDC UR4, c[0x0][0x22c] ;  /* 0x00008b0000047ab9 */ /* 0x000fcc0000000800 */
[----:B------:R-:W1:Y:S01]  /*39d50*/  LDC R16, c[0x0][0x248] ;  /* 0x00009200ff107b82 */ /* 0x000e620000000800 */
[----:B------:R-:W-:-:S07]  /*39d60*/  PRMT R5, R24, 0x7632, R5 ;  /* 0x0000763218057816 */ /* 0x000fce0000000005 */
[----:B------:R-:W3:Y:S01]  /*39d70*/  LDC R24, c[0x0][0x248] ;  /* 0x00009200ff187b82 */ /* 0x000ee20000000800 */
[----:B------:R4:W-:Y:S01]  /*39d80*/  @P2 STG.E.U16 desc[UR10][R28.64], R5 ;  /* 0x000000051c002986 */ /* 0x0009e2000c10150a */
[----:B------:R-:W-:Y:S02]  /*39d90*/  PRMT R9, R9, 0x7632, R9 ;  /* 0x0000763209097816 */ /* 0x000fe40000000009 */
[----:B------:R-:W-:Y:S01]  /*39da0*/  PRMT R25, R25, 0x7632, R25 ;  /* 0x0000763219197816 */ /* 0x000fe20000000019 */
[----:B----4-:R-:W4:Y:S01]  /*39db0*/  LDL.LU R29, [R1+0x48] ;  /* 0x00004800011d7983 */ /* 0x010f220000300800 */
[----:B------:R-:W-:Y:S02]  /*39dc0*/  PRMT R13, R13, 0x7632, R13 ;  /* 0x000076320d0d7816 */ /* 0x000fe4000000000d */
[----:B------:R-:W4:Y:S01]  /*39dd0*/  LDC R28, c[0x0][0x248] ;  /* 0x00009200ff1c7b82 */ /* 0x000f220000000800 */
[----:B-----5:R-:W-:Y:S01]  /*39de0*/  ISETP.LT.AND P3, PT, R4, UR4, !P0 ;  /* 0x0000000404007c0c */ /* 0x020fe2000c761270 */
[----:B------:R-:W-:Y:S01]  /*39df0*/  ULDC UR4, c[0x0][0x22c] ;  /* 0x00008b0000047ab9 */ /* 0x000fe20000000800 */
[----:B------:R-:W-:-:S04]  /*39e00*/  LEA R4, P5, R8, R0, 0x1 ;  /* 0x0000000008047211 */ /* 0x000fc800078a08ff */
[----:B------:R-:W-:Y:S01]  /*39e10*/  LEA.HI.X.SX32 R5, R8, R2, 0x1, P5 ;  /* 0x0000000208057211 */ /* 0x000fe200028f0eff */
[----:B0-----:R-:W-:-:S04]  /*39e20*/  IMAD R8, R12, 0x4, R8 ;  /* 0x000000040c087824 */ /* 0x001fc800078e0208 */
[----:B------:R0:W-:Y:S02]  /*39e30*/  @P4 STG.E.U16 desc[UR10][R4.64], R9 ;  /* 0x0000000904004986 */ /* 0x0001e4000c10150a */
[----:B0-----:R-:W-:-:S04]  /*39e40*/  LEA R4, P4, R8, R0, 0x1 ;  /* 0x0000000008047211 */ /* 0x001fc800078808ff */
[----:B------:R-:W-:Y:S02]  /*39e50*/  LEA.HI.X.SX32 R5, R8, R2, 0x1, P4 ;  /* 0x0000000208057211 */ /* 0x000fe400020f0eff */
[----:B--2---:R-:W-:Y:S01]  /*39e60*/  ISETP.LT.AND P2, PT, R3, UR4, !P0 ;  /* 0x0000000403007c0c */ /* 0x004fe2000c741270 */
[----:B-1----:R-:W-:Y:S02]  /*39e70*/  IMAD R3, R16, 0x4, R8 ;  /* 0x0000000410037824 */ /* 0x002fe400078e0208 */
[----:B------:R0:W-:Y:S01]  /*39e80*/  @P6 STG.E.U16 desc[UR10][R4.64], R25 ;  /* 0x0000001904006986 */ /* 0x0001e2000c10150a */
[----:B------:R-:W-:Y:S01]  /*39e90*/  ULDC UR4, c[0x0][0x22c] ;  /* 0x00008b0000047ab9 */ /* 0x000fe20000000800 */
[----:B------:R-:W1:Y:S01]  /*39ea0*/  LDC R16, c[0x0][0x248] ;  /* 0x00009200ff107b82 */ /* 0x000e620000000800 */
[C---:B------:R-:W-:Y:S01]  /*39eb0*/  LEA R8, P4, R3.reuse, R0, 0x1 ;  /* 0x0000000003087211 */ /* 0x040fe200078808ff */
[----:B---3--:R-:W-:Y:S02]  /*39ec0*/  IMAD R12, R24, 0x4, R3 ;  /* 0x00000004180c7824 */ /* 0x008fe400078e0203 */
[----:B------:R-:W2:Y:S01]  /*39ed0*/  LDL.LU R24, [R1+0x23c] ;  /* 0x00023c0001187983 */ /* 0x000ea20000300800 */
[----:B------:R-:W-:-:S03]  /*39ee0*/  LEA.HI.X.SX32 R9, R3, R2, 0x1, P4 ;  /* 0x0000000203097211 */ /* 0x000fc600020f0eff */
[----:B------:R-:W3:Y:S04]  /*39ef0*/  LDL.LU R3, [R1+0x238] ;  /* 0x0002380001037983 */ /* 0x000ee80000300800 */
[----:B0-----:R-:W5:Y:S01]  /*39f00*/  LDL.LU R5, [R1+0x230] ;  /* 0x0002300001057983 */ /* 0x001f620000300800 */
[----:B------:R-:W-:Y:S01]  /*39f10*/  ISETP.LT.AND P5, PT, R20, UR4, !P0 ;  /* 0x0000000414007c0c */ /* 0x000fe2000c7a1270 */
[----:B------:R-:W-:Y:S01]  /*39f20*/  ULDC UR4, c[0x0][0x22c] ;  /* 0x00008b0000047ab9 */ /* 0x000fe20000000800 */
[----:B------:R-:W0:Y:S01]  /*39f30*/  LDC R20, c[0x0][0x248] ;  /* 0x00009200ff147b82 */ /* 0x000e220000000800 */
[C---:B------:R-:W-:Y:S01]  /*39f40*/  LEA R4, P6, R12.reuse, R0, 0x1 ;  /* 0x000000000c047211 */ /* 0x040fe200078c08ff */
[----:B------:R4:W-:Y:S04]  /*39f50*/  @P3 STG.E.U16 desc[UR10][R8.64], R13 ;  /* 0x0000000d08003986 */ /* 0x0009e8000c10150a */
[----:B------:R-:W2:Y:S01]  /*39f60*/  LDL.LU R25, [R1+0x248] ;  /* 0x0002480001197983 */ /* 0x000ea20000300800 */
[----:B------:R-:W-:Y:S01]  /*39f70*/  PRMT R17, R17, 0x7632, R17 ;  /* 0x0000763211117816 */ /* 0x000fe20000000011 */
[----:B----4-:R-:W4:Y:S01]  /*39f80*/  LDC R13, c[0x0][0x248] ;  /* 0x00009200ff0d7b82 */ /* 0x010f220000000800 */
[----:B-----5:R-:W-:Y:S01]  /*39f90*/  ISETP.LT.AND P4, PT, R5, UR4, !P0 ;  /* 0x0000000405007c0c */ /* 0x020fe2000c781270 */
[----:B------:R-:W-:Y:S01]  /*39fa0*/  ULDC UR4, c[0x0][0x22c] ;  /* 0x00008b0000047ab9 */ /* 0x000fe20000000800 */
[----:B------:R-:W-:Y:S01]  /*39fb0*/  LEA.HI.X.SX32 R5, R12, R2, 0x1, P6 ;  /* 0x000000020c057211 */ /* 0x000fe200030f0eff */
[----:B0-----:R-:W-:Y:S01]  /*39fc0*/  IMAD R12, R20, 0x4, R12 ;  /* 0x00000004140c7824 */ /* 0x001fe200078e020c */
[----:B---3--:R-:W-:Y:S01]  /*39fd0*/  ISETP.LT.AND P3, PT, R3, UR4, !P0 ;  /* 0x0000000403007c0c */ /* 0x008fe2000c761270 */
[----:B------:R-:W3:Y:S01]  /*39fe0*/  LDL.LU R20, [R1+0x244] ;  /* 0x0002440001147983 */ /* 0x000ee20000300800 */
[----:B------:R-:W-:Y:S01]  /*39ff0*/  ULDC UR4, c[0x0][0x22c] ;  /* 0x00008b0000047ab9 */ /* 0x000fe20000000800 */
[----:B-1----:R-:W-:-:S02]  /*3a000*/  IMAD R3, R16, 0x4, R12 ;  /* 0x0000000410037824 */ /* 0x002fc400078e020c */
[----:B------:R-:W5:Y:S04]  /*3a010*/  LDL.LU R16, [R1+0x240] ;  /* 0x0002400001107983 */ /* 0x000f680000300800 */
[----:B------:R0:W-:Y:S01]  /*3a020*/  @P2 STG.E.U16 desc[UR10][R4.64], R17 ;  /* 0x0000001104002986 */ /* 0x0001e2000c10150a */
[----:B--2---:R-:W-:Y:S01]  /*3a030*/  ISETP.LT.AND P2, PT, R24, UR4, !P0 ;  /* 0x0000000418007c0c */ /* 0x004fe2000c741270 */
[----:B------:R-:W-:Y:S01]  /*3a040*/  ULDC UR4, c[0x0][0x22c] ;  /* 0x00008b0000047ab9 */ /* 0x000fe20000000800 */
[----:B------:R-:W1:Y:S01]  /*3a050*/  LDC R24, c[0x0][0x248] ;  /* 0x00009200ff187b82 */ /* 0x000e620000000800 */
[----:B------:R-:W-:-:S07]  /*3a060*/  PRMT R21, R21, 0x7632, R21 ;  /* 0x0000763215157816 */ /* 0x000fce0000000015 */
[----:B0-----:R-:W0:Y:S01]  /*3a070*/  LDC R17, c[0x0][0x248] ;  /* 0x00009200ff117b82 */ /* 0x001e220000000800 */
[----:B------:R-:W-:-:S04]  /*3a080*/  LEA R4, P6, R12, R0, 0x1 ;  /* 0x000000000c047211 */ /* 0x000fc800078c08ff */
[----:B------:R-:W-:Y:S01]  /*3a090*/  LEA.HI.X.SX32 R5, R12, R2, 0x1, P6 ;  /* 0x000000020c057211 */ /* 0x000fe200030f0eff */
[----:B------:R-:W-:Y:S01]  /*3a0a0*/  IMAD R12, R28, 0x4, R3 ;  /* 0x000000041c0c7824 */ /* 0x000fe200078e0203 */
[----:B------:R-:W-:-:S03]  /*3a0b0*/  LEA R8, P6, R3, R0, 0x1 ;  /* 0x0000000003087211 */ /* 0x000fc600078c08ff */
[----:B------:R2:W-:Y:S01]  /*3a0c0*/  @P5 STG.E.U16 desc[UR10][R4.64], R21 ;  /* 0x0000001504005986 */ /* 0x0005e2000c10150a */
[----:B------:R-:W-:Y:S02]  /*3a0d0*/  LEA.HI.X.SX32 R9, R3, R2, 0x1, P6 ;  /* 0x0000000203097211 */ /* 0x000fe400030f0eff */
[----:B--2---:R-:W-:-:S04]  /*3a0e0*/  LEA R4, P6, R12, R0, 0x1 ;  /* 0x000000000c047211 */ /* 0x004fc800078c08ff */
[----:B------:R-:W-:Y:S01]  /*3a0f0*/  LEA.HI.X.SX32 R5, R12, R2, 0x1, P6 ;  /* 0x000000020c057211 */ /* 0x000fe200030f0eff */
[----:B----4-:R-:W-:Y:S01]  /*3a100*/  IMAD R12, R13, 0x4, R12 ;  /* 0x000000040d0c7824 */ /* 0x010fe200078e020c */
[----:B------:R-:W-:Y:S01]  /*3a110*/  @P4 STG.E.U16 desc[UR10][R8.64], R29 ;  /* 0x0000001d08004986 */ /* 0x000fe2000c10150a */
[----:B------:R-:W2:Y:S03]  /*3a120*/  LDC R13, c[0x0][0x248] ;  /* 0x00009200ff0d7b82 */ /* 0x000ea60000000800 */
[----:B------:R4:W-:Y:S01]  /*3a130*/  @P3 STG.E.U16 desc[UR10][R4.64], R6 ;  /* 0x0000000604003986 */ /* 0x0009e2000c10150a */
[----:B0-----:R-:W-:-:S03]  /*3a140*/  IMAD R3, R17, 0x4, R12 ;  /* 0x0000000411037824 */ /* 0x001fc600078e020c */
[----:B------:R-:W2:Y:S04]  /*3a150*/  LDL.LU R17, [R1+0x254] ;  /* 0x0002540001117983 */ /* 0x000ea80000300800 */
[----:B------:R-:W2:Y:S01]  /*3a160*/  LDL.LU R21, [R1+0x258] ;  /* 0x0002580001157983 */ /* 0x000ea20000300800 */
[----:B----4-:R-:W-:-:S03]  /*3a170*/  LEA R4, P3, R12, R0, 0x1 ;  /* 0x000000000c047211 */ /* 0x010fc600078608ff */
[----:B------:R-:W4:Y:S01]  /*3a180*/  LDL.LU R28, [R1+0x25c] ;  /* 0x00025c00011c7983 */ /* 0x000f220000300800 */
[----:B------:R-:W-:Y:S01]  /*3a190*/  LEA.HI.X.SX32 R5, R12, R2, 0x1, P3 ;  /* 0x000000020c057211 */ /* 0x000fe200018f0eff */
[----:B-1----:R-:W-:Y:S01]  /*3a1a0*/  IMAD R12, R24, 0x4, R3 ;  /* 0x00000004180c7824 */ /* 0x002fe200078e0203 */
[----:B-----5:R-:W-:Y:S01]  /*3a1b0*/  ISETP.LT.AND P5, PT, R16, UR4, !P0 ;  /* 0x0000000410007c0c */ /* 0x020fe2000c7a1270 */
[----:B------:R-:W-:Y:S01]  /*3a1c0*/  ULDC UR4, c[0x0][0x22c] ;  /* 0x00008b0000047ab9 */ /* 0x000fe20000000800 */
[----:B------:R-:W-:Y:S01]  /*3a1d0*/  LEA R8, P6, R3, R0, 0x1 ;  /* 0x0000000003087211 */ /* 0x000fe200078c08ff */
[----:B------:R-:W0:Y:S01]  /*3a1e0*/  LDC R16, c[0x0][0x248] ;  /* 0x00009200ff107b82 */ /* 0x000e220000000800 */
[----:B---3--:R-:W-:Y:S01]  /*3a1f0*/  ISETP.LT.AND P4, PT, R20, UR4, !P0 ;  /* 0x0000000414007c0c */ /* 0x008fe2000c781270 */
[----:B------:R-:W-:Y:S02]  /*3a200*/  ULDC UR4, c[0x0][0x22c] ;  /* 0x00008b0000047ab9 */ /* 0x000fe40000000800 */
[----:B------:R-:W-:Y:S01]  /*3a210*/  ISETP.LT.AND P3, PT, R25, UR4, !P0 ;  /* 0x0000000419007c0c */ /* 0x000fe2000c761270 */
[----:B------:R-:W-:Y:S01]  /*3a220*/  ULDC UR4, c[0x0][0x22c] ;  /* 0x00008b0000047ab9 */ /* 0x000fe20000000800 */
[----:B------:R-:W3:Y:S01]  /*3a230*/  LDL.LU R25, [R1+0x260] ;  /* 0x0002600001197983 */ /* 0x000ee20000300800 */
[----:B------:R-:W-:Y:S01]  /*3a240*/  LEA.HI.X.SX32 R9, R3, R2, 0x1, P6 ;  /* 0x0000000203097211 */ /* 0x000fe200030f0eff */
[----:B------:R-:W1:Y:S02]  /*3a250*/  LDC R20, c[0x0][0x248] ;  /* 0x00009200ff147b82 */ /* 0x000e640000000800 */
[----:B------:R-:W5:Y:S04]  /*3a260*/  LDL.LU R24, [R1+0x8] ;  /* 0x0000080001187983 */ /* 0x000f680000300800 */
[----:B------:R-:W4:Y:S04]  /*3a270*/  LDL.LU R3, [R1+0x250] ;  /* 0x0002500001037983 */ /* 0x000f280000300800 */
[----:B-----5:R5:W-:Y:S04]  /*3a280*/  @P2 STG.E.U16 desc[UR10][R4.64], R24 ;  /* 0x0000001804002986 */ /* 0x020be8000c10150a */
[----:B-----5:R-:W5:Y:S01]  /*3a290*/  LDL.LU R5, [R1+0x24c] ;  /* 0x00024c0001057983 */ /* 0x020f620000300800 */
[----:B------:R-:W-:-:S03]  /*3a2a0*/  LEA R4, P6, R12, R0, 0x1 ;  /* 0x000000000c047211 */ /* 0x000fc600078c08ff */
[----:B------:R0:W-:Y:S01]  /*3a2b0*/  @P5 STG.E.U16 desc[UR10][R8.64], R10 ;  /* 0x0000000a08005986 */ /* 0x0001e2000c10150a */
[----:B-----5:R-:W-:Y:S01]  /*3a2c0*/  ISETP.LT.AND P2, PT, R5, UR4, !P0 ;  /* 0x0000000405007c0c */ /* 0x020fe2000c741270 */
[----:B------:R-:W-:Y:S01]  /*3a2d0*/  ULDC UR4, c[0x0][0x22c] ;  /* 0x00008b0000047ab9 */ /* 0x000fe20000000800 */
[----:B------:R-:W-:Y:S01]  /*3a2e0*/  LEA.HI.X.SX32 R5, R12, R2, 0x1, P6 ;  /* 0x000000020c057211 */ /* 0x000fe200030f0eff */
[----:B--2---:R-:W-:Y:S01]  /*3a2f0*/  IMAD R12, R13, 0x4, R12 ;  /* 0x000000040d0c7824 */ /* 0x004fe200078e020c */
[----:B----4-:R-:W-:Y:S01]  /*3a300*/  ISETP.LT.AND P5, PT, R3, UR4, !P0 ;  /* 0x0000000403007c0c */ /* 0x010fe2000c7a1270 */
[----:B------:R-:W-:Y:S01]  /*3a310*/  ULDC UR4, c[0x0][0x22c] ;  /* 0x00008b0000047ab9 */ /* 0x000fe20000000800 */
[----:B------:R-:W2:Y:S01]  /*3a320*/  LDC R13, c[0x0][0x248] ;  /* 0x00009200ff0d7b82 */ /* 0x000ea20000000800 */
[----:B------:R4:W-:Y:S01]  /*3a330*/  @P4 STG.E.U16 desc[UR10][R4.64], R26 ;  /* 0x0000001a04004986 */ /* 0x0009e2000c10150a */
[----:B0-----:R-:W-:Y:S01]  /*3a340*/  IMAD R9, R16, 0x4, R12 ;  /* 0x0000000410097824 */ /* 0x001fe200078e020c */
[----:B------:R-:W-:Y:S01]  /*3a350*/  ISETP.LT.AND P6, PT, R17, UR4, !P0 ;  /* 0x0000000411007c0c */ /* 0x000fe2000c7c1270 */
[----:B------:R-:W-:-:S02]  /*3a360*/  ULDC UR4, c[0x0][0x22c] ;  /* 0x00008b0000047ab9 */ /* 0x000fc40000000800 */
[----:B-1----:R-:W-:Y:S02]  /*3a370*/  IMAD R3, R20, 0x4, R9 ;  /* 0x0000000414037824 */ /* 0x002fe400078e0209 */
[----:B------:R-:W5:Y:S01]  /*3a380*/  LDL.LU R20, [R1+0x264] ;  /* 0x0002640001147983 */ /* 0x000f620000300800 */
[----:B------:R-:W0:Y:S01]  /*3a390*/  LDC R16, c[0x0][0x248] ;  /* 0x00009200ff107b82 */ /* 0x000e220000000800 */
[----:B----4-:R-:W-:-:S04]  /*3a3a0*/  LEA R4, P4, R12, R0, 0x1 ;  /* 0x000000000c047211 */ /* 0x010fc800078808ff */
[----:B------:R-:W-:-:S03]  /*3a3b0*/  LEA.HI.X.SX32 R5, R12, R2, 0x1, P4 ;  /* 0x000000020c057211 */ /* 0x000fc600020f0eff */
[----:B------:R-:W1:Y:S01]  /*3a3c0*/  LDC R17, c[0x0][0x248] ;  /* 0x00009200ff117b82 */ /* 0x000e620000000800 */
[----:B------:R-:W-:-:S04]  /*3a3d0*/  LEA R8, P4, R9, R0, 0x1 ;  /* 0x0000000009087211 */ /* 0x000fc800078808ff */
[----:B------:R-:W-:Y:S02]  /*3a3e0*/  LEA.HI.X.SX32 R9, R9, R2, 0x1, P4 ;  /* 0x0000000209097211 */ /* 0x000fe400020f0eff */
[----:B------:R-:W-:Y:S01]  /*3a3f0*/  ISETP.LT.AND P4, PT, R21, UR4, !P0 ;  /* 0x0000000415007c0c */ /* 0x000fe2000c781270 */
[----:B------:R4:W-:Y:S01]  /*3a400*/  @P3 STG.E.U16 desc[UR10][R4.64], R14 ;  /* 0x0000000e04003986 */ /* 0x0009e2000c10150a */
[----:B------:R-:W-:-:S03]  /*3a410*/  ULDC UR4, c[0x0][0x22c] ;  /* 0x00008b0000047ab9 */ /* 0x000fc60000000800 */
[----:B------:R-:W5:Y:S04]  /*3a420*/  LDL.LU R21, [R1+0x268] ;  /* 0x0002680001157983 */ /* 0x000f680000300800 */
[----:B------:R2:W-:Y:S01]  /*3a430*/  @P2 STG.E.U16 desc[UR10][R8.64], R18 ;  /* 0x0000001208002986 */ /* 0x0005e2000c10150a */
[----:B------:R-:W-:Y:S01]  /*3a440*/  ISETP.LT.AND P2, PT, R28, UR4, !P0 ;  /* 0x000000041c007c0c */ /* 0x000fe2000c741270 */
[----:B------:R-:W-:Y:S01]  /*3a450*/  ULDC UR4, c[0x0][0x22c] ;  /* 0x00008b0000047ab9 */ /* 0x000fe20000000800 */
[C---:B----4-:R-:W-:Y:S01]  /*3a460*/  LEA R4, P3, R3.reuse, R0, 0x1 ;  /* 0x0000000003047211 */ /* 0x050fe200078608ff */
[----:B------:R-:W4:Y:S03]  /*3a470*/  LDL.LU R28, [R1+0x26c] ;  /* 0x00026c00011c7983 */ /* 0x000f260000300800 */
[----:B------:R-:W-:-:S02]  /*3a480*/  LEA.HI.X.SX32 R5, R3, R2, 0x1, P3 ;  /* 0x0000000203057211 */ /* 0x000fc400018f0eff */
[----:B---3--:R-:W-:Y:S02]  /*3a490*/  ISETP.LT.AND P3, PT, R25, UR5, !P0 ;  /* 0x0000000519007c0c */ /* 0x008fe4000c761270 */
[----:B------:R-:W3:Y:S01]  /*3a4a0*/  LDL.LU R25, [R1+0x270] ;  /* 0x0002700001197983 */ /* 0x000ee20000300800 */
[----:B------:R-:W-:-:S03]  /*3a4b0*/  PRMT R12, R29, 0x7632, R12 ;  /* 0x000076321d0c7816 */ /* 0x000fc6000000000c */
[----:B------:R-:W3:Y:S01]  /*3a4c0*/  LDL.LU R29, [R1+0x274] ;  /* 0x00027400011d7983 */ /* 0x000ee20000300800 */
[----:B--2---:R-:W-:Y:S02]  /*3a4d0*/  IMAD R8, R13, 0x4, R3 ;  /* 0x000000040d087824 */ /* 0x004fe400078e0203 */
[----:B------:R-:W2:Y:S02]  /*3a4e0*/  LDC R13, c[0x0][0x248] ;  /* 0x00009200ff0d7b82 */ /* 0x000ea40000000800 */
[----:B0-----:R-:W-:Y:S01]  /*3a4f0*/  IMAD R3, R16, 0x4, R8 ;  /* 0x0000000410037824 */ /* 0x001fe200078e0208 */
[----:B------:R0:W-:Y:S05]  /*3a500*/  @P5 STG.E.U16 desc[UR10][R4.64], R22 ;  /* 0x0000001604005986 */ /* 0x0001ea000c10150a */
[----:B------:R-:W2:Y:S01]  /*3a510*/  LDC R16, c[0x0][0x248] ;  /* 0x00009200ff107b82 */ /* 0x000ea20000000800 */
[----:B------:R-:W-:Y:S01]  /*3a520*/  PRMT R10, R6, 0x7632, R10 ;  /* 0x00007632060a7816 */ /* 0x000fe2000000000a */
[----:B-1----:R-:W-:Y:S01]  /*3a530*/  IMAD R6, R17, 0x4, R3 ;  /* 0x0000000411067824 */ /* 0x002fe200078e0203 */
[----:B0-----:R-:W-:-:S05]  /*3a540*/  LEA R4, P5, R8, R0, 0x1 ;  /* 0x0000000008047211 */ /* 0x001fca00078a08ff */
[----:B------:R-:W0:Y:S01]  /*3a550*/  LDC R17, c[0x0][0x248] ;  /* 0x00009200ff117b82 */ /* 0x000e220000000800 */
[----:B------:R-:W-:Y:S02]  /*3a560*/  LEA.HI.X.SX32 R5, R8, R2, 0x1, P5 ;  /* 0x0000000208057211 */ /* 0x000fe400028f0eff */
[----:B------:R-:W-:-:S03]  /*3a570*/  LEA R8, P5, R3, R0, 0x1 ;  /* 0x0000000003087211 */ /* 0x000fc600078a08ff */
[----:B------:R1:W-:Y:S01]  /*3a580*/  @P6 STG.E.U16 desc[UR10][R4.64], R12 ;  /* 0x0000000c04006986 */ /* 0x0003e2000c10150a */
[----:B------:R-:W-:Y:S02]  /*3a590*/  LEA.HI.X.SX32 R9, R3, R2, 0x1, P5 ;  /* 0x0000000203097211 */ /* 0x000fe400028f0eff */
[----:B------:R-:W-:Y:S02]  /*3a5a0*/  PRMT R3, R24, 0x7632, R3 ;  /* 0x0000763218037816 */ /* 0x000fe40000000003 */
[C---:B-1----:R-:W-:Y:S01]  /*3a5b0*/  LEA R4, P6, R6.reuse, R0, 0x1 ;  /* 0x0000000006047211 */ /* 0x042fe200078c08ff */
[----:B------:R-:W1:Y:S03]  /*3a5c0*/  LDC R12, c[0x0][0x248] ;  /* 0x00009200ff0c7b82 */ /* 0x000e660000000800 */
[----:B------:R-:W-:Y:S01]  /*3a5d0*/  LEA.HI.X.SX32 R5, R6, R2, 0x1, P6 ;  /* 0x0000000206057211 */ /* 0x000fe200030f0eff */
[----:B--2---:R-:W-:Y:S01]  /*3a5e0*/  IMAD R6, R13, 0x4, R6 ;  /* 0x000000040d067824 */ /* 0x004fe200078e0206 */
[----:B------:R2:W-:Y:S01]  /*3a5f0*/  @P4 STG.E.U16 desc[UR10][R8.64], R10 ;  /* 0x0000000a08004986 */ /* 0x0005e2000c10150a */
[----:B------:R-:W-:-:S02]  /*3a600*/  PRMT R26, R26, 0x7632, R26 ;  /* 0x000076321a1a7816 */ /* 0x000fc4000000001a */
[----:B------:R-:W0:Y:S01]  /*3a610*/  LDC R13, c[0x0][0x248] ;  /* 0x00009200ff0d7b82 */ /* 0x000e220000000800 */
[----:B------:R2:W-:Y:S02]  /*3a620*/  @P2 STG.E.U16 desc[UR10][R4.64], R3 ;  /* 0x0000000304002986 */ /* 0x0005e4000c10150a */
[----:B--2---:R-:W-:Y:S02]  /*3a630*/  PRMT R10, R10, 0x7632, R10 ;  /* 0x000076320a0a7816 */ /* 0x004fe4000000000a */
[----:B------:R-:W-:Y:S01]  /*3a640*/  LEA R4, P2, R6, R0, 0x1 ;  /* 0x0000000006047211 */ /* 0x000fe200078408ff */
[----:B------:R-:W-:Y:S01]  /*3a650*/  IMAD R3, R16, 0x4, R6 ;  /* 0x0000000410037824 */ /* 0x000fe200078e0206 */
[----:B------:R-:W-:Y:S01]  /*3a660*/  PRMT R14, R14, 0x7632, R14 ;  /* 0x000076320e0e7816 */ /* 0x000fe2000000000e */
[----:B------:R-:W2:Y:S01]  /*3a670*/  LDC R16, c[0x0][0x248] ;  /* 0x00009200ff107b82 */ /* 0x000ea20000000800 */
[----:B------:R-:W-:Y:S02]  /*3a680*/  LEA.HI.X.SX32 R5, R6, R2, 0x1, P2 ;  /* 0x0000000206057211 */ /* 0x000fe400010f0eff */
[----:B------:R-:W-:-:S03]  /*3a690*/  LEA R8, P2, R3, R0, 0x1 ;  /* 0x0000000003087211 */ /* 0x000fc600078408ff */
[----:B------:R1:W-:Y:S01]  /*3a6a0*/  @P3 STG.E.U16 desc[UR10][R4.64], R10 ;  /* 0x0000000a04003986 */ /* 0x0003e2000c10150a */
[----:B------:R-:W-:Y:S02]  /*3a6b0*/  LEA.HI.X.SX32 R9, R3, R2, 0x1, P2 ;  /* 0x0000000203097211 */ /* 0x000fe400010f0eff */
[----:B-----5:R-:W-:Y:S01]  /*3a6c0*/  ISETP.LT.AND P5, PT, R20, UR4, !P0 ;  /* 0x0000000414007c0c */ /* 0x020fe2000c7a1270 */
[----:B------:R-:W-:Y:S01]  /*3a6d0*/  ULDC UR4, c[0x0][0x22c] ;  /* 0x00008b0000047ab9 */ /* 0x000fe20000000800 */
[----:B------:R-:W-:Y:S01]  /*3a6e0*/  PRMT R18, R18, 0x7632, R18 ;  /* 0x0000763212127816 */ /* 0x000fe20000000012 */
[----:B-1----:R-:W1:Y:S01]  /*3a6f0*/  LDC R10, c[0x0][0x248] ;  /* 0x00009200ff0a7b82 */ /* 0x002e620000000800 */
[----:B------:R-:W-:Y:S01]  /*3a700*/  ISETP.LT.AND P6, PT, R21, UR4, !P0 ;  /* 0x0000000415007c0c */ /* 0x000fe2000c7c1270 */
[----:B------:R-:W-:Y:S01]  /*3a710*/  ULDC UR4, c[0x0][0x22c] ;  /* 0x00008b0000047ab9 */ /* 0x000fe20000000800 */
[----:B------:R-:W5:Y:S04]  /*3a720*/  LDL.LU R21, [R1+0x278] ;  /* 0x0002780001157983 */ /* 0x000f680000300800 */
[----:B------:R-:W2:Y:S01]  /*3a730*/  LDL.LU R20, [R1+0x27c] ;  /* 0x00027c0001147983 */ /* 0x000ea20000300800 */
[----:B----4-:R-:W-:Y:S01]  /*3a740*/  ISETP.LT.AND P4, PT, R28, UR4, !P0 ;  /* 0x000000041c007c0c */ /* 0x010fe2000c781270 */
[----:B------:R-:W-:-:S02]  /*3a750*/  ULDC UR4, c[0x0][0x22c] ;  /* 0x00008b0000047ab9 */ /* 0x000fc40000000800 */
[----:B------:R-:W4:Y:S01]  /*3a760*/  LDL.LU R28, [R1+0x280] ;  /* 0x00028000011c7983 */ /* 0x000f220000300800 */
[----:B---3--:R-:W-:Y:S01]  /*3a770*/  ISETP.LT.AND P3, PT, R25, UR4, !P0 ;  /* 0x0000000419007c0c */ /* 0x008fe2000c761270 */
[----:B------:R-:W-:Y:S02]  /*3a780*/  ULDC UR4, c[0x0][0x22c] ;  /* 0x00008b0000047ab9 */ /* 0x000fe40000000800 */
[----:B------:R-:W3:Y:S01]  /*3a790*/  LDL.LU R25, [R1+0x284] ;  /* 0x0002840001197983 */ /* 0x000ee20000300800 */
[----:B------:R-:W-:Y:S01]  /*3a7a0*/  ISETP.LT.AND P2, PT, R29, UR4, !P0 ;  /* 0x000000041d007c0c */ /* 0x000fe2000c741270 */
[----:B------:R-:W-:Y:S02]  /*3a7b0*/  IMAD R3, R12, 0x4, R3 ;  /* 0x000000040c037824 */ /* 0x000fe400078e0203 */
[----:B------:R-:W3:Y:S01]  /*3a7c0*/  LDL.LU R29, [R1+0xc] ;  /* 0x00000c00011d7983 */ /* 0x000ee20000300800 */
[----:B------:R-:W1:Y:S01]  /*3a7d0*/  LDC R12, c[0x0][0x248] ;  /* 0x00009200ff0c7b82 */ /* 0x000e620000000800 */
[----:B------:R-:W-:-:S02]  /*3a7e0*/  ULDC UR4, c[0x0][0x22c] ;  /* 0x00008b0000047ab9 */ /* 0x000fc40000000800 */
[----:B------:R0:W-:Y:S04]  /*3a7f0*/  @P5 STG.E.U16 desc[UR10][R8.64], R26 ;  /* 0x0000001a08005986 */ /* 0x0001e8000c10150a */
[----:B0-----:R-:W3:Y:S01]  /*3a800*/  LDL.LU R26, [R1+0x4c] ;  /* 0x00004c00011a7983 */ /* 0x001ee20000300800 */
[----:B------:R-:W-:Y:S01]  /*3a810*/  LEA R4, P5, R3, R0, 0x1 ;  /* 0x0000000003047211 */ /* 0x000fe200078a08ff */
[----:B------:R-:W-:Y:S02]  /*3a820*/  IMAD R6, R13, 0x4, R3 ;  /* 0x000000040d067824 */ /* 0x000fe400078e0203 */
[----:B------:R-:W3:Y:S01]  /*3a830*/  LDL.LU R24, [R1+0x288] ;  /* 0x0002880001187983 */ /* 0x000ee20000300800 */
[----:B------:R-:W-:Y:S01]  /*3a840*/  LEA.HI.X.SX32 R5, R3, R2, 0x1, P5 ;  /* 0x0000000203057211 */ /* 0x000fe200028f0eff */
[----:B------:R-:W-:Y:S01]  /*3a850*/  IMAD R3, R17, 0x4, R6 ;  /* 0x0000000411037824 */ /* 0x000fe200078e0206 */
[C---:B------:R-:W-:Y:S01]  /*3a860*/  LEA R8, P5, R6.reuse, R0, 0x1 ;  /* 0x0000000006087211 */ /* 0x040fe200078a08ff */
[----:B------:R-:W0:Y:S02]  /*3a870*/  LDC R13, c[0x0][0x248] ;  /* 0x00009200ff0d7b82 */ /* 0x000e240000000800 */
[----:B------:R1:W-:Y:S01]  /*3a880*/  @P6 STG.E.U16 desc[UR10][R4.64], R14 ;  /* 0x0000000e04006986 */ /* 0x0003e2000c10150a */
[----:B------:R-:W-:Y:S01]  /*3a890*/  LEA.HI.X.SX32 R9, R6, R2, 0x1, P5 ;  /* 0x0000000206097211 */ /* 0x000fe200028f0eff */
[----:B-1----:R-:W-:Y:S01]  /*3a8a0*/  IMAD R6, R12, 0x4, R3 ;  /* 0x000000040c067824 */ /* 0x002fe200078e0203 */
[----:B------:R-:W-:-:S02]  /*3a8b0*/  PRMT R22, R22, 0x7632, R22 ;  /* 0x0000763216167816 */ /* 0x000fc40000000016 */
[C---:B------:R-:W-:Y:S01]  /*3a8c0*/  LEA R4, P6, R3.reuse, R0, 0x1 ;  /* 0x0000000003047211 */ /* 0x040fe200078c08ff */
[----:B------:R-:W-:Y:S01]  /*3a8d0*/  @P4 STG.E.U16 desc[UR10][R8.64], R18 ;  /* 0x0000001208004986 */ /* 0x000fe2000c10150a */
[----:B------:R-:W1:Y:S02]  /*3a8e0*/  LDC R12, c[0x0][0x248] ;  /* 0x00009200ff0c7b82 */ /* 0x000e640000000800 */
[----:B------:R-:W-:-:S05]  /*3a8f0*/  LEA.HI.X.SX32 R5, R3, R2, 0x1, P6 ;  /* 0x0000000203057211 */ /* 0x000fca00030f0eff */
[----:B------:R0:W-:Y:S01]  /*3a900*/  @P3 STG.E.U16 desc[UR10][R4.64], R22 ;  /* 0x0000001604003986 */ /* 0x0001e2000c10150a */
[----:B------:R-:W1:Y:S01]  /*3a910*/  LDC R3, c[0x0][0x248] ;  /* 0x00009200ff037b82 */ /* 0x000e620000000800 */
[----:B0-----:R-:W-:-:S04]  /*3a920*/  LEA R4, P3, R6, R0, 0x1 ;  /* 0x0000000006047211 */ /* 0x001fc800078608ff */
[----:B------:R-:W-:Y:S02]  /*3a930*/  LEA.HI.X.SX32 R5, R6, R2, 0x1, P3 ;  /* 0x0000000206057211 */ /* 0x000fe400018f0eff */
[----:B-----5:R-:W-:Y:S01]  /*3a940*/  ISETP.LT.AND P5, PT, R21, UR4, !P0 ;  /* 0x0000000415007c0c */ /* 0x020fe2000c7a1270 */
[----:B------:R-:W-:Y:S01]  /*3a950*/  ULDC UR4, c[0x0][0x22c] ;  /* 0x00008b0000047ab9 */ /* 0x000fe20000000800 */
[----:B------:R-:W5:Y:S01]  /*3a960*/  LDL.LU R21, [R1+0x28c] ;  /* 0x00028c0001157983 */ /* 0x000f620000300800 */
[----:B--2---:R-:W-:Y:S01]  /*3a970*/  ISETP.LT.AND P4, PT, R20, UR4, !P0 ;  /* 0x0000000414007c0c */ /* 0x004fe2000c781270 */
[----:B------:R-:W-:Y:S02]  /*3a980*/  ULDC UR4, c[0x0][0x22c] ;  /* 0x00008b0000047ab9 */ /* 0x000fe40000000800 */
[----:B----4-:R-:W-:Y:S01]  /*3a990*/  ISETP.LT.AND P3, PT, R28, UR4, !P0 ;  /* 0x000000041c007c0c */ /* 0x010fe2000c761270 */
[----:B------:R-:W-:Y:S01]  /*3a9a0*/  ULDC UR4, c[0x0][0x22c] ;  /* 0x00008b0000047ab9 */ /* 0x000fe20000000800 */
[----:B------:R-:W2:Y:S04]  /*3a9b0*/  LDL.LU R28, [R1+0x290] ;  /* 0x00029000011c7983 */ /* 0x000ea80000300800 */
[----:B---3--:R0:W-:Y:S01]  /*3a9c0*/  @P2 STG.E.U16 desc[UR10][R4.64], R26 ;  /* 0x0000001a04002986 */ /* 0x0081e2000c10150a */
[----:B------:R-:W-:Y:S01]  /*3a9d0*/  ISETP.LT.AND P2, PT, R25, UR4, !P0 ;  /* 0x0000000419007c0c */ /* 0x000fe2000c741270 */
[----:B------:R-:W-:Y:S01]  /*3a9e0*/  IMAD R9, R10, 0x4, R6 ;  /* 0x000000040a097824 */ /* 0x000fe200078e0206 */
[----:B------:R-:W-:Y:S01]  /*3a9f0*/  ULDC UR4, c[0x0][0x22c] ;  /* 0x00008b0000047ab9 */ /* 0x000fe20000000800 */
[----:B------:R-:W3:Y:S01]  /*3aa00*/  LDL.LU R25, [R1+0x294] ;  /* 0x0002940001197983 */ /* 0x000ee20000300800 */
[----:B------:R-:W4:Y:S01]  /*3aa10*/  LDC R10, c[0x0][0x248] ;  /* 0x00009200ff0a7b82 */ /* 0x000f220000000800 */
[----:B------:R-:W-:Y:S01]  /*3aa20*/  IMAD R6, R16, 0x4, R9 ;  /* 0x0000000410067824 */ /* 0x000fe200078e0209 */
[C---:B------:R-:W-:Y:S01]  /*3aa30*/  LEA R8, P6, R9.reuse, R0, 0x1 ;  /* 0x0000000009087211 */ /* 0x040fe200078c08ff */
[----:B------:R-:W4:Y:S03]  /*3aa40*/  LDL.LU R18, [R1+0x298] ;  /* 0x0002980001127983 */ /* 0x000f260000300800 */
[----:B------:R-:W-:Y:S01]  /*3aa50*/  LEA.HI.X.SX32 R9, R9, R2, 0x1, P6 ;  /* 0x0000000209097211 */ /* 0x000fe200030f0eff */
[----:B------:R-:W4:Y:S01]  /*3aa60*/  LDL.LU R14, [R1+0x29c] ;  /* 0x00029c00010e7983 */ /* 0x000f220000300800 */
[----:B0-----:R-:W-:Y:S01]  /*3aa70*/  LEA R4, P6, R6, R0, 0x1 ;  /* 0x0000000006047211 */ /* 0x001fe200078c08ff */
[----:B-1----:R-:W-:Y:S01]  /*3aa80*/  IMAD R17, R12, 0x4, R6 ;  /* 0x000000040c117824 */ /* 0x002fe200078e0206 */
[----:B------:R-:W0:Y:S01]  /*3aa90*/  LDC R16, c[0x0][0x248] ;  /* 0x00009200ff107b82 */ /* 0x000e220000000800 */
[----:B------:R-:W-:Y:S01]  /*3aaa0*/  @P5 STG.E.U16 desc[UR10][R8.64], R7 ;  /* 0x0000000708005986 */ /* 0x000fe2000c10150a */
[----:B------:R-:W-:-:S02]  /*3aab0*/  LEA.HI.X.SX32 R5, R6, R2, 0x1, P6 ;  /* 0x0000000206057211 */ /* 0x000fc400030f0eff */
[----:B------:R-:W-:Y:S01]  /*3aac0*/  ISETP.LT.AND P5, PT, R24, UR4, !P0 ;  /* 0x0000000418007c0c */ /* 0x000fe2000c7a1270 */
[----:B------:R-:W-:Y:S01]  /*3aad0*/  ULDC UR4, c[0x0][0x22c] ;  /* 0x00008b0000047ab9 */ /* 0x000fe20000000800 */
[----:B------:R-:W4:Y:S02]  /*3aae0*/  LDL.LU R20, [R1+0x2a0] ;  /* 0x0002a00001147983 */ /* 0x000f240000300800 */
[----:B------:R-:W1:Y:S02]  /*3aaf0*/  LDC R6, c[0x0][0x248] ;  /* 0x00009200ff067b82 */ /* 0x000e640000000800 */
[----:B------:R0:W-:Y:S04]  /*3ab00*/  @P4 STG.E.U16 desc[UR10][R4.64], R29 ;  /* 0x0000001d04004986 */ /* 0x0001e8000c10150a */
[----:B------:R-:W4:Y:S01]  /*3ab10*/  LDL.LU R24, [R1+0x2a4] ;  /* 0x0002a40001187983 */ /* 0x000f220000300800 */
[----:B0-----:R-:W-:-:S04]  /*3ab20*/  LEA R4, P6, R17, R0, 0x1 ;  /* 0x0000000011047211 */ /* 0x001fc800078c08ff */
[----:B------:R-:W-:-:S05]  /*3ab30*/  LEA.HI.X.SX32 R5, R17, R2, 0x1, P6 ;  /* 0x0000000211057211 */ /* 0x000fca00030f0eff */
[----:B------:R0:W-:Y:S01]  /*3ab40*/  @P3 STG.E.U16 desc[UR10][R4.64], R11 ;  /* 0x0000000b04003986 */ /* 0x0001e2000c10150a */
[----:B-----5:R-:W-:Y:S01]  /*3ab50*/  ISETP.LT.AND P4, PT, R21, UR4, !P0 ;  /* 0x0000000415007c0c */ /* 0x020fe2000c781270 */
[----:B------:R-:W-:Y:S01]  /*3ab60*/  IMAD R21, R3, 0x4, R17 ;  /* 0x0000000403157824 */ /* 0x000fe200078e0211 */
[----:B------:R-:W-:Y:S01]  /*3ab70*/  ULDC UR4, c[0x0][0x22c] ;  /* 0x00008b0000047ab9 */ /* 0x000fe20000000800 */
[----:B------:R-:W5:Y:S03]  /*3ab80*/  LDC R3, c[0x0][0x248] ;  /* 0x00009200ff037b82 */ /* 0x000f660000000800 */
[----:B------:R-:W-:-:S04]  /*3ab90*/  LEA R8, P6, R21, R0, 0x1 ;  /* 0x0000000015087211 */ /* 0x000fc800078c08ff */
[----:B------:R-:W-:Y:S02]  /*3aba0*/  LEA.HI.X.SX32 R9, R21, R2, 0x1, P6 ;  /* 0x0000000215097211 */ /* 0x000fe400030f0eff */
[----:B--2---:R-:W-:Y:S01]  /*3abb0*/  ISETP.LT.AND P3, PT, R28, UR4, !P0 ;  /* 0x000000041c007c0c */ /* 0x004fe2000c761270 */
[----:B------:R-:W-:Y:S01]  /*3abc0*/  ULDC UR4, c[0x0][0x22c] ;  /* 0x00008b0000047ab9 */ /* 0x000fe20000000800 */
[----:B------:R-:W2:Y:S04]  /*3abd0*/  LDL.LU R28, [R1+0x2a8] ;  /* 0x0002a800011c7983 */ /* 0x000ea80000300800 */
[----:B------:R1:W-:Y:S01]  /*3abe0*/  @P2 STG.E.U16 desc[UR10][R8.64], R27 ;  /* 0x0000001b08002986 */ /* 0x0003e2000c10150a */
[----:B---3--:R-:W-:Y:S01]  /*3abf0*/  ISETP.LT.AND P2, PT, R25, UR4, !P0 ;  /* 0x0000000419007c0c */ /* 0x008fe2000c741270 */
[----:B------:R-:W-:-:S02]  /*3ac00*/  IMAD R13, R13, 0x4, R21 ;  /* 0x000000040d0d7824 */ /* 0x000fc400078e0215 */
[----:B------:R-:W3:Y:S01]  /*3ac10*/  LDL.LU R25, [R1+0x234] ;  /* 0x0002340001197983 */ /* 0x000ee20000300800 */
[----:B------:R-:W-:Y:S01]  /*3ac20*/  ULDC UR4, c[0x0][0x22c] ;  /* 0x00008b0000047ab9 */ /* 0x000fe20000000800 */
[----:B----4-:R-:W-:Y:S02]  /*3ac30*/  IMAD R17, R10, 0x4, R13 ;  /* 0x000000040a117824 */ /* 0x010fe400078e020d */
[----:B------:R-:W4:Y:S01]  /*3ac40*/  LDC R10, c[0x0][0x248] ;  /* 0x00009200ff0a7b82 */ /* 0x000f220000000800 */
[----:B0-----:R-:W-:-:S04]  /*3ac50*/  LEA R4, P6, R13, R0, 0x1 ;  /* 0x000000000d047211 */ /* 0x001fc800078c08ff */
[----:B------:R-:W-:Y:S02]  /*3ac60*/  LEA.HI.X.SX32 R5, R13, R2, 0x1, P6 ;  /* 0x000000020d057211 */ /* 0x000fe400030f0eff */
[----:B-1----:R-:W-:-:S04]  /*3ac70*/  LEA R8, P6, R17, R0, 0x1 ;  /* 0x0000000011087211 */ /* 0x002fc800078c08ff */
[----:B------:R-:W-:Y:S01]  /*3ac80*/  LEA.HI.X.SX32 R9, R17, R2, 0x1, P6 ;  /* 0x0000000211097211 */ /* 0x000fe200030f0eff */
[----:B------:R-:W-:Y:S02]  /*3ac90*/  IMAD R17, R6, 0x4, R17 ;  /* 0x0000000406117824 */ /* 0x000fe400078e0211 */
[----:B------:R-:W0:Y:S01]  /*3aca0*/  LDC R6, c[0x0][0x248] ;  /* 0x00009200ff067b82 */ /* 0x000e220000000800 */
[----:B------:R1:W-:Y:S01]  /*3acb0*/  @P5 STG.E.U16 desc[UR10][R4.64], R15 ;  /* 0x0000000f04005986 */ /* 0x0003e2000c10150a */
[----:B-----5:R-:W-:-:S03]  /*3acc0*/  IMAD R13, R3, 0x4, R17 ;  /* 0x00000004030d7824 */ /* 0x020fc600078e0211 */
[----:B------:R5:W-:Y:S03]  /*3acd0*/  @P4 STG.E.U16 desc[UR10][R8.64], R19 ;  /* 0x0000001308004986 */ /* 0x000be6000c10150a */
[----:B------:R-:W0:Y:S01]  /*3ace0*/  LDC R3, c[0x0][0x248] ;  /* 0x00009200ff037b82 */ /* 0x000e220000000800 */
[----:B-1----:R-:W-:-:S04]  /*3acf0*/  LEA R4, P4, R17, R0, 0x1 ;  /* 0x0000000011047211 */ /* 0x002fc800078808ff */
[----:B------:R-:W-:Y:S01]  /*3ad00*/  LEA.HI.X.SX32 R5, R17, R2, 0x1, P4 ;  /* 0x0000000211057211 */ /* 0x000fe200020f0eff */
[----:B----4-:R-:W-:Y:S02]  /*3ad10*/  IMAD R17, R10, 0x4, R13 ;  /* 0x000000040a117824 */ /* 0x010fe400078e020d */
[----:B------:R-:W1:Y:S01]  /*3ad20*/  LDC R10, c[0x0][0x248] ;  /* 0x00009200ff0a7b82 */ /* 0x000e620000000800 */
[C---:B-----5:R-:W-:Y:S02]  /*3ad30*/  LEA R8, P4, R13.reuse, R0, 0x1 ;  /* 0x000000000d087211 */ /* 0x060fe400078808ff */
[----:B------:R-:W-:Y:S01]  /*3ad40*/  ISETP.LT.AND P6, PT, R18, UR4, !P0 ;  /* 0x0000000412007c0c */ /* 0x000fe2000c7c1270 */
[----:B------:R-:W-:Y:S01]  /*3ad50*/  ULDC UR4, c[0x0][0x22c] ;  /* 0x00008b0000047ab9 */ /* 0x000fe20000000800 */
[----:B------:R-:W-:Y:S01]  /*3ad60*/  PRMT R7, R26, 0x7632, R7 ;  /* 0x000076321a077816 */ /* 0x000fe20000000007 */
[----:B------:R-:W-:Y:S01]  /*3ad70*/  @P3 STG.E.U16 desc[UR10][R4.64], R23 ;  /* 0x0000001704003986 */ /* 0x000fe2000c10150a */
[----:B------:R-:W-:-:S02]  /*3ad80*/  LEA.HI.X.SX32 R9, R13, R2, 0x1, P4 ;  /* 0x000000020d097211 */ /* 0x000fc400020f0eff */
[----:B------:R-:W-:Y:S01]  /*3ad90*/  ISETP.LT.AND P5, PT, R14, UR4, !P0 ;  /* 0x000000040e007c0c */ /* 0x000fe2000c7a1270 */
[----:B------:R-:W-:Y:S01]  /*3ada0*/  ULDC UR4, c[0x0][0x22c] ;  /* 0x00008b0000047ab9 */ /* 0x000fe20000000800 */
[C---:B------:R-:W-:Y:S01]  /*3adb0*/  LEA R12, P3, R17.reuse, R0, 0x1 ;  /* 0x00000000110c7211 */ /* 0x040fe200078608ff */
[----:B------:R-:W4:Y:S01]  /*3adc0*/  LDC R14, c[0x0][0x248] ;  /* 0x00009200ff0e7b82 */ /* 0x000f220000000800 */
[----:B------:R5:W-:Y:S02]  /*3add0*/  @P2 STG.E.U16 desc[UR10][R8.64], R7 ;  /* 0x0000000708002986 */ /* 0x000be4000c10150a */
[----:B------:R-:W-:Y:S01]  /*3ade0*/  LEA.HI.X.SX32 R13, R17, R2, 0x1, P3 ;  /* 0x00000002110d7211 */ /* 0x000fe200018f0eff */
[----:B0-----:R-:W-:Y:S01]  /*3adf0*/  IMAD R17, R6, 0x4, R17 ;  /* 0x0000000406117824 */ /* 0x001fe200078e0211 */
[----:B-----5:R-:W-:-:S03]  /*3ae00*/  PRMT R7, R7, 0x7632, R7 ;  /* 0x0000763207077816 */ /* 0x020fc60000000007 */
[----:B------:R-:W0:Y:S01]  /*3ae10*/  LDC R8, c[0x0][0x248] ;  /* 0x00009200ff087b82 */ /* 0x000e220000000800 */
[----:B------:R-:W-:Y:S01]  /*3ae20*/  IMAD R3, R3, 0x4, R17 ;  /* 0x0000000403037824 */ /* 0x000fe200078e0211 */
[----:B------:R5:W-:Y:S01]  /*3ae30*/  @P6 STG.E.U16 desc[UR10][R12.64], R7 ;  /* 0x000000070c006986 */ /* 0x000be2000c10150a */
[C---:B------:R-:W-:Y:S02]  /*3ae40*/  LEA R4, P6, R17.reuse, R0, 0x1 ;  /* 0x0000000011047211 */ /* 0x040fe400078c08ff */
[----:B-1----:R-:W-:Y:S01]  /*3ae50*/  IMAD R9, R10, 0x4, R3 ;  /* 0x000000040a097824 */ /* 0x002fe200078e0203 */
[----:B------:R-:W-:Y:S01]  /*3ae60*/  ISETP.LT.AND P4, PT, R20, UR4, !P0 ;  /* 0x0000000414007c0c */ /* 0x000fe2000c781270 */
[----:B------:R-:W-:Y:S01]  /*3ae70*/  ULDC UR4, c[0x0][0x22c] ;  /* 0x00008b0000047ab9 */ /* 0x000fe20000000800 */
[----:B------:R-:W-:Y:S02]  /*3ae80*/  LEA.HI.X.SX32 R5, R17, R2, 0x1, P6 ;  /* 0x0000000211057211 */ /* 0x000fe400030f0eff */
[----:B------:R-:W-:-:S02]  /*3ae90*/  LEA R6, P6, R3, R0, 0x1 ;  /* 0x0000000003067211 */ /* 0x000fc400078c08ff */
[----:B------:R-:W-:Y:S02]  /*3aea0*/  PRMT R11, R29, 0x7632, R11 ;  /* 0x000076321d0b7816 */ /* 0x000fe4000000000b */
[----:B------:R-:W-:Y:S01]  /*3aeb0*/  ISETP.LT.AND P2, PT, R24, UR4, !P0 ;  /* 0x0000000418007c0c */ /* 0x000fe2000c741270 */
[----:B------:R-:W-:Y:S01]  /*3aec0*/  ULDC UR4, c[0x0][0x22c] ;  /* 0x00008b0000047ab9 */ /* 0x000fe20000000800 */
[----:B-----5:R-:W-:Y:S01]  /*3aed0*/  LEA.HI.X.SX32 R7, R3, R2, 0x1, P6 ;  /* 0x0000000203077211 */ /* 0x020fe200030f0eff */
[----:B------:R-:W-:Y:S01]  /*3aee0*/  IMAD R3, R16, 0x4, R9 ;  /* 0x0000000410037824 */ /* 0x000fe200078e0209 */
[----:B------:R1:W-:Y:S01]  /*3aef0*/  @P5 STG.E.U16 desc[UR10][R4.64], R11 ;  /* 0x0000000b04005986 */ /* 0x0003e2000c10150a */
[----:B------:R-:W-:Y:S02]  /*3af00*/  PRMT R13, R11, 0x7632, R13 ;  /* 0x000076320b0d7816 */ /* 0x000fe4000000000d */
[----:B------:R-:W-:Y:S01]  /*3af10*/  PRMT R17, R15, 0x7632, R17 ;  /* 0x000076320f117816 */ /* 0x000fe20000000011 */
[----:B----4-:R-:W-:Y:S01]  /*3af20*/  IMAD R15, R14, 0x4, R3 ;  /* 0x000000040e0f7824 */ /* 0x010fe200078e0203 */
[----:B------:R-:W-:Y:S01]  /*3af30*/  LEA R10, P5, R9, R0, 0x1 ;  /* 0x00000000090a7211 */ /* 0x000fe200078a08ff */
[----:B------:R4:W-:Y:S01]  /*3af40*/  @P4 STG.E.U16 desc[UR10][R6.64], R13 ;  /* 0x0000000d06004986 */ /* 0x0009e2000c10150a */
[----:B------:R-:W-:-:S02]  /*3af50*/  PRMT R27, R27, 0x7632, R27 ;  /* 0x000076321b1b7816 */ /* 0x000fc4000000001b */
[----:B------:R-:W-:Y:S02]  /*3af60*/  LEA R14, P4, R15, R0, 0x1 ;  /* 0x000000000f0e7211 */ /* 0x000fe400078808ff */
[----:B-1----:R-:W-:Y:S02]  /*3af70*/  LEA.HI.X.SX32 R11, R9, R2, 0x1, P5 ;  /* 0x00000002090b7211 */ /* 0x002fe400028f0eff */
[----:B------:R-:W-:Y:S01]  /*3af80*/  LEA R12, P5, R3, R0, 0x1 ;  /* 0x00000000030c7211 */ /* 0x000fe200078a08ff */
[----:B0-----:R-:W-:Y:S01]  /*3af90*/  IMAD R9, R8, 0x4, R15 ;  /* 0x0000000408097824 */ /* 0x001fe200078e020f */
[----:B------:R-:W-:Y:S02]  /*3afa0*/  PRMT R19, R19, 0x7632, R19 ;  /* 0x0000763213137816 */ /* 0x000fe40000000013 */
[-C--:B----4-:R-:W-:Y:S02]  /*3afb0*/  LEA.HI.X.SX32 R13, R3, R2.reuse, 0x1, P5 ;  /* 0x00000002030d7211 */ /* 0x090fe400028f0eff */
[----:B------:R-:W-:Y:S01]  /*3afc0*/  LEA.HI.X.SX32 R15, R15, R2, 0x1, P4 ;  /* 0x000000020f0f7211 */ /* 0x000fe200020f0eff */
[----:B------:R0:W-:Y:S01]  /*3afd0*/  @P2 STG.E.U16 desc[UR10][R10.64], R27 ;  /* 0x0000001b0a002986 */ /* 0x0001e2000c10150a */
[----:B------:R-:W-:-:S04]  /*3afe0*/  LEA R4, P4, R9, R0, 0x1 ;  /* 0x0000000009047211 */ /* 0x000fc800078808ff */
[----:B------:R-:W-:Y:S02]  /*3aff0*/  LEA.HI.X.SX32 R5, R9, R2, 0x1, P4 ;  /* 0x0000000209057211 */ /* 0x000fe400020f0eff */
[----:B--2---:R-:W-:Y:S01]  /*3b000*/  ISETP.LT.AND P3, PT, R28, UR4, !P0 ;  /* 0x000000041c007c0c */ /* 0x004fe2000c761270 */
[----:B------:R-:W-:-:S12]  /*3b010*/  ULDC UR4, c[0x0][0x22c] ;  /* 0x00008b0000047ab9 */ /* 0x000fd80000000800 */
[----:B------:R0:W-:Y:S01]  /*3b020*/  @P3 STG.E.U16 desc[UR10][R12.64], R17 ;  /* 0x000000110c003986 */ /* 0x0001e2000c10150a */
[----:B---3--:R-:W-:-:S13]  /*3b030*/  ISETP.LT.AND P0, PT, R25, UR4, !P0 ;  /* 0x0000000419007c0c */ /* 0x008fda000c701270 */
[----:B------:R0:W-:Y:S01]  /*3b040*/  @P0 STG.E.U16 desc[UR10][R14.64], R19 ;  /* 0x000000130e000986 */ /* 0x0001e2000c10150a */
[----:B------:R-:W-:Y:S05]  /*3b050*/  @!P1 EXIT ;  /* 0x000000000000994d */ /* 0x000fea0003800000 */
[----:B------:R-:W-:-:S05]  /*3b060*/  PRMT R2, R23, 0x7632, R2 ;  /* 0x0000763217027816 */ /* 0x000fca0000000002 */
[----:B------:R-:W-:Y:S01]  /*3b070*/  STG.E.U16 desc[UR10][R4.64], R2 ;  /* 0x0000000204007986 */ /* 0x000fe2000c10150a */
[----:B------:R-:W-:Y:S05]  /*3b080*/  EXIT ;  /* 0x000000000000794d */ /* 0x000fea0003800000 */
.L_x_3:
[----:B------:R-:W-:-:S00]  /*3b090*/  BRA `(.L_x_3) ;  /* 0xfffffffc00fc7947 */ /* 0x000fc0000383ffff */
[----:B------:R-:W-:-:S00]  /*3b0a0*/  NOP ;  /* 0x0000000000007918 */ /* 0x000fc00000000000 */
        /* <DEDUP_REMOVED lines=13> */
.L_x_4:


//--------------------- .nv.shared.matmul_kernel  --------------------------
	.section	.nv.shared.matmul_kernel,"aw",@nobits
	.sectionflags	@""
	.align	16
	.zero		1024


//--------------------- .nv.shared.reserved.0     --------------------------
	.section	.nv.shared.reserved.0,"aw",@nobits
	.weak		__nv_reservedSMEM_offset_0_alias
	.size		__nv_reservedSMEM_offset_0_alias, 0, 0
	.other		__nv_reservedSMEM_offset_0_alias,@"STO_CUDA_RESERVED_SHARED STV_DEFAULT"
__nv_reservedSMEM_offset_0_alias:
	.zero		0


//--------------------- .nv.constant0.matmul_kernel --------------------------
	.section	.nv.constant0.matmul_kernel,"a",@progbits
	.sectionflags	@""
	.align	4
.nv.constant0.matmul_kernel:
	.zero		608


//--------------------- SYMBOLS --------------------------

	.type		.nv.reservedSmem.offset0,@object
	.size		.nv.reservedSmem.offset0,0x4
